def matmul_kernel(
    a_ptr,
    b_ptr,
    c_ptr,
    M,
    N,
    K,
    stride_am,
    stride_ak,
    stride_bk,
    stride_bn,
    stride_cm,
    stride_cn,
    BLOCK_M: tl.constexpr,
    BLOCK_N: tl.constexpr,
    BLOCK_K: tl.constexpr,
    GROUP_M: tl.constexpr,
):
    pid = tl.program_id(axis=0)
    num_pid_m = tl.cdiv(M, BLOCK_M)
    num_pid_n = tl.cdiv(N, BLOCK_N)
    num_pid_in_group = GROUP_M * num_pid_n
    group_id = pid // num_pid_in_group
    first_pid_m = group_id * GROUP_M
    group_size_m = min(num_pid_m - first_pid_m, GROUP_M)
    pid_m = first_pid_m + ((pid % num_pid_in_group) % group_size_m)
    pid_n = (pid % num_pid_in_group) // group_size_m

    offs_am = (pid_m * BLOCK_M + tl.arange(0, BLOCK_M)) % M
    offs_bn = (pid_n * BLOCK_N + tl.arange(0, BLOCK_N)) % N
    offs_k = tl.arange(0, BLOCK_K)
    a_ptrs = a_ptr + offs_am[:, None] * stride_am + offs_k[None, :] * stride_ak
    b_ptrs = b_ptr + offs_k[:, None] * stride_bk + offs_bn[None, :] * stride_bn

    acc = tl.zeros((BLOCK_M, BLOCK_N), dtype=tl.float32)
    for kk in range(0, tl.cdiv(K, BLOCK_K)):
        a = tl.load(a_ptrs, mask=offs_k[None, :] < K - kk * BLOCK_K, other=0.0)
        b = tl.load(b_ptrs, mask=offs_k[:, None] < K - kk * BLOCK_K, other=0.0)
        acc = tl.dot(a, b, acc)
        a_ptrs += BLOCK_K * stride_ak
        b_ptrs += BLOCK_K * stride_bk

    c = acc.to(c_ptr.dtype.element_ty)
    offs_cm = pid_m * BLOCK_M + tl.arange(0, BLOCK_M)
    offs_cn = pid_n * BLOCK_N + tl.arange(0, BLOCK_N)
    c_ptrs = c_ptr + offs_cm[:, None] * stride_cm + offs_cn[None, :] * stride_cn
    mask = (offs_cm[:, None] < M) & (offs_cn[None, :] < N)
    tl.store(c_ptrs, c, mask=mask)

# config = {"BLOCK_K": 128, "BLOCK_M": 256, "BLOCK_N": 256, "GROUP_M": 1, "arch": "sm_100", "dtype": "fp8e5m2", "num_ctas": 1, "num_stages": 3, "num_warps": 4}
# arch = sm_100


// ===== COMPILED SASS (sm_100a) =====

	.target	sm_100a

	.elftype	@"ET_EXEC"


//--------------------- .note.nv.tkinfo           --------------------------
	.section	.note.nv.tkinfo,"",@"SHT_NOTE"
	.sectionflags	@"SHF_NOTE_NV_TKINFO"
	.tkinfo
        /*0018*/ 	.word	0x00000081
        /*0030*/ 	.string	""
        /*0030*/ 	.string	"ptxas-blackwell"
        /*0030*/ 	.string	"Cuda compilation tools, release 12.9, V12.9.86"
        /*0030*/ 	.string	"Build cuda_12.9.r12.9/compiler.36037853_0"
        /*0030*/ 	.string	"-v  -suppress-debug-info  -lineinfo  -arch sm_100a "



//--------------------- .note.nv.cuver            --------------------------
	.section	.note.nv.cuver,"",@"SHT_NOTE"
	.sectionflags	@"SHF_NOTE_NV_CUVER"
        /*0018*/ 	.short	0x0001
        /*001a*/ 	.short	0x0064
        /*001c*/ 	.short	0x0001
        /*001e*/ 	.short	0x0000
        /*0020*/ 	.short	0x0001
        /*0022*/ 	.short	0x0000


//--------------------- .nv.info                  --------------------------
	.section	.nv.info,"",@"SHT_CUDA_INFO"
	.align	4


	//----- nvinfo : EIATTR_REGCOUNT
	.align		4
        /*0000*/ 	.byte	0x04, 0x2f
        /*0002*/ 	.short	(.L_4 - .L_3)
	.align		4
.L_3:
        /*0004*/ 	.word	index@(matmul_kernel)
        /*0008*/ 	.word	0x00000060


	//----- nvinfo : EIATTR_FRAME_SIZE
	.align		4
.L_4:
        /*000c*/ 	.byte	0x04, 0x11
        /*000e*/ 	.short	(.L_6 - .L_5)
	.align		4
.L_5:
        /*0010*/ 	.word	index@($__internal_2_$__cuda_sm10x_tcgen05_guardrail_trap_unallocated_columns_being_dealloced)
        /*0014*/ 	.word	0x00001cd8


	//----- nvinfo : EIATTR_FRAME_SIZE
	.align		4
.L_6:
        /*0018*/ 	.byte	0x04, 0x11
        /*001a*/ 	.short	(.L_8 - .L_7)
	.align		4
.L_7:
        /*001c*/ 	.word	index@($__internal_1_$__cuda_sm10x_tcgen05_guardrail_trap_phase_invalid_during_alloc)
        /*0020*/ 	.word	0x00001cd8


	//----- nvinfo : EIATTR_FRAME_SIZE
	.align		4
.L_8:
        /*0024*/ 	.byte	0x04, 0x11
        /*0026*/ 	.short	(.L_10 - .L_9)
	.align		4
.L_9:
        /*0028*/ 	.word	index@($__internal_0_$__cuda_sm10x_tcgen05_guardrail_trap_col_being_dealloced_not_returned_by_alloc)
        /*002c*/ 	.word	0x00001cd8


	//----- nvinfo : EIATTR_FRAME_SIZE
	.align		4
.L_10:
        /*0030*/ 	.byte	0x04, 0x11
        /*0032*/ 	.short	(.L_12 - .L_11)
	.align		4
.L_11:
        /*0034*/ 	.word	index@(matmul_kernel)
        /*0038*/ 	.word	0x00001cd8


	//----- nvinfo : EIATTR_MIN_STACK_SIZE
	.align		4
.L_12:
        /*003c*/ 	.byte	0x04, 0x12
        /*003e*/ 	.short	(.L_14 - .L_13)
	.align		4
.L_13:
        /*0040*/ 	.word	index@(matmul_kernel)
        /*0044*/ 	.word	0x00001cd8
.L_14:


//--------------------- .nv.info.matmul_kernel    --------------------------
	.section	.nv.info.matmul_kernel,"",@"SHT_CUDA_INFO"
	.sectionflags	@""
	.align	4


	//----- nvinfo : EIATTR_CUDA_API_VERSION
	.align		4
        /*0000*/ 	.byte	0x04, 0x37
        /*0002*/ 	.short	(.L_16 - .L_15)
.L_15:
        /*0004*/ 	.word	0x00000081


	//----- nvinfo : EIATTR_KPARAM_INFO
	.align		4
.L_16:
        /*0008*/ 	.byte	0x04, 0x17
        /*000a*/ 	.short	(.L_18 - .L_17)
.L_17:
        /*000c*/ 	.word	0x00000000
        /*0010*/ 	.short	0x000d
        /*0012*/ 	.short	0x0048
        /*0014*/ 	.byte	0x00, 0xf4, 0x21, 0x00


	//----- nvinfo : EIATTR_KPARAM_INFO
	.align		4
.L_18:
        /*0018*/ 	.byte	0x04, 0x17
        /*001a*/ 	.short	(.L_20 - .L_19)
.L_19:
        /*001c*/ 	.word	0x00000000
        /*0020*/ 	.short	0x000c
        /*0022*/ 	.short	0x0040
        /*0024*/ 	.byte	0x00, 0xf4, 0x21, 0x00


	//----- nvinfo : EIATTR_KPARAM_INFO
	.align		4
.L_20:
        /*0028*/ 	.byte	0x04, 0x17
        /*002a*/ 	.short	(.L_22 - .L_21)
.L_21:
        /*002c*/ 	.word	0x00000000
        /*0030*/ 	.short	0x000b
        /*0032*/ 	.short	0x0038
        /*0034*/ 	.byte	0x00, 0xf0, 0x11, 0x00


	//----- nvinfo : EIATTR_KPARAM_INFO
	.align		4
.L_22:
        /*0038*/ 	.byte	0x04, 0x17
        /*003a*/ 	.short	(.L_24 - .L_23)
.L_23:
        /*003c*/ 	.word	0x00000000
        /*0040*/ 	.short	0x000a
        /*0042*/ 	.short	0x0034
        /*0044*/ 	.byte	0x00, 0xf0, 0x11, 0x00


	//----- nvinfo : EIATTR_KPARAM_INFO
	.align		4
.L_24:
        /*0048*/ 	.byte	0x04, 0x17
        /*004a*/ 	.short	(.L_26 - .L_25)
.L_25:
        /*004c*/ 	.word	0x00000000
        /*0050*/ 	.short	0x0009
        /*0052*/ 	.short	0x0030
        /*0054*/ 	.byte	0x00, 0xf0, 0x11, 0x00


	//----- nvinfo : EIATTR_KPARAM_INFO
	.align		4
.L_26:
        /*0058*/ 	.byte	0x04, 0x17
        /*005a*/ 	.short	(.L_28 - .L_27)
.L_27:
        /*005c*/ 	.word	0x00000000
        /*0060*/ 	.short	0x0008
        /*0062*/ 	.short	0x002c
        /*0064*/ 	.byte	0x00, 0xf0, 0x11, 0x00


	//----- nvinfo : EIATTR_KPARAM_INFO
	.align		4
.L_28:
        /*0068*/ 	.byte	0x04, 0x17
        /*006a*/ 	.short	(.L_30 - .L_29)
.L_29:
        /*006c*/ 	.word	0x00000000
        /*0070*/ 	.short	0x0007
        /*0072*/ 	.short	0x0028
        /*0074*/ 	.byte	0x00, 0xf0, 0x11, 0x00


	//----- nvinfo : EIATTR_KPARAM_INFO
	.align		4
.L_30:
        /*0078*/ 	.byte	0x04, 0x17
        /*007a*/ 	.short	(.L_32 - .L_31)
.L_31:
        /*007c*/ 	.word	0x00000000
        /*0080*/ 	.short	0x0006
        /*0082*/ 	.short	0x0024
        /*0084*/ 	.byte	0x00, 0xf0, 0x11, 0x00


	//----- nvinfo : EIATTR_KPARAM_INFO
	.align		4
.L_32:
        /*0088*/ 	.byte	0x04, 0x17
        /*008a*/ 	.short	(.L_34 - .L_33)
.L_33:
        /*008c*/ 	.word	0x00000000
        /*0090*/ 	.short	0x0005
        /*0092*/ 	.short	0x0020
        /*0094*/ 	.byte	0x00, 0xf0, 0x11, 0x00


	//----- nvinfo : EIATTR_KPARAM_INFO
	.align		4
.L_34:
        /*0098*/ 	.byte	0x04, 0x17
        /*009a*/ 	.short	(.L_36 - .L_35)
.L_35:
        /*009c*/ 	.word	0x00000000
        /*00a0*/ 	.short	0x0004
        /*00a2*/ 	.short	0x001c
        /*00a4*/ 	.byte	0x00, 0xf0, 0x11, 0x00


	//----- nvinfo : EIATTR_KPARAM_INFO
	.align		4
.L_36:
        /*00a8*/ 	.byte	0x04, 0x17
        /*00aa*/ 	.short	(.L_38 - .L_37)
.L_37:
        /*00ac*/ 	.word	0x00000000
        /*00b0*/ 	.short	0x0003
        /*00b2*/ 	.short	0x0018
        /*00b4*/ 	.byte	0x00, 0xf0, 0x11, 0x00


	//----- nvinfo : EIATTR_KPARAM_INFO
	.align		4
.L_38:
        /*00b8*/ 	.byte	0x04, 0x17
        /*00ba*/ 	.short	(.L_40 - .L_39)
.L_39:
        /*00bc*/ 	.word	0x00000000
        /*00c0*/ 	.short	0x0002
        /*00c2*/ 	.short	0x0010
        /*00c4*/ 	.byte	0x00, 0xf4, 0x21, 0x00


	//----- nvinfo : EIATTR_KPARAM_INFO
	.align		4
.L_40:
        /*00c8*/ 	.byte	0x04, 0x17
        /*00ca*/ 	.short	(.L_42 - .L_41)
.L_41:
        /*00cc*/ 	.word	0x00000000
        /*00d0*/ 	.short	0x0001
        /*00d2*/ 	.short	0x0008
        /*00d4*/ 	.byte	0x00, 0xf4, 0x21, 0x00


	//----- nvinfo : EIATTR_KPARAM_INFO
	.align		4
.L_42:
        /*00d8*/ 	.byte	0x04, 0x17
        /*00da*/ 	.short	(.L_44 - .L_43)
.L_43:
        /*00dc*/ 	.word	0x00000000
        /*00e0*/ 	.short	0x0000
        /*00e2*/ 	.short	0x0000
        /*00e4*/ 	.byte	0x00, 0xf4, 0x21, 0x00


	//----- nvinfo : EIATTR_AT_ENTRY_FRAGMENTS
	.align		4
.L_44:
        /*00e8*/ 	.byte	0x04, 0x4f
        /*00ea*/ 	.short	(.L_46 - .L_45)


	//   ....[0]....
.L_45:
        /*00ec*/ 	.word	0x00000004


	//----- nvinfo : EIATTR_RESERVED_SMEM_USED
	.align		4
.L_46:
        /*00f0*/ 	.byte	0x01, 0x41
	.zero		2


	//----- nvinfo : EIATTR_SPARSE_MMA_MASK
	.align		4
        /*00f4*/ 	.byte	0x03, 0x50
        /*00f6*/ 	.short	0x0000


	//----- nvinfo : EIATTR_TCGEN05_1CTA_USED
	.align		4
        /*00f8*/ 	.byte	0x01, 0x51
	.zero		2


	//----- nvinfo : EIATTR_MAXREG_COUNT
	.align		4
        /*00fc*/ 	.byte	0x03, 0x1b
        /*00fe*/ 	.short	0x00ff


	//----- nvinfo : EIATTR_NUM_BARRIERS
	.align		4
        /*0100*/ 	.byte	0x02, 0x4c
        /*0102*/ 	.byte	0x01
	.zero		1


	//----- nvinfo : EIATTR_ANNOTATIONS
	.align		4
        /*0104*/ 	.byte	0x04, 0x55
        /*0106*/ 	.short	(.L_48 - .L_47)


	//   ....[0]....
.L_47:
        /*0108*/ 	.word	0x00000001
        /*010c*/ 	.byte	0xb0, 0x09, 0x00, 0x00, 0x01, 0x00, 0x00, 0x00, 0xf0, 0x09, 0x00, 0x00, 0x01, 0x00, 0x00, 0x00
        /* <DEDUP_REMOVED lines=120> */
        /*089c*/ 	.byte	0x70, 0x46, 0x00, 0x00, 0x01, 0x00, 0x00, 0x00, 0xa0, 0x46, 0x00, 0x00


	//----- nvinfo : EIATTR_INT_WARP_WIDE_INSTR_OFFSETS
	.align		4
.L_48:
        /*08a8*/ 	.byte	0x04, 0x31
        /*08aa*/ 	.short	(.L_50 - .L_49)


	//   ....[0]....
.L_49:
        /*08ac*/ 	.word	0x00006830


	//   ....[1]....
        /*08b0*/ 	.word	0x00006840


	//   ....[2]....
        /*08b4*/ 	.word	0x00010f30


	//   ....[3]....
        /*08b8*/ 	.word	0x00060ec0


	//   ....[4]....
        /*08bc*/ 	.word	0x00060f10


	//----- nvinfo : EIATTR_COOP_GROUP_MASK_REGIDS
	.align		4
.L_50:
        /*08c0*/ 	.byte	0x04, 0x29
        /*08c2*/ 	.short	(.L_52 - .L_51)


	//   ....[0]....
.L_51:
        /*08c4*/ 	.word	0xffffffff


	//   ....[1]....
        /*08c8*/ 	.word	0xffffffff


	//   ....[2]....
        /*08cc*/ 	.word	0xffffffff


	//   ....[3]....
        /*08d0*/ 	.word	0xffffffff


	//----- nvinfo : EIATTR_COOP_GROUP_INSTR_OFFSETS
	.align		4
.L_52:
        /*08d4*/ 	.byte	0x04, 0x28
        /*08d6*/ 	.short	(.L_54 - .L_53)


	//   ....[0]....
.L_53:
        /*08d8*/ 	.word	0x00000070


	//   ....[1]....
        /*08dc*/ 	.word	0x00000330


	//   ....[2]....
        /*08e0*/ 	.word	0x00060d50


	//   ....[3]....
        /*08e4*/ 	.word	0x00060fc0


	//----- nvinfo : EIATTR_VRC_CTA_INIT_COUNT
	.align		4
.L_54:
        /*08e8*/ 	.byte	0x02, 0x4a
        /*08ea*/ 	.byte	0x80
	.zero		1


	//----- nvinfo : EIATTR_MBARRIER_INSTR_OFFSETS
	.align		4
        /*08ec*/ 	.byte	0x04, 0x39
        /*08ee*/ 	.short	(.L_56 - .L_55)


	//   ....[0]....
.L_55:
        /*08f0*/ 	.word	0x00007e90
        /*08f4*/ 	.word	0x000000ff
        /*08f8*/ 	.word	0x00000000
        /*08fc*/ 	.short	0x0100
        /*08fe*/ 	.byte	0x0b
	.zero		1


	//   ....[1]....
        /*0900*/ 	.word	0x00010f60
        /*0904*/ 	.word	0x000000ff
        /*0908*/ 	.word	0x00020008
        /*090c*/ 	.short	0x0100
        /*090e*/ 	.byte	0x09
	.zero		1


	//   ....[2]....
        /*0910*/ 	.word	0x00037610
        /*0914*/ 	.word	0x000000ff
        /*0918*/ 	.word	0x00000000
        /*091c*/ 	.short	0x010a
        /*091e*/ 	.byte	0x0b
	.zero		1


	//   ....[3]....
        /*0920*/ 	.word	0x00049fc0
        /*0924*/ 	.word	0x000000ff
        /*0928*/ 	.word	0x00000000
        /*092c*/ 	.short	0x010a
        /*092e*/ 	.byte	0x0b
	.zero		1


	//   ....[4]....
        /*0930*/ 	.word	0x0004a160
        /*0934*/ 	.word	0x000000ff
        /*0938*/ 	.word	0x00020000
        /*093c*/ 	.short	0x0108
        /*093e*/ 	.byte	0x09
	.zero		1


	//   ....[5]....
        /*0940*/ 	.word	0x0004a1a0
        /*0944*/ 	.word	0x000000ff
        /*0948*/ 	.word	0x00020008
        /*094c*/ 	.short	0x0108
        /*094e*/ 	.byte	0x09
	.zero		1


	//   ....[6]....
        /*0950*/ 	.word	0x00060fe0
        /*0954*/ 	.word	0x000000ff
        /*0958*/ 	.word	0x00000000
        /*095c*/ 	.short	0x010a
        /*095e*/ 	.byte	0x0b
	.zero		1


	//   ....[7]....
        /*0960*/ 	.word	0x00061010
        /*0964*/ 	.word	0x000000ff
        /*0968*/ 	.word	0x00000000
        /*096c*/ 	.short	0x010a
        /*096e*/ 	.byte	0x0b
	.zero		1


	//----- nvinfo : EIATTR_NUM_MBARRIERS
	.align		4
.L_56:
        /*0970*/ 	.byte	0x03, 0x38
        /*0972*/ 	.short	0x0002


	//----- nvinfo : EIATTR_EXIT_INSTR_OFFSETS
	.align		4
        /*0974*/ 	.byte	0x04, 0x1c
        /*0976*/ 	.short	(.L_58 - .L_57)


	//   ....[0]....
.L_57:
        /*0978*/ 	.word	0x00060fd0


	//----- nvinfo : EIATTR_REQNTID
	.align		4
.L_58:
        /*097c*/ 	.byte	0x04, 0x10
        /*097e*/ 	.short	(.L_60 - .L_59)
.L_59:
        /*0980*/ 	.word	0x00000080
        /*0984*/ 	.word	0x00000001
        /*0988*/ 	.word	0x00000001


	//----- nvinfo : EIATTR_CRS_STACK_SIZE
	.align		4
.L_60:
        /*098c*/ 	.byte	0x04, 0x1e
        /*098e*/ 	.short	(.L_62 - .L_61)
.L_61:
        /*0990*/ 	.word	0x00000000


	//----- nvinfo : EIATTR_CBANK_PARAM_SIZE
	.align		4
.L_62:
        /*0994*/ 	.byte	0x03, 0x19
        /*0996*/ 	.short	0x0050


	//----- nvinfo : EIATTR_PARAM_CBANK
	.align		4
        /*0998*/ 	.byte	0x04, 0x0a
        /*099a*/ 	.short	(.L_64 - .L_63)
	.align		4
.L_63:
        /*099c*/ 	.word	index@(.nv.constant0.matmul_kernel)
        /*09a0*/ 	.short	0x0380
        /*09a2*/ 	.short	0x0050


	//----- nvinfo : EIATTR_SW_WAR
	.align		4
.L_64:
        /*09a4*/ 	.byte	0x04, 0x36
        /*09a6*/ 	.short	(.L_66 - .L_65)
.L_65:
        /*09a8*/ 	.word	0x00000008
.L_66:


//--------------------- .nv.compat                --------------------------
	.section	.nv.compat,"",@"SHT_CUDA_COMPAT_INFO"
	.align	4
        /*0000*/ 	.byte	0x02, 0x02, 0x02, 0x00, 0x02, 0x05, 0x05, 0x00, 0x02, 0x03, 0x00, 0x00, 0x02, 0x06, 0x01, 0x00


//--------------------- .nv.callgraph             --------------------------
	.section	.nv.callgraph,"",@"SHT_CUDA_CALLGRAPH"
	.align	4
	.sectionentsize	8
	.align		4
        /*0000*/ 	.word	0x00000000
	.align		4
        /*0004*/ 	.word	0xffffffff
	.align		4
        /*0008*/ 	.word	0x00000000
	.align		4
        /*000c*/ 	.word	0xfffffffe
	.align		4
        /*0010*/ 	.word	0x00000000
	.align		4
        /*0014*/ 	.word	0xfffffffd
	.align		4
        /*0018*/ 	.word	0x00000000
	.align		4
        /*001c*/ 	.word	0xfffffffc


//--------------------- .text.matmul_kernel       --------------------------
	.section	.text.matmul_kernel,"ax",@progbits
	.align	128
        .global         matmul_kernel
        .type           matmul_kernel,@function
        .size           matmul_kernel,(.L_x_20 - matmul_kernel)
        .other          matmul_kernel,@"STO_CUDA_ENTRY STV_DEFAULT"
matmul_kernel:
.text.matmul_kernel:
[----:B------:R-:W0:Y:S01]  /*0000*/  LDC R1, c[0x0][0x37c] ;  /* 0x0000df00ff017b82 */ /* 0x000e220000000800 */
[----:B------:R-:W1:Y:S01]  /*0010*/  S2R R44, SR_TID.X ;  /* 0x00000000002c7919 */ /* 0x000e620000002100 */
[----:B0-----:R-:W-:Y:S01]  /*0020*/  VIADD R1, R1, 0xffffe328 ;  /* 0xffffe32801017836 */ /* 0x001fe20000000000 */
[----:B-1----:R-:W-:-:S13]  /*0030*/  ISETP.GE.U32.AND P0, PT, R44, 0x20, PT ;  /* 0x000000202c00780c */ /* 0x002fda0003f06070 */
[----:B------:R-:W-:Y:S02]  /*0040*/  VOTEU.ANY UP0, P0 ;  /* 0x0000000000ff7886 */ /* 0x000fe40000000100 */
[----:B------:R-:W-:Y:S05]  /*0050*/  BRA.U UP0, `(.L_x_0) ;  /* 0x0000000100b87547 */ /* 0x000fea000b800000 */
[----:B------:R-:W0:Y:S01]  /*0060*/  S2UR UR6, SR_CgaCtaId ;  /* 0x00000000000679c3 */ /* 0x000e220000008800 */
[----:B------:R-:W-:Y:S01]  /*0070*/  NOP ;  /* 0x0000000000007918 */ /* 0x000fe20000000000 */
[----:B------:R-:W-:Y:S02]  /*0080*/  UMOV UR4, 0x40 ;  /* 0x0000004000047882 */ /* 0x000fe40000000000 */
[----:B0-----:R-:W-:-:S09]  /*0090*/  ULEA UR4, UR6, UR4, 0x18 ;  /* 0x0000000406047291 */ /* 0x001fd2000f8ec0ff */
[----:B------:R-:W0:Y:S01]  /*00a0*/  LDS.U8 R0, [UR4] ;  /* 0x00000004ff007984 */ /* 0x000e220008000000 */
[----:B------:R-:W-:Y:S02]  /*00b0*/  UMOV UR4, 0x400 ;  /* 0x0000040000047882 */ /* 0x000fe40000000000 */
[----:B------:R-:W-:Y:S01]  /*00c0*/  ULEA UR4, UR6, UR4, 0x18 ;  /* 0x0000000406047291 */ /* 0x000fe2000f8ec0ff */
[----:B0-----:R-:W-:-:S13]  /*00d0*/  ISETP.NE.AND P0, PT, R0, RZ, PT ;  /* 0x000000ff0000720c */ /* 0x001fda0003f05270 */
[----:B------:R-:W-:Y:S05]  /*00e0*/  @P0 BRA `(.L_x_1) ;  /* 0x00000000007c0947 */ /* 0x000fea0003800000 */
[----:B------:R-:W-:-:S13]  /*00f0*/  ELECT P0, URZ, PT ;  /* 0x0000000000ff782f */ /* 0x000fda0003800000 */
[----:B------:R-:W-:Y:S05]  /*0100*/  @!P0 BRA `(.L_x_2) ;  /* 0x0000000000848947 */ /* 0x000fea0003800000 */
[----:B------:R-:W-:Y:S01]  /*0110*/  UMOV UR5, 0x10 ;  /* 0x0000001000057882 */ /* 0x000fe20000000000 */
[----:B------:R-:W-:Y:S02]  /*0120*/  IMAD.MOV.U32 R4, RZ, RZ, 0x1 ;  /* 0x00000001ff047424 */ /* 0x000fe400078e00ff */
[----:B------:R-:W-:Y:S02]  /*0130*/  IMAD.MOV.U32 R5, RZ, RZ, 0xffff ;  /* 0x0000ffffff057424 */ /* 0x000fe400078e00ff */
[----:B------:R-:W-:Y:S04]  /*0140*/  DEPBAR.LE SB0, 0x36 ;  /* 0x00008d800000791a */ /* 0x000fe80000000000 */
[----:B------:R-:W0:Y:S02]  /*0150*/  UTCATOMSWS.FIND_AND_SET.ALIGN UP1, UR5, UR5 ;  /* 0x00000005000575e3 */ /* 0x000e240008020800 */
[----:B0-----:R-:W-:-:S04]  /*0160*/  PLOP3.LUT P0, PT, PT, PT, UP1, 0x80, 0x8 ;  /* 0x000000000008781c */ /* 0x001fc80003f0f018 */
[----:B------:R-:W-:-:S04]  /*0170*/  SEL R0, RZ, 0xffffffff, !P0 ;  /* 0xffffffffff007807 */ /* 0x000fc80004000000 */
[----:B------:R-:W-:Y:S01]  /*0180*/  ISETP.NE.AND P0, PT, R0, RZ, PT ;  /* 0x000000ff0000720c */ /* 0x000fe20003f05270 */
[----:B------:R-:W-:-:S12]  /*0190*/  IMAD.U32 R0, RZ, RZ, UR5 ;  /* 0x00000005ff007e24 */ /* 0x000fd8000f8e00ff */
[----:B------:R-:W-:Y:S05]  /*01a0*/  @P0 BRA `(.L_x_3) ;  /* 0x0000000000240947 */ /* 0x000fea0003800000 */
.L_x_4:
[----:B------:R-:W-:Y:S05]  /*01b0*/  NANOSLEEP 0x64 ;  /* 0x000000640000795d */ /* 0x000fea0003800000 */
[----:B------:R-:W-:-:S05]  /*01c0*/  UMOV UR5, 0x10 ;  /* 0x0000001000057882 */ /* 0x000fca0000000000 */
[----:B------:R-:W-:Y:S04]  /*01d0*/  DEPBAR.LE SB0, 0x36 ;  /* 0x00008d800000791a */ /* 0x000fe80000000000 */
[----:B------:R-:W0:Y:S02]  /*01e0*/  UTCATOMSWS.FIND_AND_SET.ALIGN UP1, UR5, UR5 ;  /* 0x00000005000575e3 */ /* 0x000e240008020800 */
[----:B0-----:R-:W-:-:S04]  /*01f0*/  PLOP3.LUT P0, PT, PT, PT, UP1, 0x80, 0x8 ;  /* 0x000000000008781c */ /* 0x001fc80003f0f018 */
[----:B------:R-:W-:-:S04]  /*0200*/  SEL R0, RZ, 0xffffffff, !P0 ;  /* 0xffffffffff007807 */ /* 0x000fc80004000000 */
[----:B------:R-:W-:Y:S01]  /*0210*/  ISETP.NE.AND P0, PT, R0, RZ, PT ;  /* 0x000000ff0000720c */ /* 0x000fe20003f05270 */
[----:B------:R-:W-:-:S12]  /*0220*/  IMAD.U32 R0, RZ, RZ, UR5 ;  /* 0x00000005ff007e24 */ /* 0x000fd8000f8e00ff */
[----:B------:R-:W-:Y:S05]  /*0230*/  @!P0 BRA `(.L_x_4) ;  /* 0xfffffffc00dc8947 */ /* 0x000fea000383ffff */
.L_x_3:
[C---:B------:R-:W-:Y:S01]  /*0240*/  VIADD R3, R0.reuse, 0x10 ;  /* 0x0000001000037836 */ /* 0x040fe20000000000 */
[----:B------:R-:W-:Y:S01]  /*0250*/  UMOV UR5, 0x50 ;  /* 0x0000005000057882 */ /* 0x000fe20000000000 */
[----:B------:R-:W-:Y:S01]  /*0260*/  SHF.L.U32 R2, R5, R0, RZ ;  /* 0x0000000005027219 */ /* 0x000fe200000006ff */
[----:B------:R-:W-:Y:S01]  /*0270*/  ULEA UR5, UR6, UR5, 0x18 ;  /* 0x0000000506057291 */ /* 0x000fe2000f8ec0ff */
[----:B------:R-:W-:Y:S01]  /*0280*/  IMAD.SHL.U32 R0, R0, 0x20, RZ ;  /* 0x0000002000007824 */ /* 0x000fe200078e00ff */
[----:B------:R-:W-:-:S04]  /*0290*/  SHF.L.U32 R3, R4, R3, RZ ;  /* 0x0000000304037219 */ /* 0x000fc800000006ff */
[----:B------:R-:W-:-:S05]  /*02a0*/  LOP3.LUT R2, R3, R2, RZ, 0xfc, !PT ;  /* 0x0000000203027212 */ /* 0x000fca00078efcff */
[----:B------:R0:W-:Y:S04]  /*02b0*/  ATOMS.OR RZ, [UR5], R2 ;  /* 0x00000002ffff798c */ /* 0x0001e8000b000005 */
[----:B------:R0:W-:Y:S01]  /*02c0*/  STS [UR4], R0 ;  /* 0x00000000ff007988 */ /* 0x0001e20008000804 */
[----:B------:R-:W-:Y:S05]  /*02d0*/  BRA `(.L_x_2) ;  /* 0x0000000000107947 */ /* 0x000fea0003800000 */
.L_x_1:
[----:B------:R-:W-:Y:S01]  /*02e0*/  IMAD.MOV.U32 R0, RZ, RZ, -0x1 ;  /* 0xffffffffff007424 */ /* 0x000fe200078e00ff */
[----:B------:R-:W-:-:S04]  /*02f0*/  MOV R2, 0x320 ;  /* 0x0000032000027802 */ /* 0x000fc80000000f00 */
[----:B------:R0:W-:Y:S03]  /*0300*/  STS [UR4], R0 ;  /* 0x00000000ff007988 */ /* 0x0001e60008000804 */
[----:B0-----:R-:W-:Y:S05]  /*0310*/  CALL.REL.NOINC `($__internal_1_$__cuda_sm10x_tcgen05_guardrail_trap_phase_invalid_during_alloc) ;  /* 0x0000060c00547944 */ /* 0x001fea0003c00000 */
.L_x_2:
[----:B------:R-:W-:Y:S05]  /*0320*/  WARPSYNC.ALL ;  /* 0x0000000000007948 */ /* 0x000fea0003800000 */
[----:B------:R-:W-:Y:S01]  /*0330*/  NOP ;  /* 0x0000000000007918 */ /* 0x000fe20000000000 */
.L_x_0:
[----:B------:R-:W1:Y:S01]  /*0340*/  LDC.64 R4, c[0x0][0x398] ;  /* 0x0000e600ff047b82 */ /* 0x000e620000000a00 */
[----:B------:R-:W2:Y:S01]  /*0350*/  S2R R7, SR_CTAID.X ;  /* 0x0000000000077919 */ /* 0x000ea20000002500 */
[----:B------:R-:W-:Y:S01]  /*0360*/  UMOV UR9, 0x400 ;  /* 0x0000040000097882 */ /* 0x000fe20000000000 */
[----:B------:R-:W-:Y:S01]  /*0370*/  LOP3.LUT R47, R44, 0x7f, RZ, 0xc0, !PT ;  /* 0x0000007f2c2f7812 */ /* 0x000fe200078ec0ff */
[----:B------:R-:W3:Y:S04]  /*0380*/  LDCU UR6, c[0x0][0x3a4] ;  /* 0x00007480ff0677ac */ /* 0x000ee80008000800 */
[----:B------:R-:W-:Y:S01]  /*0390*/  BAR.SYNC.DEFER_BLOCKING 0x0 ;  /* 0x0000000000007b1d */ /* 0x000fe20000010000 */
[----:B------:R-:W-:-:S07]  /*03a0*/  ISETP.NE.U32.AND P4, PT, R47, RZ, PT ;  /* 0x000000ff2f00720c */ /* 0x000fce0003f85070 */
[----:B------:R-:W4:Y:S01]  /*03b0*/  S2UR UR5, SR_CgaCtaId ;  /* 0x00000000000579c3 */ /* 0x000f220000008800 */
[----:B------:R-:W5:Y:S01]  /*03c0*/  LDCU.128 UR16, c[0x0][0x380] ;  /* 0x00007000ff1077ac */ /* 0x000f620008000c00 */
[----:B------:R-:W-:Y:S01]  /*03d0*/  UMOV UR7, 0x1 ;  /* 0x0000000100077882 */ /* 0x000fe20000000000 */
[----:B01----:R-:W-:-:S05]  /*03e0*/  VIADD R0, R5, 0xff ;  /* 0x000000ff05007836 */ /* 0x003fca0000000000 */
[----:B------:R-:W-:-:S04]  /*03f0*/  SHF.R.S32.HI R3, RZ, 0x1f, R0 ;  /* 0x0000001fff037819 */ /* 0x000fc80000011400 */
[----:B------:R-:W-:Y:S02]  /*0400*/  LEA.HI R3, R3, R0, RZ, 0x8 ;  /* 0x0000000003037211 */ /* 0x000fe400078f40ff */
[----:B--2---:R-:W-:Y:S01]  /*0410*/  IABS R10, R7 ;  /* 0x00000007000a7213 */ /* 0x004fe20000000000 */
[----:B----4-:R-:W-:Y:S01]  /*0420*/  ULEA UR9, UR5, UR9, 0x18 ;  /* 0x0000000905097291 */ /* 0x010fe2000f8ec0ff */
[----:B------:R-:W-:-:S03]  /*0430*/  SHF.R.S32.HI R6, RZ, 0x8, R3 ;  /* 0x00000008ff067819 */ /* 0x000fc60000011403 */
[----:B------:R-:W-:Y:S01]  /*0440*/  UIADD3 UR11, UPT, UPT, UR9, 0x20000, URZ ;  /* 0x00020000090b7890 */ /* 0x000fe2000fffe0ff */
[-C--:B------:R-:W-:Y:S02]  /*0450*/  IABS R9, R6.reuse ;  /* 0x0000000600097213 */ /* 0x080fe40000000000 */
[----:B------:R-:W-:Y:S02]  /*0460*/  IABS R12, R6 ;  /* 0x00000006000c7213 */ /* 0x000fe40000000000 */
[----:B------:R-:W0:Y:S08]  /*0470*/  I2F.RP R0, R9 ;  /* 0x0000000900007306 */ /* 0x000e300000209400 */
[----:B0-----:R-:W0:Y:S02]  /*0480*/  MUFU.RCP R0, R0 ;  /* 0x0000000000007308 */ /* 0x001e240000001000 */
[----:B0-----:R-:W-:-:S02]  /*0490*/  VIADD R2, R0, 0xffffffe ;  /* 0x0ffffffe00027836 */ /* 0x001fc40000000000 */
[----:B------:R-:W-:-:S04]  /*04a0*/  IMAD.MOV R0, RZ, RZ, -R12 ;  /* 0x000000ffff007224 */ /* 0x000fc800078e0a0c */
[----:B------:R0:W1:Y:S02]  /*04b0*/  F2I.FTZ.U32.TRUNC.NTZ R3, R2 ;  /* 0x0000000200037305 */ /* 0x000064000021f000 */
[----:B0-----:R-:W-:Y:S02]  /*04c0*/  IMAD.MOV.U32 R2, RZ, RZ, RZ ;  /* 0x000000ffff027224 */ /* 0x001fe400078e00ff */
[----:B-1----:R-:W-:-:S04]  /*04d0*/  IMAD.MOV R8, RZ, RZ, -R3 ;  /* 0x000000ffff087224 */ /* 0x002fc800078e0a03 */
[----:B------:R-:W-:Y:S02]  /*04e0*/  IMAD R11, R8, R9, RZ ;  /* 0x00000009080b7224 */ /* 0x000fe400078e02ff */
[----:B------:R-:W-:Y:S02]  /*04f0*/  IMAD.MOV.U32 R8, RZ, RZ, R10 ;  /* 0x000000ffff087224 */ /* 0x000fe400078e000a */
[----:B------:R-:W-:-:S06]  /*0500*/  IMAD.HI.U32 R3, R3, R11, R2 ;  /* 0x0000000b03037227 */ /* 0x000fcc00078e0002 */
[----:B------:R-:W-:-:S04]  /*0510*/  IMAD.HI.U32 R3, R3, R8, RZ ;  /* 0x0000000803037227 */ /* 0x000fc800078e00ff */
[----:B------:R-:W-:-:S05]  /*0520*/  IMAD R0, R3, R0, R8 ;  /* 0x0000000003007224 */ /* 0x000fca00078e0208 */
[----:B------:R-:W-:-:S13]  /*0530*/  ISETP.GT.U32.AND P1, PT, R9, R0, PT ;  /* 0x000000000900720c */ /* 0x000fda0003f24070 */
[----:B------:R-:W-:Y:S02]  /*0540*/  @!P1 IMAD.IADD R0, R0, 0x1, -R9 ;  /* 0x0000000100009824 */ /* 0x000fe400078e0a09 */
[----:B------:R-:W-:Y:S01]  /*0550*/  @!P1 VIADD R3, R3, 0x1 ;  /* 0x0000000103039836 */ /* 0x000fe20000000000 */
[----:B------:R-:W-:Y:S02]  /*0560*/  ISETP.NE.AND P1, PT, R6, RZ, PT ;  /* 0x000000ff0600720c */ /* 0x000fe40003f25270 */
[----:B------:R-:W-:Y:S02]  /*0570*/  ISETP.GE.U32.AND P0, PT, R0, R9, PT ;  /* 0x000000090000720c */ /* 0x000fe40003f06070 */
[----:B------:R-:W-:Y:S02]  /*0580*/  LOP3.LUT R0, R7, R6, RZ, 0x3c, !PT ;  /* 0x0000000607007212 */ /* 0x000fe400078e3cff */
[----:B------:R-:W-:Y:S02]  /*0590*/  IABS R9, R5 ;  /* 0x0000000500097213 */ /* 0x000fe40000000000 */
[----:B------:R-:W-:Y:S01]  /*05a0*/  ISETP.GE.AND P2, PT, R0, RZ, PT ;  /* 0x000000ff0000720c */ /* 0x000fe20003f46270 */
[----:B------:R-:W-:-:S06]  /*05b0*/  VIADD R0, R4, 0xff ;  /* 0x000000ff04007836 */ /* 0x000fcc0000000000 */
[----:B------:R-:W-:-:S04]  /*05c0*/  @P0 VIADD R3, R3, 0x1 ;  /* 0x0000000103030836 */ /* 0x000fc80000000000 */
[----:B------:R-:W-:Y:S01]  /*05d0*/  IMAD.MOV.U32 R13, RZ, RZ, R3 ;  /* 0x000000ffff0d7224 */ /* 0x000fe200078e0003 */
[----:B------:R-:W-:-:S03]  /*05e0*/  SHF.R.S32.HI R3, RZ, 0x1f, R0 ;  /* 0x0000001fff037819 */ /* 0x000fc60000011400 */
[----:B------:R-:W-:Y:S01]  /*05f0*/  @!P2 IMAD.MOV R13, RZ, RZ, -R13 ;  /* 0x000000ffff0da224 */ /* 0x000fe200078e0a0d */
[----:B------:R-:W-:Y:S02]  /*0600*/  LEA.HI R3, R3, R0, RZ, 0x8 ;  /* 0x0000000003037211 */ /* 0x000fe400078f40ff */
[----:B------:R-:W-:-:S04]  /*0610*/  @!P1 LOP3.LUT R13, RZ, R6, RZ, 0x33, !PT ;  /* 0x00000006ff0d9212 */ /* 0x000fc800078e33ff */
[----:B------:R-:W-:Y:S01]  /*0620*/  LEA.HI.SX32 R3, R3, -R13, 0x18 ;  /* 0x8000000d03037211 */ /* 0x000fe200078fc2ff */
[----:B------:R-:W-:-:S03]  /*0630*/  IMAD.MOV R8, RZ, RZ, -R13 ;  /* 0x000000ffff087224 */ /* 0x000fc600078e0a0d */
[----:B------:R-:W-:Y:S01]  /*0640*/  VIMNMX R17, PT, PT, R3, 0x1, PT ;  /* 0x0000000103117848 */ /* 0x000fe20003fe0100 */
[----:B------:R-:W-:Y:S02]  /*0650*/  IMAD R14, R6, R8, R7 ;  /* 0x00000008060e7224 */ /* 0x000fe400078e0207 */
[----:B------:R-:W0:Y:S01]  /*0660*/  I2F.RP R7, R9 ;  /* 0x0000000900077306 */ /* 0x000e220000209400 */
[-C--:B------:R-:W-:Y:S02]  /*0670*/  IABS R12, R17.reuse ;  /* 0x00000011000c7213 */ /* 0x080fe40000000000 */
[----:B------:R-:W-:Y:S02]  /*0680*/  IABS R6, R14 ;  /* 0x0000000e00067213 */ /* 0x000fe40000000000 */
[----:B------:R-:W-:-:S03]  /*0690*/  IABS R8, R17 ;  /* 0x0000001100087213 */ /* 0x000fc60000000000 */
[----:B------:R-:W1:Y:S02]  /*06a0*/  I2F.RP R0, R12 ;  /* 0x0000000c00007306 */ /* 0x000e640000209400 */
[----:B------:R-:W-:-:S06]  /*06b0*/  IMAD.MOV R8, RZ, RZ, -R8 ;  /* 0x000000ffff087224 */ /* 0x000fcc00078e0a08 */
[----:B0-----:R-:W0:Y:S08]  /*06c0*/  MUFU.RCP R7, R7 ;  /* 0x0000000700077308 */ /* 0x001e300000001000 */
[----:B-1----:R-:W1:Y:S01]  /*06d0*/  MUFU.RCP R0, R0 ;  /* 0x0000000000007308 */ /* 0x002e620000001000 */
[----:B0-----:R-:W-:Y:S01]  /*06e0*/  VIADD R10, R7, 0xffffffe ;  /* 0x0ffffffe070a7836 */ /* 0x001fe20000000000 */
[----:B------:R-:W-:-:S04]  /*06f0*/  SHF.R.U32.HI R7, RZ, 0x5, R44 ;  /* 0x00000005ff077819 */ /* 0x000fc8000001162c */
[----:B------:R-:W-:Y:S01]  /*0700*/  R2UR UR12, R7 ;  /* 0x00000000070c72ca */ /* 0x000fe200000e0000 */
[----:B-1----:R-:W-:Y:S01]  /*0710*/  VIADD R2, R0, 0xffffffe ;  /* 0x0ffffffe00027836 */ /* 0x002fe20000000000 */
[----:B------:R-:W-:-:S03]  /*0720*/  IABS R0, R4 ;  /* 0x0000000400007213 */ /* 0x000fc60000000000 */
[----:B------:R0:W1:Y:S08]  /*0730*/  F2I.FTZ.U32.TRUNC.NTZ R3, R2 ;  /* 0x0000000200037305 */ /* 0x000070000021f000 */
[----:B------:R-:W-:Y:S01]  /*0740*/  USHF.L.U32 UR4, UR12, 0x15, URZ ;  /* 0x000000150c047899 */ /* 0x000fe200080006ff */
[----:B0-----:R-:W-:Y:S02]  /*0750*/  IMAD.MOV.U32 R2, RZ, RZ, RZ ;  /* 0x000000ffff027224 */ /* 0x001fe400078e00ff */
[----:B-1----:R-:W-:-:S04]  /*0760*/  IMAD.MOV R11, RZ, RZ, -R3 ;  /* 0x000000ffff0b7224 */ /* 0x002fc800078e0a03 */
[----:B------:R-:W-:-:S04]  /*0770*/  IMAD R11, R11, R12, RZ ;  /* 0x0000000c0b0b7224 */ /* 0x000fc800078e02ff */
[----:B------:R-:W-:Y:S02]  /*0780*/  IMAD.HI.U32 R2, R3, R11, R2 ;  /* 0x0000000b03027227 */ /* 0x000fe400078e0002 */
[----:B------:R-:W0:Y:S02]  /*0790*/  F2I.FTZ.U32.TRUNC.NTZ R11, R10 ;  /* 0x0000000a000b7305 */ /* 0x000e24000021f000 */
[----:B------:R-:W-:-:S04]  /*07a0*/  IMAD.MOV.U32 R3, RZ, RZ, R6 ;  /* 0x000000ffff037224 */ /* 0x000fc800078e0006 */
[----:B------:R-:W-:Y:S02]  /*07b0*/  IMAD.HI.U32 R2, R2, R3, RZ ;  /* 0x0000000302027227 */ /* 0x000fe400078e00ff */
[----:B------:R-:W1:Y:S02]  /*07c0*/  I2F.RP R6, R0 ;  /* 0x0000000000067306 */ /* 0x000e640000209400 */
[----:B------:R-:W-:Y:S02]  /*07d0*/  IMAD R3, R2, R8, R3 ;  /* 0x0000000802037224 */ /* 0x000fe400078e0203 */
[----:B------:R-:W2:Y:S01]  /*07e0*/  LDS R8, [UR9] ;  /* 0x00000009ff087984 */ /* 0x000ea20008000800 */
[----:B------:R-:W-:Y:S02]  /*07f0*/  BAR.SYNC.DEFER_BLOCKING 0x0 ;  /* 0x0000000000007b1d */ /* 0x000fe40000010000 */
[----:B------:R-:W-:Y:S01]  /*0800*/  ISETP.GT.U32.AND P1, PT, R12, R3, PT ;  /* 0x000000030c00720c */ /* 0x000fe20003f24070 */
[----:B0-----:R-:W-:-:S04]  /*0810*/  IMAD.MOV R10, RZ, RZ, -R11 ;  /* 0x000000ffff0a7224 */ /* 0x001fc800078e0a0b */
[----:B------:R-:W-:Y:S01]  /*0820*/  IMAD R7, R10, R9, RZ ;  /* 0x000000090a077224 */ /* 0x000fe200078e02ff */
[----:B-1----:R-:W0:Y:S01]  /*0830*/  MUFU.RCP R6, R6 ;  /* 0x0000000600067308 */ /* 0x002e220000001000 */
[----:B------:R-:W-:-:S04]  /*0840*/  IMAD.MOV.U32 R10, RZ, RZ, RZ ;  /* 0x000000ffff0a7224 */ /* 0x000fc800078e00ff */
[----:B------:R-:W-:-:S04]  /*0850*/  IMAD.HI.U32 R10, R11, R7, R10 ;  /* 0x000000070b0a7227 */ /* 0x000fc800078e000a */
[----:B------:R-:W-:Y:S02]  /*0860*/  @!P1 IMAD.IADD R3, R3, 0x1, -R12 ;  /* 0x0000000103039824 */ /* 0x000fe400078e0a0c */
[----:B------:R-:W-:Y:S01]  /*0870*/  @!P1 VIADD R2, R2, 0x1 ;  /* 0x0000000102029836 */ /* 0x000fe20000000000 */
[----:B------:R-:W-:Y:S02]  /*0880*/  ISETP.NE.AND P1, PT, R17, RZ, PT ;  /* 0x000000ff1100720c */ /* 0x000fe40003f25270 */
[----:B------:R-:W-:Y:S02]  /*0890*/  ISETP.GE.U32.AND P0, PT, R3, R12, PT ;  /* 0x0000000c0300720c */ /* 0x000fe40003f06070 */
[----:B------:R-:W-:Y:S01]  /*08a0*/  LOP3.LUT R3, R14, R17, RZ, 0x3c, !PT ;  /* 0x000000110e037212 */ /* 0x000fe200078e3cff */
[----:B0-----:R-:W-:-:S03]  /*08b0*/  VIADD R6, R6, 0xffffffe ;  /* 0x0ffffffe06067836 */ /* 0x001fc60000000000 */
[----:B------:R-:W-:Y:S02]  /*08c0*/  ISETP.GE.AND P2, PT, R3, RZ, PT ;  /* 0x000000ff0300720c */ /* 0x000fe40003f46270 */
[----:B------:R-:W0:Y:S05]  /*08d0*/  F2I.FTZ.U32.TRUNC.NTZ R3, R6 ;  /* 0x0000000600037305 */ /* 0x000e2a000021f000 */
[----:B------:R-:W-:Y:S01]  /*08e0*/  @P0 VIADD R2, R2, 0x1 ;  /* 0x0000000102020836 */ /* 0x000fe20000000000 */
[----:B--2---:R-:W-:-:S05]  /*08f0*/  R2UR UR8, R8 ;  /* 0x00000000080872ca */ /* 0x004fca00000e0000 */
[----:B------:R-:W-:Y:S01]  /*0900*/  @!P2 IMAD.MOV R2, RZ, RZ, -R2 ;  /* 0x000000ffff02a224 */ /* 0x000fe200078e0a02 */
[----:B------:R-:W-:Y:S01]  /*0910*/  @!P1 LOP3.LUT R2, RZ, R17, RZ, 0x33, !PT ;  /* 0x00000011ff029212 */ /* 0x000fe200078e33ff */
[----:B0-----:R-:W-:-:S04]  /*0920*/  IMAD.MOV R11, RZ, RZ, -R3 ;  /* 0x000000ffff0b7224 */ /* 0x001fc800078e0a03 */
[----:B------:R-:W-:Y:S02]  /*0930*/  IMAD.SHL.U32 R64, R2, 0x100, RZ ;  /* 0x0000010002407824 */ /* 0x000fe400078e00ff */
[----:B------:R-:W-:Y:S02]  /*0940*/  IMAD.MOV R42, RZ, RZ, -R2 ;  /* 0x000000ffff2a7224 */ /* 0x000fe400078e0a02 */
[C---:B------:R-:W-:Y:S01]  /*0950*/  VIADD R18, R64.reuse, 0x1 ;  /* 0x0000000140127836 */ /* 0x040fe20000000000 */
[----:B------:R-:W-:Y:S01]  /*0960*/  IABS R15, R64 ;  /* 0x00000040000f7213 */ /* 0x000fe20000000000 */
[C---:B------:R-:W-:Y:S02]  /*0970*/  VIADD R16, R64.reuse, 0x2 ;  /* 0x0000000240107836 */ /* 0x040fe40000000000 */
[C---:B------:R-:W-:Y:S01]  /*0980*/  VIADD R21, R64.reuse, 0x3 ;  /* 0x0000000340157836 */ /* 0x040fe20000000000 */
[----:B------:R-:W-:Y:S01]  /*0990*/  IABS R48, R18 ;  /* 0x0000001200307213 */ /* 0x000fe20000000000 */
[----:B------:R-:W-:Y:S01]  /*09a0*/  IMAD R42, R17, R42, R14 ;  /* 0x0000002a112a7224 */ /* 0x000fe200078e020e */
[----:B------:R-:W-:Y:S01]  /*09b0*/  STL [R1+0x1334], R18 ;  /* 0x0013341201007387 */ /* 0x000fe20000100800 */
[----:B------:R-:W-:Y:S01]  /*09c0*/  VIADD R20, R64, 0x4 ;  /* 0x0000000440147836 */ /* 0x000fe20000000000 */
[----:B------:R-:W-:Y:S01]  /*09d0*/  IABS R83, R16 ;  /* 0x0000001000537213 */ /* 0x000fe20000000000 */
[----:B------:R-:W-:Y:S01]  /*09e0*/  IMAD.HI.U32 R7, R10, R48, RZ ;  /* 0x000000300a077227 */ /* 0x000fe200078e00ff */
[----:B------:R0:W-:Y:S03]  /*09f0*/  STL [R1+0x133c], R16 ;  /* 0x00133c1001007387 */ /* 0x0001e60000100800 */
[----:B------:R-:W-:Y:S01]  /*0a00*/  IMAD.MOV R12, RZ, RZ, -R7 ;  /* 0x000000ffff0c7224 */ /* 0x000fe200078e0a07 */
[----:B------:R-:W-:Y:S01]  /*0a10*/  STL [R1+0x1338], R21 ;  /* 0x0013381501007387 */ /* 0x000fe20000100800 */
[----:B------:R-:W-:-:S02]  /*0a20*/  IMAD.MOV.U32 R2, RZ, RZ, RZ ;  /* 0x000000ffff027224 */ /* 0x000fc400078e00ff */
[----:B------:R-:W-:Y:S01]  /*0a30*/  IMAD R48, R9, R12, R48 ;  /* 0x0000000c09307224 */ /* 0x000fe200078e0230 */
[----:B------:R-:W-:Y:S01]  /*0a40*/  IABS R12, R21 ;  /* 0x00000015000c7213 */ /* 0x000fe20000000000 */
[----:B------:R-:W-:Y:S01]  /*0a50*/  IMAD R11, R11, R0, RZ ;  /* 0x000000000b0b7224 */ /* 0x000fe200078e02ff */
[----:B------:R-:W-:Y:S01]  /*0a60*/  STL [R1+0x1374], R20 ;  /* 0x0013741401007387 */ /* 0x000fe20000100800 */
[C---:B0-----:R-:W-:Y:S02]  /*0a70*/  VIADD R16, R64.reuse, 0x5 ;  /* 0x0000000540107836 */ /* 0x041fe40000000000 */
[----:B------:R-:W-:Y:S01]  /*0a80*/  IMAD.IADD R42, R13, 0x1, R42 ;  /* 0x000000010d2a7824 */ /* 0x000fe200078e022a */
[----:B------:R-:W-:Y:S01]  /*0a90*/  IABS R13, R20 ;  /* 0x00000014000d7213 */ /* 0x000fe20000000000 */
[----:B------:R-:W-:Y:S01]  /*0aa0*/  VIADD R19, R64, 0x6 ;  /* 0x0000000640137836 */ /* 0x000fe20000000000 */
[----:B------:R0:W-:Y:S01]  /*0ab0*/  STL [R1+0x1378], R16 ;  /* 0x0013781001007387 */ /* 0x0001e20000100800 */
[----:B------:R-:W-:-:S03]  /*0ac0*/  IMAD.HI.U32 R6, R10, R15, RZ ;  /* 0x0000000f0a067227 */ /* 0x000fc600078e00ff */
[----:B------:R-:W-:Y:S01]  /*0ad0*/  STL [R1+0x137c], R19 ;  /* 0x00137c1301007387 */ /* 0x000fe20000100800 */
[----:B------:R-:W-:Y:S01]  /*0ae0*/  VIADD R18, R64, 0x7 ;  /* 0x0000000740127836 */ /* 0x000fe20000000000 */
[----:B------:R-:W-:Y:S01]  /*0af0*/  IABS R17, R19 ;  /* 0x0000001300117213 */ /* 0x000fe20000000000 */
[----:B------:R-:W-:Y:S01]  /*0b00*/  IMAD.HI.U32 R8, R10, R83, RZ ;  /* 0x000000530a087227 */ /* 0x000fe200078e00ff */
[----:B0-----:R-:W-:-:S03]  /*0b10*/  IABS R16, R16 ;  /* 0x0000001000107213 */ /* 0x001fc60000000000 */
[----:B------:R-:W-:Y:S01]  /*0b20*/  IMAD.HI.U32 R7, R3, R11, R2 ;  /* 0x0000000b03077227 */ /* 0x000fe200078e0002 */
[----:B------:R0:W-:Y:S03]  /*0b30*/  STL [R1+0x1380], R18 ;  /* 0x0013801201007387 */ /* 0x0001e60000100800 */
[----:B------:R-:W-:Y:S02]  /*0b40*/  IMAD.MOV R6, RZ, RZ, -R6 ;  /* 0x000000ffff067224 */ /* 0x000fe400078e0a06 */
[----:B------:R-:W-:-:S04]  /*0b50*/  IMAD.HI.U32 R2, R10, R12, RZ ;  /* 0x0000000c0a027227 */ /* 0x000fc800078e00ff */
[----:B------:R-:W-:Y:S01]  /*0b60*/  IMAD.MOV R8, RZ, RZ, -R8 ;  /* 0x000000ffff087224 */ /* 0x000fe200078e0a08 */
[----:B0-----:R-:W-:Y:S01]  /*0b70*/  IABS R18, R18 ;  /* 0x0000001200127213 */ /* 0x001fe20000000000 */
[----:B------:R-:W-:-:S04]  /*0b80*/  IMAD.HI.U32 R3, R10, R13, RZ ;  /* 0x0000000d0a037227 */ /* 0x000fc800078e00ff */
[C---:B------:R-:W-:Y:S02]  /*0b90*/  IMAD R15, R9.reuse, R6, R15 ;  /* 0x00000006090f7224 */ /* 0x040fe400078e020f */
[----:B------:R-:W-:Y:S02]  /*0ba0*/  IMAD.MOV R2, RZ, RZ, -R2 ;  /* 0x000000ffff027224 */ /* 0x000fe400078e0a02 */
[----:B------:R-:W-:Y:S02]  /*0bb0*/  IMAD R83, R9, R8, R83 ;  /* 0x0000000809537224 */ /* 0x000fe400078e0253 */
[----:B------:R-:W-:-:S04]  /*0bc0*/  IMAD.HI.U32 R6, R10, R16, RZ ;  /* 0x000000100a067227 */ /* 0x000fc800078e00ff */
[----:B------:R-:W-:Y:S02]  /*0bd0*/  IMAD.MOV R14, RZ, RZ, -R3 ;  /* 0x000000ffff0e7224 */ /* 0x000fe400078e0a03 */
[----:B------:R-:W-:-:S04]  /*0be0*/  IMAD.HI.U32 R8, R10, R17, RZ ;  /* 0x000000110a087227 */ /* 0x000fc800078e00ff */
[----:B------:R-:W-:-:S04]  /*0bf0*/  IMAD.HI.U32 R11, R10, R18, RZ ;  /* 0x000000120a0b7227 */ /* 0x000fc800078e00ff */
[C---:B------:R-:W-:Y:S02]  /*0c00*/  IMAD R3, R9.reuse, R2, R12 ;  /* 0x0000000209037224 */ /* 0x040fe400078e020c */
[----:B------:R-:W-:Y:S02]  /*0c10*/  IMAD.MOV R6, RZ, RZ, -R6 ;  /* 0x000000ffff067224 */ /* 0x000fe400078e0a06 */
[C---:B------:R-:W-:Y:S01]  /*0c20*/  IMAD R2, R9.reuse, R14, R13 ;  /* 0x0000000e09027224 */ /* 0x040fe200078e020d */
[----:B------:R0:W-:Y:S01]  /*0c30*/  STL [R1+0x58], R3 ;  /* 0x0000580301007387 */ /* 0x0001e20000100800 */
[----:B------:R-:W-:Y:S02]  /*0c40*/  IMAD.MOV R8, RZ, RZ, -R8 ;  /* 0x000000ffff087224 */ /* 0x000fe400078e0a08 */
[----:B------:R-:W-:Y:S01]  /*0c50*/  IMAD.MOV R11, RZ, RZ, -R11 ;  /* 0x000000ffff0b7224 */ /* 0x000fe200078e0a0b */
[----:B------:R1:W-:Y:S01]  /*0c60*/  STL [R1+0x1b0], R2 ;  /* 0x0001b00201007387 */ /* 0x0003e20000100800 */
[----:B------:R-:W-:-:S02]  /*0c70*/  IMAD R6, R9, R6, R16 ;  /* 0x0000000609067224 */ /* 0x000fc400078e0210 */
[C---:B------:R-:W-:Y:S02]  /*0c80*/  VIADD R12, R64.reuse, 0x8 ;  /* 0x00000008400c7836 */ /* 0x040fe40000000000 */
[C---:B------:R-:W-:Y:S01]  /*0c90*/  VIADD R23, R64.reuse, 0x3a ;  /* 0x0000003a40177836 */ /* 0x040fe20000000000 */
[----:B------:R2:W-:Y:S01]  /*0ca0*/  STL [R1+0x248], R6 ;  /* 0x0002480601007387 */ /* 0x0005e20000100800 */
[C---:B0-----:R-:W-:Y:S01]  /*0cb0*/  IMAD R3, R9.reuse, R8, R17 ;  /* 0x0000000809037224 */ /* 0x041fe200078e0211 */
[----:B------:R-:W-:Y:S01]  /*0cc0*/  IABS R16, R12 ;  /* 0x0000000c00107213 */ /* 0x000fe20000000000 */
[C---:B------:R-:W-:Y:S01]  /*0cd0*/  VIADD R8, R64.reuse, 0x9 ;  /* 0x0000000940087836 */ /* 0x040fe20000000000 */
[----:B------:R-:W-:Y:S01]  /*0ce0*/  IABS R92, R23 ;  /* 0x00000017005c7213 */ /* 0x000fe20000000000 */
[----:B-1----:R-:W-:Y:S01]  /*0cf0*/  IMAD R2, R9, R11, R18 ;  /* 0x0000000b09027224 */ /* 0x002fe200078e0212 */
[----:B------:R0:W-:Y:S01]  /*0d00*/  STL [R1+0x25c], R3 ;  /* 0x00025c0301007387 */ /* 0x0001e20000100800 */
[C---:B------:R-:W-:Y:S01]  /*0d10*/  VIADD R27, R64.reuse, 0x55 ;  /* 0x00000055401b7836 */ /* 0x040fe20000000000 */
[----:B------:R-:W-:Y:S01]  /*0d20*/  IABS R49, R8 ;  /* 0x0000000800317213 */ /* 0x000fe20000000000 */
[C---:B------:R-:W-:Y:S01]  /*0d30*/  VIADD R28, R64.reuse, 0x62 ;  /* 0x00000062401c7836 */ /* 0x040fe20000000000 */
[----:B------:R1:W-:Y:S01]  /*0d40*/  STL [R1+0x260], R2 ;  /* 0x0002600201007387 */ /* 0x0003e20000100800 */
[----:B--2---:R-:W-:-:S02]  /*0d50*/  VIADD R6, R64, 0xa ;  /* 0x0000000a40067836 */ /* 0x004fc40000000000 */
[C---:B------:R-:W-:Y:S01]  /*0d60*/  VIADD R33, R64.reuse, 0x8a ;  /* 0x0000008a40217836 */ /* 0x040fe20000000000 */
[----:B------:R-:W-:Y:S01]  /*0d70*/  STL [R1+0x1384], R12 ;  /* 0x0013840c01007387 */ /* 0x000fe20000100800 */
[C---:B------:R-:W-:Y:S01]  /*0d80*/  VIADD R38, R64.reuse, 0xb2 ;  /* 0x000000b240267836 */ /* 0x040fe20000000000 */
[----:B------:R-:W-:Y:S01]  /*0d90*/  IABS R85, R6 ;  /* 0x0000000600557213 */ /* 0x000fe20000000000 */
[----:B0-----:R-:W-:Y:S01]  /*0da0*/  VIADD R3, R64, 0xb ;  /* 0x0000000b40037836 */ /* 0x001fe20000000000 */
[----:B------:R0:W-:Y:S01]  /*0db0*/  STL [R1+0x1388], R8 ;  /* 0x0013880801007387 */ /* 0x0001e20000100800 */
[----:B------:R-:W-:Y:S02]  /*0dc0*/  IMAD R75, R42, 0x100, R47 ;  /* 0x000001002a4b7824 */ /* 0x000fe400078e022f */
[----:B-1----:R-:W-:Y:S01]  /*0dd0*/  VIADD R2, R64, 0xc ;  /* 0x0000000c40027836 */ /* 0x002fe20000000000 */
[----:B------:R-:W-:Y:S01]  /*0de0*/  IABS R13, R3 ;  /* 0x00000003000d7213 */ /* 0x000fe20000000000 */
[----:B------:R1:W-:Y:S01]  /*0df0*/  STL [R1+0x138c], R6 ;  /* 0x00138c0601007387 */ /* 0x0003e20000100800 */
[----:B------:R-:W-:Y:S01]  /*0e00*/  VIADD R72, R75, 0x80 ;  /* 0x000000804b487836 */ /* 0x000fe20000000000 */
[----:B------:R-:W2:Y:S01]  /*0e10*/  LDC R42, c[0x0][0x3a0] ;  /* 0x0000e800ff2a7b82 */ /* 0x000ea20000000800 */
[----:B------:R-:W-:Y:S01]  /*0e20*/  IABS R14, R2 ;  /* 0x00000002000e7213 */ /* 0x000fe20000000000 */
[----:B------:R4:W-:Y:S01]  /*0e30*/  STL [R1+0x1390], R3 ;  /* 0x0013900301007387 */ /* 0x0009e20000100800 */
[----:B0-----:R-:W-:Y:S01]  /*0e40*/  IMAD.HI.U32 R8, R10, R13, RZ ;  /* 0x0000000d0a087227 */ /* 0x001fe200078e00ff */
[----:B------:R-:W-:-:S02]  /*0e50*/  ISETP.GE.AND P3, PT, R72, RZ, PT ;  /* 0x000000ff4800720c */ /* 0x000fc40003f66270 */
[----:B------:R0:W-:Y:S01]  /*0e60*/  STL [R1+0x1394], R2 ;  /* 0x0013940201007387 */ /* 0x0001e20000100800 */
[----:B------:R-:W-:-:S04]  /*0e70*/  IMAD.HI.U32 R11, R10, R14, RZ ;  /* 0x0000000e0a0b7227 */ /* 0x000fc800078e00ff */
[----:B-1----:R-:W-:-:S04]  /*0e80*/  IMAD.HI.U32 R6, R10, R85, RZ ;  /* 0x000000550a067227 */ /* 0x002fc800078e00ff */
[----:B----4-:R-:W-:-:S04]  /*0e90*/  IMAD.HI.U32 R3, R10, R49, RZ ;  /* 0x000000310a037227 */ /* 0x010fc800078e00ff */
[----:B0-----:R-:W-:-:S04]  /*0ea0*/  IMAD.HI.U32 R2, R10, R16, RZ ;  /* 0x000000100a027227 */ /* 0x001fc800078e00ff */
[----:B------:R-:W-:Y:S02]  /*0eb0*/  IMAD.MOV R2, RZ, RZ, -R2 ;  /* 0x000000ffff027224 */ /* 0x000fe400078e0a02 */
[----:B------:R-:W-:Y:S02]  /*0ec0*/  IMAD.MOV R8, RZ, RZ, -R8 ;  /* 0x000000ffff087224 */ /* 0x000fe400078e0a08 */
[----:B------:R-:W-:Y:S02]  /*0ed0*/  IMAD.MOV R12, RZ, RZ, -R3 ;  /* 0x000000ffff0c7224 */ /* 0x000fe400078e0a03 */
[----:B------:R-:W-:Y:S02]  /*0ee0*/  IMAD.MOV R11, RZ, RZ, -R11 ;  /* 0x000000ffff0b7224 */ /* 0x000fe400078e0a0b */
[----:B------:R-:W-:Y:S02]  /*0ef0*/  IMAD.MOV R6, RZ, RZ, -R6 ;  /* 0x000000ffff067224 */ /* 0x000fe400078e0a06 */
[----:B------:R-:W-:-:S02]  /*0f00*/  IMAD R16, R9, R2, R16 ;  /* 0x0000000209107224 */ /* 0x000fc400078e0210 */
[C---:B------:R-:W-:Y:S02]  /*0f10*/  IMAD R3, R9.reuse, R8, R13 ;  /* 0x0000000809037224 */ /* 0x040fe400078e020d */
[C---:B------:R-:W-:Y:S02]  /*0f20*/  IMAD R49, R9.reuse, R12, R49 ;  /* 0x0000000c09317224 */ /* 0x040fe400078e0231 */
[C---:B------:R-:W-:Y:S01]  /*0f30*/  IMAD R2, R9.reuse, R11, R14 ;  /* 0x0000000b09027224 */ /* 0x040fe200078e020e */
[----:B------:R0:W-:Y:S01]  /*0f40*/  STL [R1+0x60], R3 ;  /* 0x0000600301007387 */ /* 0x0001e20000100800 */
[C---:B------:R-:W-:Y:S02]  /*0f50*/  VIADD R12, R64.reuse, 0xd ;  /* 0x0000000d400c7836 */ /* 0x040fe40000000000 */
[----:B------:R-:W-:Y:S01]  /*0f60*/  IMAD R85, R9, R6, R85 ;  /* 0x0000000609557224 */ /* 0x000fe200078e0255 */
[----:B------:R1:W-:Y:S01]  /*0f70*/  STL [R1+0x1b8], R2 ;  /* 0x0001b80201007387 */ /* 0x0003e20000100800 */
[----:B------:R-:W-:-:S02]  /*0f80*/  VIADD R8, R64, 0xe ;  /* 0x0000000e40087836 */ /* 0x000fc40000000000 */
[C---:B------:R-:W-:Y:S01]  /*0f90*/  VIADD R6, R64.reuse, 0xf ;  /* 0x0000000f40067836 */ /* 0x040fe20000000000 */
[----:B------:R4:W-:Y:S01]  /*0fa0*/  STL [R1+0x1398], R12 ;  /* 0x0013980c01007387 */ /* 0x0009e20000100800 */
[C---:B------:R-:W-:Y:S01]  /*0fb0*/  VIADD R44, R64.reuse, 0xe9 ;  /* 0x000000e9402c7836 */ /* 0x040fe20000000000 */
[----:B------:R-:W-:Y:S01]  /*0fc0*/  IABS R13, R8 ;  /* 0x00000008000d7213 */ /* 0x000fe20000000000 */
[C---:B0-----:R-:W-:Y:S01]  /*0fd0*/  VIADD R3, R64.reuse, 0x10 ;  /* 0x0000001040037836 */ /* 0x041fe20000000000 */
[----:B------:R0:W-:Y:S01]  /*0fe0*/  STL [R1+0x139c], R8 ;  /* 0x00139c0801007387 */ /* 0x0001e20000100800 */
[----:B------:R-:W-:Y:S01]  /*0ff0*/  IABS R17, R6 ;  /* 0x0000000600117213 */ /* 0x000fe20000000000 */
[----:B-1----:R-:W-:Y:S01]  /*1000*/  VIADD R2, R64, 0x11 ;  /* 0x0000001140027836 */ /* 0x002fe20000000000 */
[----:B------:R-:W-:Y:S01]  /*1010*/  IABS R82, R44 ;  /* 0x0000002c00527213 */ /* 0x000fe20000000000 */
[----:B------:R1:W-:Y:S01]  /*1020*/  STL [R1+0x13a0], R6 ;  /* 0x0013a00601007387 */ /* 0x0003e20000100800 */
[----:B------:R-:W-:-:S02]  /*1030*/  IABS R18, R3 ;  /* 0x0000000300127213 */ /* 0x000fc40000000000 */
[----:B----4-:R-:W-:Y:S01]  /*1040*/  IABS R12, R12 ;  /* 0x0000000c000c7213 */ /* 0x010fe20000000000 */
[----:B------:R4:W-:Y:S01]  /*1050*/  STL [R1+0x13a4], R3 ;  /* 0x0013a40301007387 */ /* 0x0009e20000100800 */
[----:B------:R-:W-:Y:S01]  /*1060*/  IABS R50, R2 ;  /* 0x0000000200327213 */ /* 0x000fe20000000000 */
[C---:B0-----:R-:W-:Y:S02]  /*1070*/  IMAD.HI.U32 R8, R10.reuse, R18, RZ ;  /* 0x000000120a087227 */ /* 0x041fe400078e00ff */
[----:B------:R0:W-:Y:S02]  /*1080*/  STL [R1+0x13a8], R2 ;  /* 0x0013a80201007387 */ /* 0x0001e40000100800 */
[----:B-1----:R-:W-:-:S04]  /*1090*/  IMAD.HI.U32 R6, R10, R17, RZ ;  /* 0x000000110a067227 */ /* 0x002fc800078e00ff */
[----:B----4-:R-:W-:-:S04]  /*10a0*/  IMAD.HI.U32 R3, R10, R13, RZ ;  /* 0x0000000d0a037227 */ /* 0x010fc800078e00ff */
[----:B0-----:R-:W-:-:S04]  /*10b0*/  IMAD.HI.U32 R2, R10, R12, RZ ;  /* 0x0000000c0a027227 */ /* 0x001fc800078e00ff */
[----:B------:R-:W-:Y:S02]  /*10c0*/  IMAD.MOV R2, RZ, RZ, -R2 ;  /* 0x000000ffff027224 */ /* 0x000fe400078e0a02 */
[----:B------:R-:W-:Y:S02]  /*10d0*/  IMAD.MOV R14, RZ, RZ, -R3 ;  /* 0x000000ffff0e7224 */ /* 0x000fe400078e0a03 */
[----:B------:R-:W-:Y:S02]  /*10e0*/  IMAD.MOV R6, RZ, RZ, -R6 ;  /* 0x000000ffff067224 */ /* 0x000fe400078e0a06 */
[C---:B------:R-:W-:Y:S02]  /*10f0*/  IMAD R12, R9.reuse, R2, R12 ;  /* 0x00000002090c7224 */ /* 0x040fe400078e020c */
[C---:B------:R-:W-:Y:S02]  /*1100*/  IMAD R3, R9.reuse, R14, R13 ;  /* 0x0000000e09037224 */ /* 0x040fe400078e020d */
[----:B------:R-:W-:Y:S01]  /*1110*/  IMAD R2, R9, R6, R17 ;  /* 0x0000000609027224 */ /* 0x000fe200078e0211 */
[----:B------:R0:W-:Y:S01]  /*1120*/  STL [R1+0x27c], R12 ;  /* 0x00027c0c01007387 */ /* 0x0001e20000100800 */
[----:B------:R-:W-:-:S02]  /*1130*/  VIADD R14, R64, 0x12 ;  /* 0x00000012400e7836 */ /* 0x000fc40000000000 */
[----:B------:R-:W-:Y:S01]  /*1140*/  VIADD R13, R64, 0x14 ;  /* 0x00000014400d7836 */ /* 0x000fe20000000000 */
[----:B------:R1:W-:Y:S01]  /*1150*/  STL [R1+0x284], R3 ;  /* 0x0002840301007387 */ /* 0x0003e20000100800 */
[----:B------:R-:W-:Y:S01]  /*1160*/  IMAD.HI.U32 R11, R10, R50, RZ ;  /* 0x000000320a0b7227 */ /* 0x000fe200078e00ff */
[----:B------:R-:W-:Y:S02]  /*1170*/  IABS R86, R14 ;  /* 0x0000000e00567213 */ /* 0x000fe40000000000 */
[----:B------:R4:W-:Y:S01]  /*1180*/  STL [R1+0x29c], R2 ;  /* 0x00029c0201007387 */ /* 0x0009e20000100800 */
[----:B------:R-:W-:Y:S02]  /*1190*/  IMAD.MOV R8, RZ, RZ, -R8 ;  /* 0x000000ffff087224 */ /* 0x000fe400078e0a08 */
[----:B0-----:R-:W-:Y:S01]  /*11a0*/  VIADD R12, R64, 0x13 ;  /* 0x00000013400c7836 */ /* 0x001fe20000000000 */
[----:B------:R0:W-:Y:S01]  /*11b0*/  STL [R1+0x13ac], R14 ;  /* 0x0013ac0e01007387 */ /* 0x0001e20000100800 */
[----:B------:R-:W-:-:S02]  /*11c0*/  IMAD.MOV R11, RZ, RZ, -R11 ;  /* 0x000000ffff0b7224 */ /* 0x000fc400078e0a0b */
[C---:B-1----:R-:W-:Y:S01]  /*11d0*/  VIADD R3, R64.reuse, 0x15 ;  /* 0x0000001540037836 */ /* 0x042fe20000000000 */
[----:B------:R1:W-:Y:S01]  /*11e0*/  STL [R1+0x13b0], R12 ;  /* 0x0013b00c01007387 */ /* 0x0003e20000100800 */
[C---:B------:R-:W-:Y:S02]  /*11f0*/  IMAD R18, R9.reuse, R8, R18 ;  /* 0x0000000809127224 */ /* 0x040fe400078e0212 */
[----:B----4-:R-:W-:Y:S01]  /*1200*/  VIADD R2, R64, 0x16 ;  /* 0x0000001640027836 */ /* 0x010fe20000000000 */
[----:B------:R4:W-:Y:S01]  /*1210*/  STL [R1+0x13b4], R13 ;  /* 0x0013b40d01007387 */ /* 0x0009e20000100800 */
[----:B------:R-:W-:Y:S01]  /*1220*/  IMAD R50, R9, R11, R50 ;  /* 0x0000000b09327224 */ /* 0x000fe200078e0232 */
[----:B0-----:R-:W-:Y:S02]  /*1230*/  IABS R14, R3 ;  /* 0x00000003000e7213 */ /* 0x001fe40000000000 */
[----:B------:R0:W-:Y:S01]  /*1240*/  STL [R1+0x13b8], R3 ;  /* 0x0013b80301007387 */ /* 0x0001e20000100800 */
[----:B------:R-:W-:-:S02]  /*1250*/  IABS R17, R2 ;  /* 0x0000000200117213 */ /* 0x000fc40000000000 */
[----:B-1----:R-:W-:Y:S01]  /*1260*/  IABS R12, R12 ;  /* 0x0000000c000c7213 */ /* 0x002fe20000000000 */
[----:B------:R1:W-:Y:S01]  /*1270*/  STL [R1+0x13bc], R2 ;  /* 0x0013bc0201007387 */ /* 0x0003e20000100800 */
[----:B------:R-:W-:Y:S01]  /*1280*/  IMAD.HI.U32 R8, R10, R14, RZ ;  /* 0x0000000e0a087227 */ /* 0x000fe200078e00ff */
[----:B----4-:R-:W-:-:S03]  /*1290*/  IABS R13, R13 ;  /* 0x0000000d000d7213 */ /* 0x010fc60000000000 */
[----:B------:R-:W-:-:S04]  /*12a0*/  IMAD.HI.U32 R11, R10, R17, RZ ;  /* 0x000000110a0b7227 */ /* 0x000fc800078e00ff */
[----:B0-----:R-:W-:-:S04]  /*12b0*/  IMAD.HI.U32 R3, R10, R12, RZ ;  /* 0x0000000c0a037227 */ /* 0x001fc800078e00ff */
[----:B-1----:R-:W-:-:S04]  /*12c0*/  IMAD.HI.U32 R2, R10, R86, RZ ;  /* 0x000000560a027227 */ /* 0x002fc800078e00ff */
[----:B------:R-:W-:Y:S02]  /*12d0*/  IMAD.MOV R2, RZ, RZ, -R2 ;  /* 0x000000ffff027224 */ /* 0x000fe400078e0a02 */
[----:B------:R-:W-:-:S04]  /*12e0*/  IMAD.HI.U32 R6, R10, R13, RZ ;  /* 0x0000000d0a067227 */ /* 0x000fc800078e00ff */
[----:B------:R-:W-:Y:S02]  /*12f0*/  IMAD.MOV R3, RZ, RZ, -R3 ;  /* 0x000000ffff037224 */ /* 0x000fe400078e0a03 */
[C---:B------:R-:W-:Y:S02]  /*1300*/  IMAD R86, R9.reuse, R2, R86 ;  /* 0x0000000209567224 */ /* 0x040fe400078e0256 */
[----:B------:R-:W-:Y:S02]  /*1310*/  IMAD.MOV R6, RZ, RZ, -R6 ;  /* 0x000000ffff067224 */ /* 0x000fe400078e0a06 */
[C---:B------:R-:W-:Y:S02]  /*1320*/  IMAD R2, R9.reuse, R3, R12 ;  /* 0x0000000309027224 */ /* 0x040fe400078e020c */
[----:B------:R-:W-:Y:S02]  /*1330*/  IMAD.MOV R8, RZ, RZ, -R8 ;  /* 0x000000ffff087224 */ /* 0x000fe400078e0a08 */
[----:B------:R-:W-:Y:S01]  /*1340*/  IMAD.MOV R20, RZ, RZ, -R11 ;  /* 0x000000ffff147224 */ /* 0x000fe200078e0a0b */
[----:B------:R0:W-:Y:S01]  /*1350*/  STL [R1+0x6c], R2 ;  /* 0x00006c0201007387 */ /* 0x0001e20000100800 */
[----:B------:R-:W-:-:S02]  /*1360*/  IMAD R6, R9, R6, R13 ;  /* 0x0000000609067224 */ /* 0x000fc400078e020d */
[C---:B------:R-:W-:Y:S02]  /*1370*/  IMAD R3, R9.reuse, R8, R14 ;  /* 0x0000000809037224 */ /* 0x040fe400078e020e */
[C---:B------:R-:W-:Y:S01]  /*1380*/  VIADD R11, R64.reuse, 0x17 ;  /* 0x00000017400b7836 */ /* 0x040fe20000000000 */
[----:B------:R1:W-:Y:S01]  /*1390*/  STL [R1+0x1bc], R6 ;  /* 0x0001bc0601007387 */ /* 0x0003e20000100800 */
[C---:B------:R-:W-:Y:S02]  /*13a0*/  VIADD R8, R64.reuse, 0x18 ;  /* 0x0000001840087836 */ /* 0x040fe40000000000 */
[----:B0-----:R-:W-:Y:S01]  /*13b0*/  IMAD R2, R9, R20, R17 ;  /* 0x0000001409027224 */ /* 0x001fe200078e0211 */
[----:B------:R0:W-:Y:S01]  /*13c0*/  STL [R1+0x2a0], R3 ;  /* 0x0002a00301007387 */ /* 0x0001e20000100800 */
[----:B------:R-:W-:Y:S02]  /*13d0*/  IABS R12, R11 ;  /* 0x0000000b000c7213 */ /* 0x000fe40000000000 */
[----:B------:R-:W-:Y:S01]  /*13e0*/  IABS R17, R8 ;  /* 0x0000000800117213 */ /* 0x000fe20000000000 */
[----:B------:R4:W-:Y:S01]  /*13f0*/  STL [R1+0x2b8], R2 ;  /* 0x0002b80201007387 */ /* 0x0009e20000100800 */
[----:B-1----:R-:W-:-:S03]  /*1400*/  VIADD R6, R64, 0x19 ;  /* 0x0000001940067836 */ /* 0x002fc60000000000 */
[----:B------:R-:W-:Y:S01]  /*1410*/  STL [R1+0x13c0], R11 ;  /* 0x0013c00b01007387 */ /* 0x000fe20000100800 */
[C---:B0-----:R-:W-:Y:S01]  /*1420*/  VIADD R3, R64.reuse, 0x1a ;  /* 0x0000001a40037836 */ /* 0x041fe20000000000 */
[----:B------:R-:W-:Y:S02]  /*1430*/  IABS R51, R6 ;  /* 0x0000000600337213 */ /* 0x000fe40000000000 */
[----:B------:R0:W-:Y:S01]  /*1440*/  STL [R1+0x13c4], R8 ;  /* 0x0013c40801007387 */ /* 0x0001e20000100800 */
[----:B----4-:R-:W-:Y:S01]  /*1450*/  VIADD R2, R64, 0x1b ;  /* 0x0000001b40027836 */ /* 0x010fe20000000000 */
[----:B------:R-:W-:Y:S02]  /*1460*/  IABS R88, R3 ;  /* 0x0000000300587213 */ /* 0x000fe40000000000 */
[----:B------:R1:W-:Y:S02]  /*1470*/  STL [R1+0x13c8], R6 ;  /* 0x0013c80601007387 */ /* 0x0003e40000100800 */
[----:B------:R-:W-:-:S02]  /*1480*/  IABS R13, R2 ;  /* 0x00000002000d7213 */ /* 0x000fc40000000000 */
[----:B------:R-:W-:Y:S01]  /*1490*/  STL [R1+0x13cc], R3 ;  /* 0x0013cc0301007387 */ /* 0x000fe20000100800 */
[----:B0-----:R-:W-:-:S03]  /*14a0*/  IMAD.HI.U32 R8, R10, R88, RZ ;  /* 0x000000580a087227 */ /* 0x001fc600078e00ff */
[----:B------:R0:W-:Y:S01]  /*14b0*/  STL [R1+0x13d0], R2 ;  /* 0x0013d00201007387 */ /* 0x0001e20000100800 */
[----:B------:R-:W-:-:S04]  /*14c0*/  IMAD.HI.U32 R11, R10, R13, RZ ;  /* 0x0000000d0a0b7227 */ /* 0x000fc800078e00ff */
[----:B-1----:R-:W-:-:S04]  /*14d0*/  IMAD.HI.U32 R6, R10, R51, RZ ;  /* 0x000000330a067227 */ /* 0x002fc800078e00ff */
[----:B0-----:R-:W-:-:S04]  /*14e0*/  IMAD.HI.U32 R2, R10, R12, RZ ;  /* 0x0000000c0a027227 */ /* 0x001fc800078e00ff */
[----:B------:R-:W-:Y:S02]  /*14f0*/  IMAD.MOV R2, RZ, RZ, -R2 ;  /* 0x000000ffff027224 */ /* 0x000fe400078e0a02 */
[----:B------:R-:W-:Y:S02]  /*1500*/  IMAD.MOV R20, RZ, RZ, -R11 ;  /* 0x000000ffff147224 */ /* 0x000fe400078e0a0b */
[----:B------:R-:W-:Y:S02]  /*1510*/  IMAD R2, R9, R2, R12 ;  /* 0x0000000209027224 */ /* 0x000fe400078e020c */
[----:B------:R-:W-:Y:S02]  /*1520*/  IMAD.MOV R8, RZ, RZ, -R8 ;  /* 0x000000ffff087224 */ /* 0x000fe400078e0a08 */
[----:B------:R-:W-:Y:S01]  /*1530*/  IMAD.MOV R6, RZ, RZ, -R6 ;  /* 0x000000ffff067224 */ /* 0x000fe200078e0a06 */
[----:B------:R0:W-:Y:S01]  /*1540*/  STL [R1+0x2c0], R2 ;  /* 0x0002c00201007387 */ /* 0x0001e20000100800 */
[----:B------:R-:W-:-:S04]  /*1550*/  IMAD.HI.U32 R3, R10, R17, RZ ;  /* 0x000000110a037227 */ /* 0x000fc800078e00ff */
[C---:B------:R-:W-:Y:S02]  /*1560*/  IMAD R88, R9.reuse, R8, R88 ;  /* 0x0000000809587224 */ /* 0x040fe400078e0258 */
[C---:B------:R-:W-:Y:S02]  /*1570*/  VIADD R11, R64.reuse, 0x1c ;  /* 0x0000001c400b7836 */ /* 0x040fe40000000000 */
[C---:B------:R-:W-:Y:S02]  /*1580*/  IMAD R51, R9.reuse, R6, R51 ;  /* 0x0000000609337224 */ /* 0x040fe400078e0233 */
[C---:B0-----:R-:W-:Y:S01]  /*1590*/  IMAD R2, R9.reuse, R20, R13 ;  /* 0x0000001409027224 */ /* 0x041fe200078e020d */
[----:B------:R-:W-:Y:S01]  /*15a0*/  IABS R12, R11 ;  /* 0x0000000b000c7213 */ /* 0x000fe20000000000 */
[C---:B------:R-:W-:Y:S02]  /*15b0*/  VIADD R8, R64.reuse, 0x1d ;  /* 0x0000001d40087836 */ /* 0x040fe40000000000 */
[----:B------:R-:W-:Y:S01]  /*15c0*/  IMAD.MOV R14, RZ, RZ, -R3 ;  /* 0x000000ffff0e7224 */ /* 0x000fe200078e0a03 */
[----:B------:R0:W-:Y:S01]  /*15d0*/  STL [R1+0x64], R2 ;  /* 0x0000640201007387 */ /* 0x0001e20000100800 */
[C---:B------:R-:W-:Y:S01]  /*15e0*/  VIADD R6, R64.reuse, 0x1e ;  /* 0x0000001e40067836 */ /* 0x040fe20000000000 */
[----:B------:R-:W-:Y:S01]  /*15f0*/  IABS R13, R8 ;  /* 0x00000008000d7213 */ /* 0x000fe20000000000 */
[----:B------:R-:W-:Y:S01]  /*1600*/  VIADD R3, R64, 0x1f ;  /* 0x0000001f40037836 */ /* 0x000fe20000000000 */
[----:B------:R-:W-:Y:S01]  /*1610*/  STL [R1+0x13d4], R11 ;  /* 0x0013d40b01007387 */ /* 0x000fe20000100800 */
[----:B------:R-:W-:Y:S01]  /*1620*/  IMAD R17, R9, R14, R17 ;  /* 0x0000000e09117224 */ /* 0x000fe200078e0211 */
[----:B------:R-:W-:-:S02]  /*1630*/  IABS R19, R6 ;  /* 0x0000000600137213 */ /* 0x000fc40000000000 */
[----:B------:R1:W-:Y:S01]  /*1640*/  STL [R1+0x13d8], R8 ;  /* 0x0013d80801007387 */ /* 0x0003e20000100800 */
[----:B------:R-:W-:Y:S01]  /*1650*/  IABS R20, R3 ;  /* 0x0000000300147213 */ /* 0x000fe20000000000 */
[----:B0-----:R-:W-:Y:S02]  /*1660*/  VIADD R2, R64, 0x20 ;  /* 0x0000002040027836 */ /* 0x001fe40000000000 */
[----:B------:R0:W-:Y:S03]  /*1670*/  STL [R1+0x13dc], R6 ;  /* 0x0013dc0601007387 */ /* 0x0001e60000100800 */
[----:B------:R-:W-:Y:S01]  /*1680*/  IABS R21, R2 ;  /* 0x0000000200157213 */ /* 0x000fe20000000000 */
[----:B------:R4:W-:Y:S01]  /*1690*/  STL [R1+0x13e0], R3 ;  /* 0x0013e00301007387 */ /* 0x0009e20000100800 */
[----:B-1----:R-:W-:-:S03]  /*16a0*/  IMAD.HI.U32 R8, R10, R20, RZ ;  /* 0x000000140a087227 */ /* 0x002fc600078e00ff */
[----:B------:R1:W-:Y:S01]  /*16b0*/  STL [R1+0x13e4], R2 ;  /* 0x0013e40201007387 */ /* 0x0003e20000100800 */
[----:B0-----:R-:W-:-:S04]  /*16c0*/  IMAD.HI.U32 R6, R10, R19, RZ ;  /* 0x000000130a067227 */ /* 0x001fc800078e00ff */
[----:B----4-:R-:W-:-:S04]  /*16d0*/  IMAD.HI.U32 R3, R10, R13, RZ ;  /* 0x0000000d0a037227 */ /* 0x010fc800078e00ff */
[----:B-1----:R-:W-:-:S04]  /*16e0*/  IMAD.HI.U32 R2, R10, R12, RZ ;  /* 0x0000000c0a027227 */ /* 0x002fc800078e00ff */
[----:B------:R-:W-:Y:S02]  /*16f0*/  IMAD.MOV R2, RZ, RZ, -R2 ;  /* 0x000000ffff027224 */ /* 0x000fe400078e0a02 */
[----:B------:R-:W-:-:S04]  /*1700*/  IMAD.HI.U32 R11, R10, R21, RZ ;  /* 0x000000150a0b7227 */ /* 0x000fc800078e00ff */
[----:B------:R-:W-:Y:S02]  /*1710*/  IMAD.MOV R14, RZ, RZ, -R3 ;  /* 0x000000ffff0e7224 */ /* 0x000fe400078e0a03 */
[C---:B------:R-:W-:Y:S02]  /*1720*/  IMAD R2, R9.reuse, R2, R12 ;  /* 0x0000000209027224 */ /* 0x040fe400078e020c */
[----:B------:R-:W-:Y:S02]  /*1730*/  IMAD.MOV R6, RZ, RZ, -R6 ;  /* 0x000000ffff067224 */ /* 0x000fe400078e0a06 */
[----:B------:R-:W-:Y:S01]  /*1740*/  IMAD.MOV R8, RZ, RZ, -R8 ;  /* 0x000000ffff087224 */ /* 0x000fe200078e0a08 */
[----:B------:R0:W-:Y:S01]  /*1750*/  STL [R1+0x1c4], R2 ;  /* 0x0001c40201007387 */ /* 0x0001e20000100800 */
[----:B------:R-:W-:Y:S02]  /*1760*/  IMAD.MOV R22, RZ, RZ, -R11 ;  /* 0x000000ffff167224 */ /* 0x000fe400078e0a0b */
[----:B------:R-:W-:-:S02]  /*1770*/  IMAD R11, R9, R14, R13 ;  /* 0x0000000e090b7224 */ /* 0x000fc400078e020d */
[C---:B------:R-:W-:Y:S02]  /*1780*/  IMAD R3, R9.reuse, R6, R19 ;  /* 0x0000000609037224 */ /* 0x040fe400078e0213 */
[C---:B------:R-:W-:Y:S01]  /*1790*/  VIADD R12, R64.reuse, 0x21 ;  /* 0x00000021400c7836 */ /* 0x040fe20000000000 */
[----:B------:R1:W-:Y:S01]  /*17a0*/  STL [R1+0x2c4], R11 ;  /* 0x0002c40b01007387 */ /* 0x0003e20000100800 */
[C---:B------:R-:W-:Y:S02]  /*17b0*/  VIADD R6, R64.reuse, 0x23 ;  /* 0x0000002340067836 */ /* 0x040fe40000000000 */
[C---:B0-----:R-:W-:Y:S01]  /*17c0*/  IMAD R2, R9.reuse, R8, R20 ;  /* 0x0000000809027224 */ /* 0x041fe200078e0214 */
[----:B------:R0:W-:Y:S01]  /*17d0*/  STL [R1+0x2d4], R3 ;  /* 0x0002d40301007387 */ /* 0x0001e20000100800 */
[----:B------:R-:W-:Y:S01]  /*17e0*/  IABS R52, R12 ;  /* 0x0000000c00347213 */ /* 0x000fe20000000000 */
[----:B------:R-:W-:Y:S02]  /*17f0*/  IMAD R19, R9, R22, R21 ;  /* 0x0000001609137224 */ /* 0x000fe400078e0215 */
[----:B------:R4:W-:Y:S01]  /*1800*/  STL [R1+0x404], R2 ;  /* 0x0004040201007387 */ /* 0x0009e20000100800 */
[----:B------:R-:W-:-:S02]  /*1810*/  VIADD R21, R64, 0x2b ;  /* 0x0000002b40157836 */ /* 0x000fc40000000000 */
[----:B-1----:R-:W-:Y:S01]  /*1820*/  VIADD R11, R64, 0x22 ;  /* 0x00000022400b7836 */ /* 0x002fe20000000000 */
[----:B------:R-:W-:Y:S01]  /*1830*/  STL [R1+0x13e8], R12 ;  /* 0x0013e80c01007387 */ /* 0x000fe20000100800 */
[----:B------:R-:W-:-:S03]  /*1840*/  IMAD.HI.U32 R8, R10, R52, RZ ;  /* 0x000000340a087227 */ /* 0x000fc600078e00ff */
[----:B------:R1:W-:Y:S01]  /*1850*/  STL [R1+0x13ec], R11 ;  /* 0x0013ec0b01007387 */ /* 0x0003e20000100800 */
[C---:B0-----:R-:W-:Y:S01]  /*1860*/  VIADD R3, R64.reuse, 0x24 ;  /* 0x0000002440037836 */ /* 0x041fe20000000000 */
[----:B------:R-:W-:Y:S01]  /*1870*/  IABS R89, R11 ;  /* 0x0000000b00597213 */ /* 0x000fe20000000000 */
[----:B----4-:R-:W-:Y:S01]  /*1880*/  VIADD R2, R64, 0x25 ;  /* 0x0000002540027836 */ /* 0x010fe20000000000 */
[----:B------:R0:W-:Y:S01]  /*1890*/  STL [R1+0x13f0], R6 ;  /* 0x0013f00601007387 */ /* 0x0001e20000100800 */
[----:B------:R-:W-:-:S03]  /*18a0*/  IMAD.MOV R8, RZ, RZ, -R8 ;  /* 0x000000ffff087224 */ /* 0x000fc600078e0a08 */
[----:B------:R4:W-:Y:S01]  /*18b0*/  STL [R1+0x13f4], R3 ;  /* 0x0013f40301007387 */ /* 0x0009e20000100800 */
[----:B------:R-:W-:Y:S02]  /*18c0*/  IMAD R52, R9, R8, R52 ;  /* 0x0000000809347224 */ /* 0x000fe400078e0234 */
[----:B-1----:R-:W-:Y:S01]  /*18d0*/  IMAD.HI.U32 R11, R10, R89, RZ ;  /* 0x000000590a0b7227 */ /* 0x002fe200078e00ff */
[----:B------:R1:W-:Y:S01]  /*18e0*/  STL [R1+0x13f8], R2 ;  /* 0x0013f80201007387 */ /* 0x0003e20000100800 */
[----:B0-----:R-:W-:Y:S02]  /*18f0*/  IABS R6, R6 ;  /* 0x0000000600067213 */ /* 0x001fe40000000000 */
[----:B------:R-:W-:Y:S02]  /*1900*/  VIADD R8, R64, 0x27 ;  /* 0x0000002740087836 */ /* 0x000fe40000000000 */
[----:B------:R-:W-:Y:S01]  /*1910*/  IMAD.MOV R20, RZ, RZ, -R11 ;  /* 0x000000ffff147224 */ /* 0x000fe200078e0a0b */
[----:B----4-:R-:W-:Y:S01]  /*1920*/  IABS R3, R3 ;  /* 0x0000000300037213 */ /* 0x010fe20000000000 */
[----:B------:R-:W-:Y:S01]  /*1930*/  IMAD.HI.U32 R12, R10, R6, RZ ;  /* 0x000000060a0c7227 */ /* 0x000fe200078e00ff */
[----:B-1----:R-:W-:-:S03]  /*1940*/  IABS R2, R2 ;  /* 0x0000000200027213 */ /* 0x002fc60000000000 */
[----:B------:R-:W-:-:S04]  /*1950*/  IMAD.HI.U32 R13, R10, R3, RZ ;  /* 0x000000030a0d7227 */ /* 0x000fc800078e00ff */
[----:B------:R-:W-:-:S04]  /*1960*/  IMAD.HI.U32 R14, R10, R2, RZ ;  /* 0x000000020a0e7227 */ /* 0x000fc800078e00ff */
        /* <DEDUP_REMOVED lines=8> */
[C---:B------:R-:W-:Y:S01]  /*19f0*/  VIADD R11, R64.reuse, 0x28 ;  /* 0x00000028400b7836 */ /* 0x040fe20000000000 */
[----:B------:R1:W-:Y:S01]  /*1a00*/  STL [R1+0x1d0], R3 ;  /* 0x0001d00301007387 */ /* 0x0003e20000100800 */
[----:B------:R-:W-:Y:S02]  /*1a10*/  IMAD R89, R9, R20, R89 ;  /* 0x0000001409597224 */ /* 0x000fe400078e0259 */
[C---:B------:R-:W-:Y:S01]  /*1a20*/  VIADD R22, R64.reuse, 0x2d ;  /* 0x0000002d40167836 */ /* 0x040fe20000000000 */
[----:B------:R-:W-:Y:S01]  /*1a30*/  STL [R1+0x40c], R2 ;  /* 0x00040c0201007387 */ /* 0x000fe20000100800 */
[----:B------:R-:W-:Y:S01]  /*1a40*/  IABS R20, R11 ;  /* 0x0000000b00147213 */ /* 0x000fe20000000000 */
[C---:B0-----:R-:W-:Y:S02]  /*1a50*/  VIADD R6, R64.reuse, 0x29 ;  /* 0x0000002940067836 */ /* 0x041fe40000000000 */
[----:B------:R0:W-:Y:S01]  /*1a60*/  STL [R1+0x1400], R12 ;  /* 0x0014000c01007387 */ /* 0x0001e20000100800 */
[----:B------:R-:W-:-:S02]  /*1a70*/  VIADD R14, R64, 0x2e ;  /* 0x0000002e400e7836 */ /* 0x000fc40000000000 */
[----:B-1----:R-:W-:Y:S01]  /*1a80*/  VIADD R3, R64, 0x2a ;  /* 0x0000002a40037836 */ /* 0x002fe20000000000 */
[----:B------:R1:W-:Y:S01]  /*1a90*/  STL [R1+0x13fc], R8 ;  /* 0x0013fc0801007387 */ /* 0x0003e20000100800 */
[----:B------:R-:W-:-:S03]  /*1aa0*/  IABS R54, R6 ;  /* 0x0000000600367213 */ /* 0x000fc60000000000 */
[----:B------:R4:W-:Y:S01]  /*1ab0*/  STL [R1+0x1404], R11 ;  /* 0x0014040b01007387 */ /* 0x0009e20000100800 */
[----:B------:R-:W-:Y:S02]  /*1ac0*/  IABS R90, R3 ;  /* 0x00000003005a7213 */ /* 0x000fe40000000000 */
[----:B0-----:R-:W-:Y:S01]  /*1ad0*/  IABS R12, R12 ;  /* 0x0000000c000c7213 */ /* 0x001fe20000000000 */
[----:B------:R0:W-:Y:S01]  /*1ae0*/  STL [R1+0x1408], R6 ;  /* 0x0014080601007387 */ /* 0x0001e20000100800 */
[----:B-1----:R-:W-:Y:S01]  /*1af0*/  IABS R8, R8 ;  /* 0x0000000800087213 */ /* 0x002fe20000000000 */
[C---:B------:R-:W-:Y:S02]  /*1b00*/  IMAD.HI.U32 R2, R10.reuse, R90, RZ ;  /* 0x0000005a0a027227 */ /* 0x040fe400078e00ff */
[----:B------:R1:W-:Y:S02]  /*1b10*/  STL [R1+0x1410], R3 ;  /* 0x0014100301007387 */ /* 0x0003e40000100800 */
[----:B------:R-:W-:-:S04]  /*1b20*/  IMAD.HI.U32 R13, R10, R12, RZ ;  /* 0x0000000c0a0d7227 */ /* 0x000fc800078e00ff */
[----:B----4-:R-:W-:-:S04]  /*1b30*/  IMAD.HI.U32 R11, R10, R8, RZ ;  /* 0x000000080a0b7227 */ /* 0x010fc800078e00ff */
[----:B------:R-:W-:Y:S02]  /*1b40*/  IMAD.MOV R13, RZ, RZ, -R13 ;  /* 0x000000ffff0d7224 */ /* 0x000fe400078e0a0d */
[----:B------:R-:W-:Y:S02]  /*1b50*/  IMAD.MOV R11, RZ, RZ, -R11 ;  /* 0x000000ffff0b7224 */ /* 0x000fe400078e0a0b */
[C---:B------:R-:W-:Y:S02]  /*1b60*/  IMAD R12, R9.reuse, R13, R12 ;  /* 0x0000000d090c7224 */ /* 0x040fe400078e020c */
[----:B------:R-:W-:Y:S01]  /*1b70*/  IMAD R8, R9, R11, R8 ;  /* 0x0000000b09087224 */ /* 0x000fe200078e0208 */
[----:B------:R-:W-:Y:S01]  /*1b80*/  IABS R11, R22 ;  /* 0x00000016000b7213 */ /* 0x000fe20000000000 */
[----:B0-----:R-:W-:Y:S01]  /*1b90*/  IMAD.HI.U32 R6, R10, R20, RZ ;  /* 0x000000140a067227 */ /* 0x001fe200078e00ff */
[----:B------:R0:W-:Y:S03]  /*1ba0*/  STL [R1+0x410], R12 ;  /* 0x0004100c01007387 */ /* 0x0001e60000100800 */
[----:B------:R-:W-:Y:S01]  /*1bb0*/  VIADD R13, R64, 0x2c ;  /* 0x0000002c400d7836 */ /* 0x000fe20000000000 */
[----:B------:R-:W-:Y:S01]  /*1bc0*/  STL [R1+0x49c], R8 ;  /* 0x00049c0801007387 */ /* 0x000fe20000100800 */
[----:B------:R-:W-:-:S02]  /*1bd0*/  IMAD.MOV R6, RZ, RZ, -R6 ;  /* 0x000000ffff067224 */ /* 0x000fc400078e0a06 */
[----:B------:R-:W-:Y:S01]  /*1be0*/  IMAD.MOV R2, RZ, RZ, -R2 ;  /* 0x000000ffff027224 */ /* 0x000fe200078e0a02 */
[----:B------:R4:W-:Y:S01]  /*1bf0*/  STL [R1+0x140c], R21 ;  /* 0x00140c1501007387 */ /* 0x0009e20000100800 */
[----:B-1----:R-:W-:-:S03]  /*1c00*/  IMAD.HI.U32 R3, R10, R54, RZ ;  /* 0x000000360a037227 */ /* 0x002fc600078e00ff */
[----:B------:R1:W-:Y:S01]  /*1c10*/  STL [R1+0x1414], R13 ;  /* 0x0014140d01007387 */ /* 0x0003e20000100800 */
[----:B0-----:R-:W-:Y:S02]  /*1c20*/  VIADD R12, R64, 0x2f ;  /* 0x0000002f400c7836 */ /* 0x001fe40000000000 */
[C---:B------:R-:W-:Y:S01]  /*1c30*/  IMAD R20, R9.reuse, R6, R20 ;  /* 0x0000000609147224 */ /* 0x040fe200078e0214 */
[----:B------:R0:W-:Y:S01]  /*1c40*/  STL [R1+0x1418], R22 ;  /* 0x0014181601007387 */ /* 0x0001e20000100800 */
[----:B------:R-:W-:Y:S01]  /*1c50*/  IABS R6, R14 ;  /* 0x0000000e00067213 */ /* 0x000fe20000000000 */
[----:B------:R-:W-:Y:S01]  /*1c60*/  IMAD R90, R9, R2, R90 ;  /* 0x00000002095a7224 */ /* 0x000fe200078e025a */
[----:B----4-:R-:W-:Y:S01]  /*1c70*/  IABS R21, R21 ;  /* 0x0000001500157213 */ /* 0x010fe20000000000 */
[----:B------:R4:W-:Y:S01]  /*1c80*/  STL [R1+0x1420], R14 ;  /* 0x0014200e01007387 */ /* 0x0009e20000100800 */
[----:B------:R-:W-:Y:S01]  /*1c90*/  IMAD.MOV R3, RZ, RZ, -R3 ;  /* 0x000000ffff037224 */ /* 0x000fe200078e0a03 */
[----:B-1----:R-:W-:Y:S01]  /*1ca0*/  IABS R13, R13 ;  /* 0x0000000d000d7213 */ /* 0x002fe20000000000 */
[C---:B------:R-:W-:Y:S01]  /*1cb0*/  IMAD.HI.U32 R8, R10.reuse, R6, RZ ;  /* 0x000000060a087227 */ /* 0x040fe200078e00ff */
[----:B------:R-:W-:Y:S01]  /*1cc0*/  IABS R2, R12 ;  /* 0x0000000c00027213 */ /* 0x000fe20000000000 */
[----:B------:R1:W-:Y:S02]  /*1cd0*/  STL [R1+0x1428], R12 ;  /* 0x0014280c01007387 */ /* 0x0003e40000100800 */
[----:B0-----:R-:W-:-:S04]  /*1ce0*/  IMAD.HI.U32 R22, R10, R21, RZ ;  /* 0x000000150a167227 */ /* 0x001fc800078e00ff */
[----:B----4-:R-:W-:-:S04]  /*1cf0*/  IMAD.HI.U32 R14, R10, R13, RZ ;  /* 0x0000000d0a0e7227 */ /* 0x010fc800078e00ff */
[----:B-1----:R-:W-:-:S04]  /*1d00*/  IMAD.HI.U32 R12, R10, R11, RZ ;  /* 0x0000000b0a0c7227 */ /* 0x002fc800078e00ff */
[----:B------:R-:W-:Y:S02]  /*1d10*/  IMAD.MOV R22, RZ, RZ, -R22 ;  /* 0x000000ffff167224 */ /* 0x000fe400078e0a16 */
[----:B------:R-:W-:Y:S02]  /*1d20*/  IMAD R54, R9, R3, R54 ;  /* 0x0000000309367224 */ /* 0x000fe400078e0236 */
[----:B------:R-:W-:Y:S02]  /*1d30*/  IMAD.MOV R14, RZ, RZ, -R14 ;  /* 0x000000ffff0e7224 */ /* 0x000fe400078e0a0e */
[----:B------:R-:W-:-:S04]  /*1d40*/  IMAD.HI.U32 R3, R10, R2, RZ ;  /* 0x000000020a037227 */ /* 0x000fc800078e00ff */
[----:B------:R-:W-:Y:S02]  /*1d50*/  IMAD.MOV R12, RZ, RZ, -R12 ;  /* 0x000000ffff0c7224 */ /* 0x000fe400078e0a0c */
[----:B------:R-:W-:Y:S02]  /*1d60*/  IMAD.MOV R8, RZ, RZ, -R8 ;  /* 0x000000ffff087224 */ /* 0x000fe400078e0a08 */
[C---:B------:R-:W-:Y:S02]  /*1d70*/  IMAD R21, R9.reuse, R22, R21 ;  /* 0x0000001609157224 */ /* 0x040fe400078e0215 */
[C---:B------:R-:W-:Y:S02]  /*1d80*/  IMAD R13, R9.reuse, R14, R13 ;  /* 0x0000000e090d7224 */ /* 0x040fe400078e020d */
[----:B------:R-:W-:Y:S01]  /*1d90*/  IMAD.MOV R3, RZ, RZ, -R3 ;  /* 0x000000ffff037224 */ /* 0x000fe200078e0a03 */
[----:B------:R-:W-:Y:S01]  /*1da0*/  STL [R1+0x78], R21 ;  /* 0x0000781501007387 */ /* 0x000fe20000100800 */
[----:B------:R-:W-:-:S02]  /*1db0*/  IMAD R11, R9, R12, R11 ;  /* 0x0000000c090b7224 */ /* 0x000fc400078e020b */
[C---:B------:R-:W-:Y:S01]  /*1dc0*/  IMAD R6, R9.reuse, R8, R6 ;  /* 0x0000000809067224 */ /* 0x040fe200078e0206 */
[----:B------:R0:W-:Y:S01]  /*1dd0*/  STL [R1+0x1d8], R13 ;  /* 0x0001d80d01007387 */ /* 0x0001e20000100800 */
[----:B------:R-:W-:Y:S02]  /*1de0*/  IMAD R2, R9, R3, R2 ;  /* 0x0000000309027224 */ /* 0x000fe400078e0202 */
[C---:B------:R-:W-:Y:S01]  /*1df0*/  VIADD R12, R64.reuse, 0x31 ;  /* 0x00000031400c7836 */ /* 0x040fe20000000000 */
[----:B------:R1:W-:Y:S01]  /*1e00*/  STL [R1+0x4a4], R11 ;  /* 0x0004a40b01007387 */ /* 0x0003e20000100800 */
[----:B------:R-:W-:-:S03]  /*1e10*/  VIADD R8, R64, 0x34 ;  /* 0x0000003440087836 */ /* 0x000fc60000000000 */
[----:B------:R4:W-:Y:S01]  /*1e20*/  STL [R1+0x4d4], R6 ;  /* 0x0004d40601007387 */ /* 0x0009e20000100800 */
[----:B------:R-:W-:Y:S01]  /*1e30*/  IABS R53, R12 ;  /* 0x0000000c00357213 */ /* 0x000fe20000000000 */
[C---:B0-----:R-:W-:Y:S02]  /*1e40*/  VIADD R13, R64.reuse, 0x30 ;  /* 0x00000030400d7836 */ /* 0x041fe40000000000 */
[----:B------:R0:W-:Y:S01]  /*1e50*/  STL [R1+0x4d8], R2 ;  /* 0x0004d80201007387 */ /* 0x0001e20000100800 */
[C---:B-1----:R-:W-:Y:S02]  /*1e60*/  VIADD R11, R64.reuse, 0x32 ;  /* 0x00000032400b7836 */ /* 0x042fe40000000000 */
[----:B------:R-:W-:Y:S01]  /*1e70*/  IABS R21, R13 ;  /* 0x0000000d00157213 */ /* 0x000fe20000000000 */
[----:B------:R1:W-:Y:S01]  /*1e80*/  STL [R1+0x141c], R13 ;  /* 0x00141c0d01007387 */ /* 0x0003e20000100800 */
[----:B----4-:R-:W-:Y:S01]  /*1e90*/  VIADD R6, R64, 0x33 ;  /* 0x0000003340067836 */ /* 0x010fe20000000000 */
[----:B------:R-:W-:-:S02]  /*1ea0*/  IABS R91, R11 ;  /* 0x0000000b005b7213 */ /* 0x000fc40000000000 */
[----:B------:R-:W-:Y:S01]  /*1eb0*/  STL [R1+0x1424], R12 ;  /* 0x0014240c01007387 */ /* 0x000fe20000100800 */
[----:B0-----:R-:W-:-:S03]  /*1ec0*/  IABS R2, R8 ;  /* 0x0000000800027213 */ /* 0x001fc60000000000 */
[----:B------:R0:W-:Y:S01]  /*1ed0*/  STL [R1+0x142c], R11 ;  /* 0x00142c0b01007387 */ /* 0x0001e20000100800 */
[----:B-1----:R-:W-:-:S03]  /*1ee0*/  IMAD.HI.U32 R13, R10, R21, RZ ;  /* 0x000000150a0d7227 */ /* 0x002fc600078e00ff */
[----:B------:R1:W-:Y:S01]  /*1ef0*/  STL [R1+0x1434], R6 ;  /* 0x0014340601007387 */ /* 0x0003e20000100800 */
[----:B------:R-:W-:-:S03]  /*1f00*/  IMAD.HI.U32 R3, R10, R2, RZ ;  /* 0x000000020a037227 */ /* 0x000fc600078e00ff */
[----:B------:R4:W-:Y:S01]  /*1f10*/  STL [R1+0x143c], R8 ;  /* 0x00143c0801007387 */ /* 0x0009e20000100800 */
[----:B0-----:R-:W-:Y:S01]  /*1f20*/  IMAD.HI.U32 R11, R10, R91, RZ ;  /* 0x0000005b0a0b7227 */ /* 0x001fe200078e00ff */
[----:B-1----:R-:W-:-:S03]  /*1f30*/  IABS R6, R6 ;  /* 0x0000000600067213 */ /* 0x002fc60000000000 */
[----:B------:R-:W-:Y:S02]  /*1f40*/  IMAD.MOV R13, RZ, RZ, -R13 ;  /* 0x000000ffff0d7224 */ /* 0x000fe400078e0a0d */
[----:B------:R-:W-:Y:S02]  /*1f50*/  IMAD.MOV R3, RZ, RZ, -R3 ;  /* 0x000000ffff037224 */ /* 0x000fe400078e0a03 */
[----:B----4-:R-:W-:-:S04]  /*1f60*/  IMAD.HI.U32 R8, R10, R6, RZ ;  /* 0x000000060a087227 */ /* 0x010fc800078e00ff */
[----:B------:R-:W-:Y:S02]  /*1f70*/  IMAD.MOV R8, RZ, RZ, -R8 ;  /* 0x000000ffff087224 */ /* 0x000fe400078e0a08 */
[----:B------:R-:W-:Y:S02]  /*1f80*/  IMAD.MOV R11, RZ, RZ, -R11 ;  /* 0x000000ffff0b7224 */ /* 0x000fe400078e0a0b */
[----:B------:R-:W-:Y:S02]  /*1f90*/  IMAD R6, R9, R8, R6 ;  /* 0x0000000809067224 */ /* 0x000fe400078e0206 */
[----:B------:R-:W-:-:S03]  /*1fa0*/  IMAD.HI.U32 R12, R10, R53, RZ ;  /* 0x000000350a0c7227 */ /* 0x000fc600078e00ff */
[----:B------:R0:W-:Y:S01]  /*1fb0*/  STL [R1+0x7c], R6 ;  /* 0x00007c0601007387 */ /* 0x0001e20000100800 */
[C---:B------:R-:W-:Y:S02]  /*1fc0*/  IMAD R21, R9.reuse, R13, R21 ;  /* 0x0000000d09157224 */ /* 0x040fe400078e0215 */
[C---:B------:R-:W-:Y:S02]  /*1fd0*/  IMAD R2, R9.reuse, R3, R2 ;  /* 0x0000000309027224 */ /* 0x040fe400078e0202 */
[C---:B------:R-:W-:Y:S02]  /*1fe0*/  VIADD R13, R64.reuse, 0x35 ;  /* 0x00000035400d7836 */ /* 0x040fe40000000000 */
[----:B------:R-:W-:Y:S01]  /*1ff0*/  IMAD R91, R9, R11, R91 ;  /* 0x0000000b095b7224 */ /* 0x000fe200078e025b */
[----:B------:R-:W-:Y:S01]  /*2000*/  STL [R1+0x1e4], R2 ;  /* 0x0001e40201007387 */ /* 0x000fe20000100800 */
[----:B------:R-:W-:Y:S02]  /*2010*/  IMAD.MOV R12, RZ, RZ, -R12 ;  /* 0x000000ffff0c7224 */ /* 0x000fe400078e0a0c */
[C---:B------:R-:W-:Y:S01]  /*2020*/  VIADD R11, R64.reuse, 0x36 ;  /* 0x00000036400b7836 */ /* 0x040fe20000000000 */
[----:B------:R1:W-:Y:S01]  /*2030*/  STL [R1+0x1430], R13 ;  /* 0x0014300d01007387 */ /* 0x0003e20000100800 */
[----:B0-----:R-:W-:-:S02]  /*2040*/  VIADD R6, R64, 0x37 ;  /* 0x0000003740067836 */ /* 0x001fc40000000000 */
[----:B------:R-:W-:Y:S01]  /*2050*/  IMAD R53, R9, R12, R53 ;  /* 0x0000000c09357224 */ /* 0x000fe200078e0235 */
[----:B------:R0:W-:Y:S01]  /*2060*/  STL [R1+0x1438], R11 ;  /* 0x0014380b01007387 */ /* 0x0001e20000100800 */
[C---:B------:R-:W-:Y:S02]  /*2070*/  VIADD R12, R64.reuse, 0x38 ;  /* 0x00000038400c7836 */ /* 0x040fe40000000000 */
[----:B------:R-:W-:Y:S01]  /*2080*/  VIADD R8, R64, 0x39 ;  /* 0x0000003940087836 */ /* 0x000fe20000000000 */
[----:B------:R4:W-:Y:S01]  /*2090*/  STL [R1+0x1440], R6 ;  /* 0x0014400601007387 */ /* 0x0009e20000100800 */
[----:B-1----:R-:W-:-:S03]  /*20a0*/  IABS R13, R13 ;  /* 0x0000000d000d7213 */ /* 0x002fc60000000000 */
[----:B------:R1:W-:Y:S01]  /*20b0*/  STL [R1+0x1448], R12 ;  /* 0x0014480c01007387 */ /* 0x0003e20000100800 */
[----:B------:R-:W-:Y:S02]  /*20c0*/  IABS R22, R12 ;  /* 0x0000000c00167213 */ /* 0x000fe40000000000 */
[----:B0-----:R-:W-:Y:S01]  /*20d0*/  IABS R11, R11 ;  /* 0x0000000b000b7213 */ /* 0x001fe20000000000 */
[C---:B------:R-:W-:Y:S01]  /*20e0*/  IMAD.HI.U32 R14, R10.reuse, R13, RZ ;  /* 0x0000000d0a0e7227 */ /* 0x040fe200078e00ff */
[----:B------:R0:W-:Y:S01]  /*20f0*/  STL [R1+0x1450], R8 ;  /* 0x0014500801007387 */ /* 0x0001e20000100800 */
[----:B----4-:R-:W-:Y:S02]  /*2100*/  IABS R6, R6 ;  /* 0x0000000600067213 */ /* 0x010fe40000000000 */
[----:B------:R-:W-:Y:S01]  /*2110*/  IABS R55, R8 ;  /* 0x0000000800377213 */ /* 0x000fe20000000000 */
[----:B------:R-:W-:Y:S02]  /*2120*/  IMAD.MOV R14, RZ, RZ, -R14 ;  /* 0x000000ffff0e7224 */ /* 0x000fe400078e0a0e */
[----:B-1----:R-:W-:-:S04]  /*2130*/  IMAD.HI.U32 R12, R10, R11, RZ ;  /* 0x0000000b0a0c7227 */ /* 0x002fc800078e00ff */
[----:B0-----:R-:W-:-:S04]  /*2140*/  IMAD.HI.U32 R8, R10, R6, RZ ;  /* 0x000000060a087227 */ /* 0x001fc800078e00ff */
[----:B------:R-:W-:Y:S02]  /*2150*/  IMAD.MOV R12, RZ, RZ, -R12 ;  /* 0x000000ffff0c7224 */ /* 0x000fe400078e0a0c */
[----:B------:R-:W-:Y:S02]  /*2160*/  IMAD.MOV R8, RZ, RZ, -R8 ;  /* 0x000000ffff087224 */ /* 0x000fe400078e0a08 */
[C---:B------:R-:W-:Y:S02]  /*2170*/  IMAD R13, R9.reuse, R14, R13 ;  /* 0x0000000e090d7224 */ /* 0x040fe400078e020d */
[C---:B------:R-:W-:Y:S02]  /*2180*/  IMAD R11, R9.reuse, R12, R11 ;  /* 0x0000000c090b7224 */ /* 0x040fe400078e020b */
[----:B------:R-:W-:Y:S01]  /*2190*/  IMAD R6, R9, R8, R6 ;  /* 0x0000000809067224 */ /* 0x000fe200078e0206 */
[----:B------:R0:W-:Y:S01]  /*21a0*/  STL [R1+0x4e4], R13 ;  /* 0x0004e40d01007387 */ /* 0x0001e20000100800 */
[----:B------:R-:W-:-:S03]  /*21b0*/  IMAD.HI.U32 R2, R10, R55, RZ ;  /* 0x000000370a027227 */ /* 0x000fc600078e00ff */
[----:B------:R1:W-:Y:S01]  /*21c0*/  STL [R1+0x514], R11 ;  /* 0x0005140b01007387 */ /* 0x0003e20000100800 */
[C---:B------:R-:W-:Y:S02]  /*21d0*/  VIADD R14, R64.reuse, 0x3d ;  /* 0x0000003d400e7836 */ /* 0x040fe40000000000 */
[----:B------:R-:W-:Y:S01]  /*21e0*/  IMAD.MOV R2, RZ, RZ, -R2 ;  /* 0x000000ffff027224 */ /* 0x000fe200078e0a02 */
[----:B------:R4:W-:Y:S01]  /*21f0*/  STL [R1+0x51c], R6 ;  /* 0x00051c0601007387 */ /* 0x0009e20000100800 */
[C---:B------:R-:W-:Y:S02]  /*2200*/  VIADD R12, R64.reuse, 0x3e ;  /* 0x0000003e400c7836 */ /* 0x040fe40000000000 */
[----:B0-----:R-:W-:Y:S01]  /*2210*/  VIADD R13, R64, 0x3b ;  /* 0x0000003b400d7836 */ /* 0x001fe20000000000 */
[----:B------:R-:W-:Y:S01]  /*2220*/  STL [R1+0x1444], R23 ;  /* 0x0014441701007387 */ /* 0x000fe20000100800 */
[----:B------:R-:W-:-:S03]  /*2230*/  IMAD.HI.U32 R3, R10, R22, RZ ;  /* 0x000000160a037227 */ /* 0x000fc600078e00ff */
[----:B------:R0:W-:Y:S01]  /*2240*/  STL [R1+0x144c], R13 ;  /* 0x00144c0d01007387 */ /* 0x0001e20000100800 */
[----:B-1----:R-:W-:Y:S01]  /*2250*/  VIADD R11, R64, 0x3c ;  /* 0x0000003c400b7836 */ /* 0x002fe20000000000 */
[----:B----4-:R-:W-:Y:S01]  /*2260*/  IABS R6, R14 ;  /* 0x0000000e00067213 */ /* 0x010fe20000000000 */
[C---:B------:R-:W-:Y:S01]  /*2270*/  IMAD R55, R9.reuse, R2, R55 ;  /* 0x0000000209377224 */ /* 0x040fe200078e0237 */
[----:B------:R-:W-:Y:S01]  /*2280*/  IABS R2, R12 ;  /* 0x0000000c00027213 */ /* 0x000fe20000000000 */
[----:B------:R-:W-:Y:S01]  /*2290*/  IMAD.MOV R3, RZ, RZ, -R3 ;  /* 0x000000ffff037224 */ /* 0x000fe200078e0a03 */
[----:B------:R1:W-:Y:S01]  /*22a0*/  STL [R1+0x1454], R11 ;  /* 0x0014540b01007387 */ /* 0x0003e20000100800 */
[----:B------:R-:W-:Y:S01]  /*22b0*/  IMAD.HI.U32 R8, R10, R6, RZ ;  /* 0x000000060a087227 */ /* 0x000fe200078e00ff */
[----:B0-----:R-:W-:Y:S02]  /*22c0*/  IABS R13, R13 ;  /* 0x0000000d000d7213 */ /* 0x001fe40000000000 */
[----:B------:R0:W-:Y:S01]  /*22d0*/  STL [R1+0x145c], R14 ;  /* 0x00145c0e01007387 */ /* 0x0001e20000100800 */
[----:B------:R-:W-:-:S02]  /*22e0*/  IMAD R22, R9, R3, R22 ;  /* 0x0000000309167224 */ /* 0x000fc400078e0216 */
[C---:B------:R-:W-:Y:S01]  /*22f0*/  IMAD.HI.U32 R3, R10.reuse, R2, RZ ;  /* 0x000000020a037227 */ /* 0x040fe200078e00ff */
[----:B------:R4:W-:Y:S01]  /*2300*/  STL [R1+0x1464], R12 ;  /* 0x0014640c01007387 */ /* 0x0009e20000100800 */
[----:B-1----:R-:W-:Y:S02]  /*2310*/  IABS R11, R11 ;  /* 0x0000000b000b7213 */ /* 0x002fe40000000000 */
[----:B------:R-:W-:Y:S02]  /*2320*/  IMAD.MOV R8, RZ, RZ, -R8 ;  /* 0x000000ffff087224 */ /* 0x000fe400078e0a08 */
[----:B------:R-:W-:Y:S02]  /*2330*/  IMAD.MOV R3, RZ, RZ, -R3 ;  /* 0x000000ffff037224 */ /* 0x000fe400078e0a03 */
[----:B0-----:R-:W-:-:S04]  /*2340*/  IMAD.HI.U32 R14, R10, R13, RZ ;  /* 0x0000000d0a0e7227 */ /* 0x001fc800078e00ff */
[----:B----4-:R-:W-:-:S04]  /*2350*/  IMAD.HI.U32 R12, R10, R11, RZ ;  /* 0x0000000b0a0c7227 */ /* 0x010fc800078e00ff */
[----:B------:R-:W-:Y:S02]  /*2360*/  IMAD.MOV R14, RZ, RZ, -R14 ;  /* 0x000000ffff0e7224 */ /* 0x000fe400078e0a0e */
[----:B------:R-:W-:Y:S02]  /*2370*/  IMAD.MOV R12, RZ, RZ, -R12 ;  /* 0x000000ffff0c7224 */ /* 0x000fe400078e0a0c */
[C---:B------:R-:W-:Y:S02]  /*2380*/  IMAD R13, R9.reuse, R14, R13 ;  /* 0x0000000e090d7224 */ /* 0x040fe400078e020d */
[C---:B------:R-:W-:Y:S02]  /*2390*/  IMAD R11, R9.reuse, R12, R11 ;  /* 0x0000000c090b7224 */ /* 0x040fe400078e020b */
[C---:B------:R-:W-:Y:S01]  /*23a0*/  IMAD R6, R9.reuse, R8, R6 ;  /* 0x0000000809067224 */ /* 0x040fe200078e0206 */
[----:B------:R0:W-:Y:S01]  /*23b0*/  STL [R1+0x88], R13 ;  /* 0x0000880d01007387 */ /* 0x0001e20000100800 */
[----:B------:R-:W-:-:S02]  /*23c0*/  IMAD R2, R9, R3, R2 ;  /* 0x0000000309027224 */ /* 0x000fc400078e0202 */
[----:B------:R-:W-:Y:S01]  /*23d0*/  VIADD R12, R64, 0x40 ;  /* 0x00000040400c7836 */ /* 0x000fe20000000000 */
[----:B------:R1:W-:Y:S01]  /*23e0*/  STL [R1+0x1ec], R11 ;  /* 0x0001ec0b01007387 */ /* 0x0003e20000100800 */
[----:B------:R-:W-:-:S03]  /*23f0*/  IMAD.HI.U32 R23, R10, R92, RZ ;  /* 0x0000005c0a177227 */ /* 0x000fc600078e00ff */
[----:B------:R4:W-:Y:S01]  /*2400*/  STL [R1+0x524], R6 ;  /* 0x0005240601007387 */ /* 0x0009e20000100800 */
[C---:B------:R-:W-:Y:S02]  /*2410*/  VIADD R8, R64.reuse, 0x43 ;  /* 0x0000004340087836 */ /* 0x040fe40000000000 */
[C---:B0-----:R-:W-:Y:S01]  /*2420*/  VIADD R13, R64.reuse, 0x3f ;  /* 0x0000003f400d7836 */ /* 0x041fe20000000000 */
[----:B------:R0:W-:Y:S01]  /*2430*/  STL [R1+0x554], R2 ;  /* 0x0005540201007387 */ /* 0x0001e20000100800 */
[----:B------:R-:W-:Y:S02]  /*2440*/  IMAD.MOV R23, RZ, RZ, -R23 ;  /* 0x000000ffff177224 */ /* 0x000fe400078e0a17 */
[C---:B-1----:R-:W-:Y:S01]  /*2450*/  VIADD R11, R64.reuse, 0x41 ;  /* 0x00000041400b7836 */ /* 0x042fe20000000000 */
[----:B------:R1:W-:Y:S01]  /*2460*/  STL [R1+0x1458], R13 ;  /* 0x0014580d01007387 */ /* 0x0003e20000100800 */
[----:B------:R-:W-:Y:S01]  /*2470*/  IMAD R92, R9, R23, R92 ;  /* 0x00000017095c7224 */ /* 0x000fe200078e025c */
[----:B------:R-:W-:Y:S01]  /*2480*/  IABS R23, R12 ;  /* 0x0000000c00177213 */ /* 0x000fe20000000000 */
[----:B----4-:R-:W-:Y:S01]  /*2490*/  VIADD R6, R64, 0x42 ;  /* 0x0000004240067836 */ /* 0x010fe20000000000 */
[----:B------:R-:W-:Y:S01]  /*24a0*/  STL [R1+0x1460], R12 ;  /* 0x0014600c01007387 */ /* 0x000fe20000100800 */
[----:B------:R-:W-:-:S02]  /*24b0*/  IABS R56, R11 ;  /* 0x0000000b00387213 */ /* 0x000fc40000000000 */
[----:B0-----:R-:W-:Y:S01]  /*24c0*/  IABS R2, R8 ;  /* 0x0000000800027213 */ /* 0x001fe20000000000 */
[----:B------:R-:W-:Y:S01]  /*24d0*/  STL [R1+0x1468], R11 ;  /* 0x0014680b01007387 */ /* 0x000fe20000100800 */
[----:B-1----:R-:W-:-:S03]  /*24e0*/  IABS R13, R13 ;  /* 0x0000000d000d7213 */ /* 0x002fc60000000000 */
[----:B------:R0:W-:Y:S01]  /*24f0*/  STL [R1+0x1470], R6 ;  /* 0x0014700601007387 */ /* 0x0001e20000100800 */
[----:B------:R-:W-:-:S03]  /*2500*/  IMAD.HI.U32 R3, R10, R2, RZ ;  /* 0x000000020a037227 */ /* 0x000fc600078e00ff */
[----:B------:R1:W-:Y:S01]  /*2510*/  STL [R1+0x1478], R8 ;  /* 0x0014780801007387 */ /* 0x0003e20000100800 */
[----:B------:R-:W-:-:S04]  /*2520*/  IMAD.HI.U32 R14, R10, R13, RZ ;  /* 0x0000000d0a0e7227 */ /* 0x000fc800078e00ff */
[----:B------:R-:W-:Y:S01]  /*2530*/  IMAD.MOV R14, RZ, RZ, -R14 ;  /* 0x000000ffff0e7224 */ /* 0x000fe200078e0a0e */
[----:B0-----:R-:W-:Y:S01]  /*2540*/  IABS R6, R6 ;  /* 0x0000000600067213 */ /* 0x001fe20000000000 */
[----:B------:R-:W-:-:S04]  /*2550*/  IMAD.HI.U32 R12, R10, R23, RZ ;  /* 0x000000170a0c7227 */ /* 0x000fc800078e00ff */
[----:B-1----:R-:W-:-:S04]  /*2560*/  IMAD.HI.U32 R8, R10, R6, RZ ;  /* 0x000000060a087227 */ /* 0x002fc800078e00ff */
[----:B------:R-:W-:Y:S02]  /*2570*/  IMAD R13, R9, R14, R13 ;  /* 0x0000000e090d7224 */ /* 0x000fe400078e020d */
[----:B------:R-:W-:Y:S02]  /*2580*/  IMAD.MOV R8, RZ, RZ, -R8 ;  /* 0x000000ffff087224 */ /* 0x000fe400078e0a08 */
[----:B------:R-:W-:Y:S01]  /*2590*/  IMAD.HI.U32 R11, R10, R56, RZ ;  /* 0x000000380a0b7227 */ /* 0x000fe200078e00ff */
[----:B------:R0:W-:Y:S03]  /*25a0*/  STL [R1+0x55c], R13 ;  /* 0x00055c0d01007387 */ /* 0x0001e60000100800 */
[----:B------:R-:W-:Y:S02]  /*25b0*/  IMAD.MOV R3, RZ, RZ, -R3 ;  /* 0x000000ffff037224 */ /* 0x000fe400078e0a03 */
[----:B------:R-:W-:-:S02]  /*25c0*/  IMAD.MOV R12, RZ, RZ, -R12 ;  /* 0x000000ffff0c7224 */ /* 0x000fc400078e0a0c */
[C---:B------:R-:W-:Y:S02]  /*25d0*/  IMAD R6, R9.reuse, R8, R6 ;  /* 0x0000000809067224 */ /* 0x040fe400078e0206 */
[----:B------:R-:W-:Y:S02]  /*25e0*/  IMAD.MOV R11, RZ, RZ, -R11 ;  /* 0x000000ffff0b7224 */ /* 0x000fe400078e0a0b */
[C---:B------:R-:W-:Y:S01]  /*25f0*/  IMAD R2, R9.reuse, R3, R2 ;  /* 0x0000000309027224 */ /* 0x040fe200078e0202 */
[----:B------:R1:W-:Y:S01]  /*2600*/  STL [R1+0x4], R6 ;  /* 0x0000040601007387 */ /* 0x0003e20000100800 */
[C---:B0-----:R-:W-:Y:S02]  /*2610*/  VIADD R13, R64.reuse, 0x44 ;  /* 0x00000044400d7836 */ /* 0x041fe40000000000 */
[C---:B------:R-:W-:Y:S01]  /*2620*/  IMAD R23, R9.reuse, R12, R23 ;  /* 0x0000000c09177224 */ /* 0x040fe200078e0217 */
[----:B------:R-:W-:Y:S01]  /*2630*/  STL [R1+0x8c], R2 ;  /* 0x00008c0201007387 */ /* 0x000fe20000100800 */
[C---:B------:R-:W-:Y:S01]  /*2640*/  VIADD R12, R64.reuse, 0x45 ;  /* 0x00000045400c7836 */ /* 0x040fe20000000000 */
[----:B------:R-:W-:Y:S01]  /*2650*/  IABS R14, R13 ;  /* 0x0000000d000e7213 */ /* 0x000fe20000000000 */
[----:B------:R-:W-:Y:S01]  /*2660*/  VIADD R8, R64, 0x46 ;  /* 0x0000004640087836 */ /* 0x000fe20000000000 */
[----:B------:R-:W-:Y:S01]  /*2670*/  STL [R1+0x146c], R13 ;  /* 0x00146c0d01007387 */ /* 0x000fe20000100800 */
[----:B------:R-:W-:-:S02]  /*2680*/  IMAD R56, R9, R11, R56 ;  /* 0x0000000b09387224 */ /* 0x000fc400078e0238 */
[C---:B------:R-:W-:Y:S01]  /*2690*/  VIADD R11, R64.reuse, 0x47 ;  /* 0x00000047400b7836 */ /* 0x040fe20000000000 */
[----:B------:R0:W-:Y:S01]  /*26a0*/  STL [R1+0x1474], R12 ;  /* 0x0014740c01007387 */ /* 0x0001e20000100800 */
[----:B-1----:R-:W-:Y:S02]  /*26b0*/  VIADD R6, R64, 0x48 ;  /* 0x0000004840067836 */ /* 0x002fe40000000000 */
[----:B------:R-:W-:Y:S01]  /*26c0*/  IMAD.HI.U32 R25, R10, R14, RZ ;  /* 0x0000000e0a197227 */ /* 0x000fe200078e00ff */
[----:B------:R1:W-:Y:S01]  /*26d0*/  STL [R1+0x147c], R8 ;  /* 0x00147c0801007387 */ /* 0x0003e20000100800 */
[----:B------:R-:W-:Y:S02]  /*26e0*/  IABS R3, R11 ;  /* 0x0000000b00037213 */ /* 0x000fe40000000000 */
[----:B------:R-:W-:Y:S01]  /*26f0*/  IABS R24, R6 ;  /* 0x0000000600187213 */ /* 0x000fe20000000000 */
[----:B------:R4:W-:Y:S01]  /*2700*/  STL [R1+0x1484], R11 ;  /* 0x0014840b01007387 */ /* 0x0009e20000100800 */
[----:B------:R-:W-:Y:S01]  /*2710*/  IMAD.MOV R25, RZ, RZ, -R25 ;  /* 0x000000ffff197224 */ /* 0x000fe200078e0a19 */
[----:B0-----:R-:W-:-:S02]  /*2720*/  IABS R12, R12 ;  /* 0x0000000c000c7213 */ /* 0x001fc40000000000 */
[----:B------:R0:W-:Y:S01]  /*2730*/  STL [R1+0x148c], R6 ;  /* 0x00148c0601007387 */ /* 0x0001e20000100800 */
[----:B------:R-:W-:Y:S01]  /*2740*/  IMAD R14, R9, R25, R14 ;  /* 0x00000019090e7224 */ /* 0x000fe200078e020e */
[----:B-1----:R-:W-:Y:S01]  /*2750*/  IABS R8, R8 ;  /* 0x0000000800087213 */ /* 0x002fe20000000000 */
[----:B------:R-:W-:-:S03]  /*2760*/  IMAD.HI.U32 R13, R10, R12, RZ ;  /* 0x0000000c0a0d7227 */ /* 0x000fc600078e00ff */
[----:B------:R1:W-:Y:S01]  /*2770*/  STL [R1+0x1f4], R14 ;  /* 0x0001f40e01007387 */ /* 0x0003e20000100800 */
        /* <DEDUP_REMOVED lines=9> */
[----:B-1----:R-:W-:-:S02]  /*2810*/  VIADD R14, R64, 0x49 ;  /* 0x00000049400e7836 */ /* 0x002fc40000000000 */
[C---:B------:R-:W-:Y:S01]  /*2820*/  VIADD R13, R64.reuse, 0x4a ;  /* 0x0000004a400d7836 */ /* 0x040fe20000000000 */
[----:B------:R1:W-:Y:S01]  /*2830*/  STL [R1+0x568], R8 ;  /* 0x0005680801007387 */ /* 0x0003e20000100800 */
[----:B------:R-:W-:Y:S01]  /*2840*/  VIADD R11, R64, 0x4b ;  /* 0x0000004b400b7836 */ /* 0x000fe20000000000 */
[----:B------:R-:W-:Y:S01]  /*2850*/  IABS R57, R14 ;  /* 0x0000000e00397213 */ /* 0x000fe20000000000 */
[----:B------:R-:W-:Y:S01]  /*2860*/  IMAD.HI.U32 R2, R10, R24, RZ ;  /* 0x000000180a027227 */ /* 0x000fe200078e00ff */
[----:B------:R-:W-:Y:S03]  /*2870*/  STL [R1+0x59c], R3 ;  /* 0x00059c0301007387 */ /* 0x000fe60000100800 */
[----:B0-----:R-:W-:Y:S01]  /*2880*/  VIADD R12, R64, 0x4c ;  /* 0x0000004c400c7836 */ /* 0x001fe20000000000 */
[----:B------:R-:W-:Y:S01]  /*2890*/  STL [R1+0x1480], R14 ;  /* 0x0014800e01007387 */ /* 0x000fe20000100800 */
[----:B------:R-:W-:-:S02]  /*28a0*/  IMAD.MOV R2, RZ, RZ, -R2 ;  /* 0x000000ffff027224 */ /* 0x000fc400078e0a02 */
[----:B-1----:R-:W-:Y:S01]  /*28b0*/  VIADD R8, R64, 0x4d ;  /* 0x0000004d40087836 */ /* 0x002fe20000000000 */
[----:B------:R0:W-:Y:S01]  /*28c0*/  STL [R1+0x1488], R13 ;  /* 0x0014880d01007387 */ /* 0x0001e20000100800 */
[----:B------:R-:W-:Y:S01]  /*28d0*/  IABS R6, R12 ;  /* 0x0000000c00067213 */ /* 0x000fe20000000000 */
[----:B------:R-:W-:Y:S02]  /*28e0*/  IMAD R24, R9, R2, R24 ;  /* 0x0000000209187224 */ /* 0x000fe400078e0218 */
[----:B------:R1:W-:Y:S01]  /*28f0*/  STL [R1+0x1490], R11 ;  /* 0x0014900b01007387 */ /* 0x0003e20000100800 */
[----:B------:R-:W-:Y:S01]  /*2900*/  IABS R2, R8 ;  /* 0x0000000800027213 */ /* 0x000fe20000000000 */
[C---:B------:R-:W-:Y:S02]  /*2910*/  IMAD.HI.U32 R25, R10.reuse, R57, RZ ;  /* 0x000000390a197227 */ /* 0x040fe400078e00ff */
[----:B------:R4:W-:Y:S01]  /*2920*/  STL [R1+0x1498], R12 ;  /* 0x0014980c01007387 */ /* 0x0009e20000100800 */
[----:B0-----:R-:W-:Y:S01]  /*2930*/  IABS R13, R13 ;  /* 0x0000000d000d7213 */ /* 0x001fe20000000000 */
[----:B------:R-:W-:-:S02]  /*2940*/  IMAD.HI.U32 R3, R10, R2, RZ ;  /* 0x000000020a037227 */ /* 0x000fc400078e00ff */
[----:B------:R0:W-:Y:S01]  /*2950*/  STL [R1+0x14a0], R8 ;  /* 0x0014a00801007387 */ /* 0x0001e20000100800 */
[----:B-1----:R-:W-:Y:S01]  /*2960*/  IABS R11, R11 ;  /* 0x0000000b000b7213 */ /* 0x002fe20000000000 */
[----:B------:R-:W-:-:S04]  /*2970*/  IMAD.HI.U32 R14, R10, R13, RZ ;  /* 0x0000000d0a0e7227 */ /* 0x000fc800078e00ff */
[----:B----4-:R-:W-:-:S04]  /*2980*/  IMAD.HI.U32 R12, R10, R11, RZ ;  /* 0x0000000b0a0c7227 */ /* 0x010fc800078e00ff */
[----:B0-----:R-:W-:-:S04]  /*2990*/  IMAD.HI.U32 R8, R10, R6, RZ ;  /* 0x000000060a087227 */ /* 0x001fc800078e00ff */
[----:B------:R-:W-:Y:S02]  /*29a0*/  IMAD.MOV R14, RZ, RZ, -R14 ;  /* 0x000000ffff0e7224 */ /* 0x000fe400078e0a0e */
[----:B------:R-:W-:Y:S02]  /*29b0*/  IMAD.MOV R12, RZ, RZ, -R12 ;  /* 0x000000ffff0c7224 */ /* 0x000fe400078e0a0c */
[----:B------:R-:W-:Y:S02]  /*29c0*/  IMAD.MOV R8, RZ, RZ, -R8 ;  /* 0x000000ffff087224 */ /* 0x000fe400078e0a08 */
[C---:B------:R-:W-:Y:S02]  /*29d0*/  IMAD R13, R9.reuse, R14, R13 ;  /* 0x0000000e090d7224 */ /* 0x040fe400078e020d */
[C---:B------:R-:W-:Y:S02]  /*29e0*/  IMAD R11, R9.reuse, R12, R11 ;  /* 0x0000000c090b7224 */ /* 0x040fe400078e020b */
[----:B------:R-:W-:Y:S01]  /*29f0*/  IMAD.MOV R3, RZ, RZ, -R3 ;  /* 0x000000ffff037224 */ /* 0x000fe200078e0a03 */
[----:B------:R0:W-:Y:S01]  /*2a00*/  STL [R1], R13 ;  /* 0x0000000d01007387 */ /* 0x0001e20000100800 */
[----:B------:R-:W-:-:S02]  /*2a10*/  IMAD R6, R9, R8, R6 ;  /* 0x0000000809067224 */ /* 0x000fc400078e0206 */
[----:B------:R-:W-:Y:S01]  /*2a20*/  IMAD R2, R9, R3, R2 ;  /* 0x0000000309027224 */ /* 0x000fe200078e0202 */
[----:B------:R1:W-:Y:S01]  /*2a30*/  STL [R1+0x94], R11 ;  /* 0x0000940b01007387 */ /* 0x0003e20000100800 */
[C---:B------:R-:W-:Y:S02]  /*2a40*/  VIADD R12, R64.reuse, 0x4e ;  /* 0x0000004e400c7836 */ /* 0x040fe40000000000 */
[C---:B------:R-:W-:Y:S01]  /*2a50*/  VIADD R8, R64.reuse, 0x52 ;  /* 0x0000005240087836 */ /* 0x040fe20000000000 */
[----:B------:R4:W-:Y:S01]  /*2a60*/  STL [R1+0x1fc], R6 ;  /* 0x0001fc0601007387 */ /* 0x0009e20000100800 */
[----:B------:R-:W-:Y:S02]  /*2a70*/  IMAD.MOV R25, RZ, RZ, -R25 ;  /* 0x000000ffff197224 */ /* 0x000fe400078e0a19 */
[C---:B0-----:R-:W-:Y:S01]  /*2a80*/  VIADD R13, R64.reuse, 0x50 ;  /* 0x00000050400d7836 */ /* 0x041fe20000000000 */
[----:B------:R0:W-:Y:S01]  /*2a90*/  STL [R1+0x5a4], R2 ;  /* 0x0005a40201007387 */ /* 0x0001e20000100800 */
[----:B------:R-:W-:Y:S01]  /*2aa0*/  IABS R93, R8 ;  /* 0x00000008005d7213 */ /* 0x000fe20000000000 */
[----:B-1----:R-:W-:-:S02]  /*2ab0*/  VIADD R11, R64, 0x51 ;  /* 0x00000051400b7836 */ /* 0x002fc40000000000 */
[----:B------:R1:W-:Y:S01]  /*2ac0*/  STL [R1+0x1494], R12 ;  /* 0x0014940c01007387 */ /* 0x0003e20000100800 */
[----:B------:R-:W-:Y:S01]  /*2ad0*/  IABS R26, R13 ;  /* 0x0000000d001a7213 */ /* 0x000fe20000000000 */
[----:B----4-:R-:W-:Y:S01]  /*2ae0*/  VIADD R6, R64, 0x4f ;  /* 0x0000004f40067836 */ /* 0x010fe20000000000 */
[----:B------:R-:W-:Y:S01]  /*2af0*/  IABS R58, R11 ;  /* 0x0000000b003a7213 */ /* 0x000fe20000000000 */
[----:B------:R-:W-:Y:S02]  /*2b00*/  IMAD R57, R9, R25, R57 ;  /* 0x0000001909397224 */ /* 0x000fe400078e0239 */
[----:B0-----:R-:W-:Y:S01]  /*2b10*/  IMAD.HI.U32 R2, R10, R93, RZ ;  /* 0x0000005d0a027227 */ /* 0x001fe200078e00ff */
[----:B------:R0:W-:Y:S01]  /*2b20*/  STL [R1+0x149c], R6 ;  /* 0x00149c0601007387 */ /* 0x0001e20000100800 */
[----:B-1----:R-:W-:-:S03]  /*2b30*/  IABS R12, R12 ;  /* 0x0000000c000c7213 */ /* 0x002fc60000000000 */
[----:B------:R1:W-:Y:S01]  /*2b40*/  STL [R1+0x14a4], R13 ;  /* 0x0014a40d01007387 */ /* 0x0003e20000100800 */
[----:B------:R-:W-:Y:S02]  /*2b50*/  VIADD R25, R64, 0x53 ;  /* 0x0000005340197836 */ /* 0x000fe40000000000 */
[C---:B------:R-:W-:Y:S01]  /*2b60*/  IMAD.HI.U32 R3, R10.reuse, R58, RZ ;  /* 0x0000003a0a037227 */ /* 0x040fe200078e00ff */
[----:B------:R-:W-:Y:S01]  /*2b70*/  STL [R1+0x14ac], R11 ;  /* 0x0014ac0b01007387 */ /* 0x000fe20000100800 */
[----:B0-----:R-:W-:Y:S02]  /*2b80*/  IABS R6, R6 ;  /* 0x0000000600067213 */ /* 0x001fe40000000000 */
[----:B------:R-:W-:Y:S01]  /*2b90*/  IMAD.MOV R2, RZ, RZ, -R2 ;  /* 0x000000ffff027224 */ /* 0x000fe200078e0a02 */
[----:B------:R0:W-:Y:S01]  /*2ba0*/  STL [R1+0x14b4], R8 ;  /* 0x0014b40801007387 */ /* 0x0001e20000100800 */
[----:B------:R-:W-:Y:S02]  /*2bb0*/  IMAD.MOV R3, RZ, RZ, -R3 ;  /* 0x000000ffff037224 */ /* 0x000fe400078e0a03 */
[----:B-1----:R-:W-:-:S04]  /*2bc0*/  IMAD.HI.U32 R13, R10, R12, RZ ;  /* 0x0000000c0a0d7227 */ /* 0x002fc800078e00ff */
[----:B------:R-:W-:Y:S02]  /*2bd0*/  IMAD.MOV R13, RZ, RZ, -R13 ;  /* 0x000000ffff0d7224 */ /* 0x000fe400078e0a0d */
[----:B------:R-:W-:Y:S02]  /*2be0*/  VIADD R14, R64, 0x56 ;  /* 0x00000056400e7836 */ /* 0x000fe40000000000 */
[----:B0-----:R-:W-:-:S04]  /*2bf0*/  IMAD.HI.U32 R8, R10, R6, RZ ;  /* 0x000000060a087227 */ /* 0x001fc800078e00ff */
[----:B------:R-:W-:Y:S02]  /*2c00*/  IMAD.MOV R8, RZ, RZ, -R8 ;  /* 0x000000ffff087224 */ /* 0x000fe400078e0a08 */
[C---:B------:R-:W-:Y:S02]  /*2c10*/  IMAD R12, R9.reuse, R13, R12 ;  /* 0x0000000d090c7224 */ /* 0x040fe400078e020c */
[----:B------:R-:W-:Y:S02]  /*2c20*/  IMAD R6, R9, R8, R6 ;  /* 0x0000000809067224 */ /* 0x000fe400078e0206 */
[----:B------:R-:W-:Y:S01]  /*2c30*/  VIADD R13, R64, 0x54 ;  /* 0x00000054400d7836 */ /* 0x000fe20000000000 */
[----:B------:R0:W-:Y:S01]  /*2c40*/  STL [R1+0x5d4], R12 ;  /* 0x0005d40c01007387 */ /* 0x0001e20000100800 */
[----:B------:R-:W-:-:S03]  /*2c50*/  IMAD.HI.U32 R11, R10, R26, RZ ;  /* 0x0000001a0a0b7227 */ /* 0x000fc600078e00ff */
[----:B------:R1:W-:Y:S01]  /*2c60*/  STL [R1+0x5dc], R6 ;  /* 0x0005dc0601007387 */ /* 0x0003e20000100800 */
[C---:B------:R-:W-:Y:S01]  /*2c70*/  IMAD R93, R9.reuse, R2, R93 ;  /* 0x00000002095d7224 */ /* 0x040fe200078e025d */
[----:B------:R-:W-:Y:S01]  /*2c80*/  IABS R2, R27 ;  /* 0x0000001b00027213 */ /* 0x000fe20000000000 */
[C---:B------:R-:W-:Y:S01]  /*2c90*/  IMAD R58, R9.reuse, R3, R58 ;  /* 0x00000003093a7224 */ /* 0x040fe200078e023a */
[----:B------:R4:W-:Y:S01]  /*2ca0*/  STL [R1+0x14a8], R25 ;  /* 0x0014a81901007387 */ /* 0x0009e20000100800 */
[----:B------:R-:W-:Y:S01]  /*2cb0*/  IMAD.MOV R11, RZ, RZ, -R11 ;  /* 0x000000ffff0b7224 */ /* 0x000fe200078e0a0b */
[----:B------:R-:W-:Y:S01]  /*2cc0*/  IABS R3, R14 ;  /* 0x0000000e00037213 */ /* 0x000fe20000000000 */
[----:B0-----:R-:W-:Y:S01]  /*2cd0*/  VIADD R12, R64, 0x57 ;  /* 0x00000057400c7836 */ /* 0x001fe20000000000 */
[----:B------:R0:W-:Y:S01]  /*2ce0*/  STL [R1+0x14b0], R13 ;  /* 0x0014b00d01007387 */ /* 0x0001e20000100800 */
[----:B------:R-:W-:Y:S02]  /*2cf0*/  IMAD R26, R9, R11, R26 ;  /* 0x0000000b091a7224 */ /* 0x000fe400078e021a */
[----:B------:R-:W-:Y:S01]  /*2d00*/  IMAD.HI.U32 R8, R10, R2, RZ ;  /* 0x000000020a087227 */ /* 0x000fe200078e00ff */
[----:B------:R2:W-:Y:S01]  /*2d10*/  STL [R1+0x14b8], R27 ;  /* 0x0014b81b01007387 */ /* 0x0005e20000100800 */
[----:B-1----:R-:W-:-:S02]  /*2d20*/  IABS R6, R12 ;  /* 0x0000000c00067213 */ /* 0x002fc40000000000 */
[----:B----4-:R-:W-:Y:S01]  /*2d30*/  IABS R25, R25 ;  /* 0x0000001900197213 */ /* 0x010fe20000000000 */
[----:B------:R1:W-:Y:S01]  /*2d40*/  STL [R1+0x14c0], R14 ;  /* 0x0014c00e01007387 */ /* 0x0003e20000100800 */
[C---:B------:R-:W-:Y:S01]  /*2d50*/  IMAD.HI.U32 R11, R10.reuse, R3, RZ ;  /* 0x000000030a0b7227 */ /* 0x040fe200078e00ff */
[----:B0-----:R-:W-:Y:S02]  /*2d60*/  IABS R13, R13 ;  /* 0x0000000d000d7213 */ /* 0x001fe40000000000 */
[----:B------:R0:W-:Y:S01]  /*2d70*/  STL [R1+0x14c8], R12 ;  /* 0x0014c80c01007387 */ /* 0x0001e20000100800 */
[----:B------:R-:W-:Y:S02]  /*2d80*/  IMAD.MOV R8, RZ, RZ, -R8 ;  /* 0x000000ffff087224 */ /* 0x000fe400078e0a08 */
[----:B--2---:R-:W-:-:S04]  /*2d90*/  IMAD.HI.U32 R27, R10, R25, RZ ;  /* 0x000000190a1b7227 */ /* 0x004fc800078e00ff */
[----:B-1----:R-:W-:-:S04]  /*2da0*/  IMAD.HI.U32 R14, R10, R13, RZ ;  /* 0x0000000d0a0e7227 */ /* 0x002fc800078e00ff */
[----:B------:R-:W-:Y:S02]  /*2db0*/  IMAD.MOV R27, RZ, RZ, -R27 ;  /* 0x000000ffff1b7224 */ /* 0x000fe400078e0a1b */
[----:B0-----:R-:W-:-:S04]  /*2dc0*/  IMAD.HI.U32 R12, R10, R6, RZ ;  /* 0x000000060a0c7227 */ /* 0x001fc800078e00ff */
[----:B------:R-:W-:Y:S02]  /*2dd0*/  IMAD.MOV R14, RZ, RZ, -R14 ;  /* 0x000000ffff0e7224 */ /* 0x000fe400078e0a0e */
[----:B------:R-:W-:Y:S02]  /*2de0*/  IMAD.MOV R11, RZ, RZ, -R11 ;  /* 0x000000ffff0b7224 */ /* 0x000fe400078e0a0b */
[C---:B------:R-:W-:Y:S02]  /*2df0*/  IMAD R25, R9.reuse, R27, R25 ;  /* 0x0000001b09197224 */ /* 0x040fe400078e0219 */
[----:B------:R-:W-:Y:S02]  /*2e00*/  IMAD.MOV R12, RZ, RZ, -R12 ;  /* 0x000000ffff0c7224 */ /* 0x000fe400078e0a0c */
[C---:B------:R-:W-:Y:S01]  /*2e10*/  IMAD R13, R9.reuse, R14, R13 ;  /* 0x0000000e090d7224 */ /* 0x040fe200078e020d */
[----:B------:R-:W-:Y:S01]  /*2e20*/  STL [R1+0xa4], R25 ;  /* 0x0000a41901007387 */ /* 0x000fe20000100800 */
[----:B------:R-:W-:-:S02]  /*2e30*/  IMAD R8, R9, R8, R2 ;  /* 0x0000000809087224 */ /* 0x000fc400078e0202 */
[C---:B------:R-:W-:Y:S01]  /*2e40*/  IMAD R3, R9.reuse, R11, R3 ;  /* 0x0000000b09037224 */ /* 0x040fe200078e0203 */
[----:B------:R0:W-:Y:S01]  /*2e50*/  STL [R1+0x204], R13 ;  /* 0x0002040d01007387 */ /* 0x0001e20000100800 */
[----:B------:R-:W-:Y:S02]  /*2e60*/  IMAD R2, R9, R12, R6 ;  /* 0x0000000c09027224 */ /* 0x000fe400078e0206 */
[C---:B------:R-:W-:Y:S01]  /*2e70*/  VIADD R11, R64.reuse, 0x59 ;  /* 0x00000059400b7836 */ /* 0x040fe20000000000 */
[----:B------:R1:W-:Y:S04]  /*2e80*/  STL [R1+0x5e8], R8 ;  /* 0x0005e80801007387 */ /* 0x0003e80000100800 */
[----:B------:R2:W-:Y:S01]  /*2e90*/  STL [R1+0x5e4], R3 ;  /* 0x0005e40301007387 */ /* 0x0005e20000100800 */
[----:B------:R-:W-:Y:S01]  /*2ea0*/  IABS R59, R11 ;  /* 0x0000000b003b7213 */ /* 0x000fe20000000000 */
[----:B0-----:R-:W-:-:S02]  /*2eb0*/  VIADD R13, R64, 0x58 ;  /* 0x00000058400d7836 */ /* 0x001fc40000000000 */
[----:B------:R0:W-:Y:S01]  /*2ec0*/  STL [R1+0x620], R2 ;  /* 0x0006200201007387 */ /* 0x0001e20000100800 */
[C---:B-1----:R-:W-:Y:S02]  /*2ed0*/  VIADD R8, R64.reuse, 0x5a ;  /* 0x0000005a40087836 */ /* 0x042fe40000000000 */
[----:B------:R-:W-:Y:S01]  /*2ee0*/  IABS R25, R13 ;  /* 0x0000000d00197213 */ /* 0x000fe20000000000 */
[----:B------:R1:W-:Y:S01]  /*2ef0*/  STL [R1+0x14bc], R13 ;  /* 0x0014bc0d01007387 */ /* 0x0003e20000100800 */
[----:B--2---:R-:W-:-:S03]  /*2f00*/  VIADD R3, R64, 0x5b ;  /* 0x0000005b40037836 */ /* 0x004fc60000000000 */
[----:B------:R2:W-:Y:S01]  /*2f10*/  STL [R1+0x14c4], R11 ;  /* 0x0014c40b01007387 */ /* 0x0005e20000100800 */
[----:B------:R-:W-:Y:S01]  /*2f20*/  IMAD.HI.U32 R14, R10, R25, RZ ;  /* 0x000000190a0e7227 */ /* 0x000fe200078e00ff */
[----:B------:R-:W-:Y:S02]  /*2f30*/  IABS R6, R3 ;  /* 0x0000000300067213 */ /* 0x000fe40000000000 */
[----:B------:R4:W-:Y:S01]  /*2f40*/  STL [R1+0x14cc], R8 ;  /* 0x0014cc0801007387 */ /* 0x0009e20000100800 */
[----:B0-----:R-:W-:Y:S02]  /*2f50*/  VIADD R2, R64, 0x5c ;  /* 0x0000005c40027836 */ /* 0x001fe40000000000 */
[----:B-1----:R-:W-:Y:S01]  /*2f60*/  IMAD.HI.U32 R13, R10, R59, RZ ;  /* 0x0000003b0a0d7227 */ /* 0x002fe200078e00ff */
[----:B------:R-:W-:Y:S01]  /*2f70*/  STL [R1+0x14d4], R3 ;  /* 0x0014d40301007387 */ /* 0x000fe20000100800 */
[----:B--2---:R-:W-:Y:S02]  /*2f80*/  IABS R11, R8 ;  /* 0x00000008000b7213 */ /* 0x004fe40000000000 */
[----:B------:R-:W-:Y:S01]  /*2f90*/  IMAD.MOV R13, RZ, RZ, -R13 ;  /* 0x000000ffff0d7224 */ /* 0x000fe200078e0a0d */
[----:B------:R0:W-:Y:S01]  /*2fa0*/  STL [R1+0x14dc], R2 ;  /* 0x0014dc0201007387 */ /* 0x0001e20000100800 */
[----:B------:R-:W-:-:S02]  /*2fb0*/  IMAD.MOV R14, RZ, RZ, -R14 ;  /* 0x000000ffff0e7224 */ /* 0x000fc400078e0a0e */
[----:B------:R-:W-:-:S04]  /*2fc0*/  IMAD.HI.U32 R12, R10, R11, RZ ;  /* 0x0000000b0a0c7227 */ /* 0x000fc800078e00ff */
[----:B----4-:R-:W-:Y:S01]  /*2fd0*/  IMAD.HI.U32 R8, R10, R6, RZ ;  /* 0x000000060a087227 */ /* 0x010fe200078e00ff */
[----:B0-----:R-:W-:-:S03]  /*2fe0*/  IABS R2, R2 ;  /* 0x0000000200027213 */ /* 0x001fc60000000000 */
[----:B------:R-:W-:Y:S02]  /*2ff0*/  IMAD.MOV R12, RZ, RZ, -R12 ;  /* 0x000000ffff0c7224 */ /* 0x000fe400078e0a0c */
[----:B------:R-:W-:Y:S02]  /*3000*/  IMAD.MOV R8, RZ, RZ, -R8 ;  /* 0x000000ffff087224 */ /* 0x000fe400078e0a08 */
[----:B------:R-:W-:-:S04]  /*3010*/  IMAD.HI.U32 R3, R10, R2, RZ ;  /* 0x000000020a037227 */ /* 0x000fc800078e00ff */
[----:B------:R-:W-:Y:S02]  /*3020*/  IMAD.MOV R3, RZ, RZ, -R3 ;  /* 0x000000ffff037224 */ /* 0x000fe400078e0a03 */
        /* <DEDUP_REMOVED lines=9> */
[----:B------:R-:W-:Y:S01]  /*30c0*/  STL [R1+0x208], R2 ;  /* 0x0002080201007387 */ /* 0x000fe20000100800 */
[----:B------:R-:W-:Y:S01]  /*30d0*/  IMAD R25, R9, R14, R25 ;  /* 0x0000000e09197224 */ /* 0x000fe200078e0219 */
[----:B------:R-:W-:Y:S01]  /*30e0*/  IABS R3, R13 ;  /* 0x0000000d00037213 */ /* 0x000fe20000000000 */
[C---:B0-----:R-:W-:Y:S01]  /*30f0*/  VIADD R11, R64.reuse, 0x61 ;  /* 0x00000061400b7836 */ /* 0x041fe20000000000 */
[----:B------:R0:W-:Y:S01]  /*3100*/  STL [R1+0x14d0], R8 ;  /* 0x0014d00801007387 */ /* 0x0001e20000100800 */
[----:B------:R-:W-:Y:S01]  /*3110*/  IABS R27, R12 ;  /* 0x0000000c001b7213 */ /* 0x000fe20000000000 */
[----:B-1----:R-:W-:Y:S02]  /*3120*/  VIADD R6, R64, 0x5f ;  /* 0x0000005f40067836 */ /* 0x002fe40000000000 */
[----:B------:R-:W-:Y:S01]  /*3130*/  STL [R1+0x14d8], R13 ;  /* 0x0014d80d01007387 */ /* 0x000fe20000100800 */
[----:B------:R-:W-:Y:S01]  /*3140*/  IABS R60, R11 ;  /* 0x0000000b003c7213 */ /* 0x000fe20000000000 */
[----:B------:R-:W-:-:S02]  /*3150*/  IMAD.HI.U32 R14, R10, R27, RZ ;  /* 0x0000001b0a0e7227 */ /* 0x000fc400078e00ff */
[----:B------:R1:W-:Y:S01]  /*3160*/  STL [R1+0x14e0], R6 ;  /* 0x0014e00601007387 */ /* 0x0003e20000100800 */
[----:B0-----:R-:W-:Y:S01]  /*3170*/  IABS R8, R8 ;  /* 0x0000000800087213 */ /* 0x001fe20000000000 */
[----:B------:R-:W-:Y:S02]  /*3180*/  IMAD.HI.U32 R2, R10, R60, RZ ;  /* 0x0000003c0a027227 */ /* 0x000fe400078e00ff */
[----:B------:R0:W-:Y:S02]  /*3190*/  STL [R1+0x14e8], R12 ;  /* 0x0014e80c01007387 */ /* 0x0001e40000100800 */
[----:B------:R-:W-:Y:S02]  /*31a0*/  IMAD.MOV R2, RZ, RZ, -R2 ;  /* 0x000000ffff027224 */ /* 0x000fe400078e0a02 */
[----:B------:R2:W-:Y:S01]  /*31b0*/  STL [R1+0x14f0], R11 ;  /* 0x0014f00b01007387 */ /* 0x0005e20000100800 */
[----:B------:R-:W-:Y:S01]  /*31c0*/  IMAD.MOV R14, RZ, RZ, -R14 ;  /* 0x000000ffff0e7224 */ /* 0x000fe200078e0a0e */
[----:B-1----:R-:W-:Y:S01]  /*31d0*/  IABS R6, R6 ;  /* 0x0000000600067213 */ /* 0x002fe20000000000 */
[----:B------:R-:W-:-:S02]  /*31e0*/  IMAD R60, R9, R2, R60 ;  /* 0x00000002093c7224 */ /* 0x000fc400078e023c */
[----:B------:R-:W-:Y:S02]  /*31f0*/  IMAD R27, R9, R14, R27 ;  /* 0x0000000e091b7224 */ /* 0x000fe400078e021b */
[----:B0-----:R-:W-:-:S04]  /*3200*/  IMAD.HI.U32 R12, R10, R3, RZ ;  /* 0x000000030a0c7227 */ /* 0x001fc800078e00ff */
[----:B--2---:R-:W-:-:S04]  /*3210*/  IMAD.HI.U32 R11, R10, R8, RZ ;  /* 0x000000080a0b7227 */ /* 0x004fc800078e00ff */
        /* <DEDUP_REMOVED lines=8> */
[----:B------:R-:W-:-:S03]  /*32a0*/  VIADD R12, R64, 0x63 ;  /* 0x00000063400c7836 */ /* 0x000fc60000000000 */
[----:B------:R1:W-:Y:S02]  /*32b0*/  STL [R1+0x654], R8 ;  /* 0x0006540801007387 */ /* 0x0003e40000100800 */
[----:B------:R-:W-:Y:S02]  /*32c0*/  IABS R13, R12 ;  /* 0x0000000c000d7213 */ /* 0x000fe40000000000 */
[----:B------:R2:W-:Y:S01]  /*32d0*/  STL [R1+0x65c], R3 ;  /* 0x00065c0301007387 */ /* 0x0005e20000100800 */
[----:B0-----:R-:W-:-:S03]  /*32e0*/  VIADD R11, R64, 0x64 ;  /* 0x00000064400b7836 */ /* 0x001fc60000000000 */
[----:B------:R0:W-:Y:S01]  /*32f0*/  STL [R1+0x14e4], R28 ;  /* 0x0014e41c01007387 */ /* 0x0001e20000100800 */
[----:B------:R-:W-:-:S03]  /*3300*/  IMAD.HI.U32 R14, R10, R13, RZ ;  /* 0x0000000d0a0e7227 */ /* 0x000fc600078e00ff */
[----:B------:R-:W-:Y:S01]  /*3310*/  STL [R1+0x14ec], R12 ;  /* 0x0014ec0c01007387 */ /* 0x000fe20000100800 */
[C---:B-1----:R-:W-:Y:S02]  /*3320*/  VIADD R8, R64.reuse, 0x65 ;  /* 0x0000006540087836 */ /* 0x042fe40000000000 */
[----:B--2---:R-:W-:Y:S01]  /*3330*/  VIADD R3, R64, 0x66 ;  /* 0x0000006640037836 */ /* 0x004fe20000000000 */
[----:B------:R1:W-:Y:S01]  /*3340*/  STL [R1+0x14f4], R11 ;  /* 0x0014f40b01007387 */ /* 0x0003e20000100800 */
[----:B------:R-:W-:Y:S01]  /*3350*/  IMAD.MOV R14, RZ, RZ, -R14 ;  /* 0x000000ffff0e7224 */ /* 0x000fe200078e0a0e */
[----:B0-----:R-:W-:Y:S02]  /*3360*/  IABS R28, R28 ;  /* 0x0000001c001c7213 */ /* 0x001fe40000000000 */
[----:B------:R-:W-:Y:S01]  /*3370*/  STL [R1+0x14fc], R8 ;  /* 0x0014fc0801007387 */ /* 0x000fe20000100800 */
[----:B------:R-:W-:Y:S01]  /*3380*/  IABS R2, R8 ;  /* 0x0000000800027213 */ /* 0x000fe20000000000 */
[----:B------:R-:W-:-:S02]  /*3390*/  IMAD R13, R9, R14, R13 ;  /* 0x0000000e090d7224 */ /* 0x000fc400078e020d */
[----:B------:R0:W-:Y:S01]  /*33a0*/  STL [R1+0x1504], R3 ;  /* 0x0015040301007387 */ /* 0x0001e20000100800 */
[----:B------:R-:W-:Y:S01]  /*33b0*/  IMAD.HI.U32 R29, R10, R28, RZ ;  /* 0x0000001c0a1d7227 */ /* 0x000fe200078e00ff */
[----:B-1----:R-:W-:-:S03]  /*33c0*/  IABS R11, R11 ;  /* 0x0000000b000b7213 */ /* 0x002fc60000000000 */
[----:B------:R-:W-:-:S04]  /*33d0*/  IMAD.HI.U32 R6, R10, R2, RZ ;  /* 0x000000020a067227 */ /* 0x000fc800078e00ff */
[----:B------:R-:W-:Y:S01]  /*33e0*/  IMAD.HI.U32 R12, R10, R11, RZ ;  /* 0x0000000b0a0c7227 */ /* 0x000fe200078e00ff */
[----:B0-----:R-:W-:-:S03]  /*33f0*/  IABS R3, R3 ;  /* 0x0000000300037213 */ /* 0x001fc60000000000 */
[----:B------:R-:W-:Y:S02]  /*3400*/  IMAD.MOV R29, RZ, RZ, -R29 ;  /* 0x000000ffff1d7224 */ /* 0x000fe400078e0a1d */
[----:B------:R-:W-:-:S04]  /*3410*/  IMAD.HI.U32 R8, R10, R3, RZ ;  /* 0x000000030a087227 */ /* 0x000fc800078e00ff */
[----:B------:R-:W-:Y:S02]  /*3420*/  IMAD.MOV R12, RZ, RZ, -R12 ;  /* 0x000000ffff0c7224 */ /* 0x000fe400078e0a0c */
[----:B------:R-:W-:Y:S02]  /*3430*/  IMAD.MOV R6, RZ, RZ, -R6 ;  /* 0x000000ffff067224 */ /* 0x000fe400078e0a06 */
[C---:B------:R-:W-:Y:S02]  /*3440*/  IMAD R28, R9.reuse, R29, R28 ;  /* 0x0000001d091c7224 */ /* 0x040fe400078e021c */
[----:B------:R-:W-:Y:S02]  /*3450*/  IMAD.MOV R8, RZ, RZ, -R8 ;  /* 0x000000ffff087224 */ /* 0x000fe400078e0a08 */
[C---:B------:R-:W-:Y:S01]  /*3460*/  IMAD R11, R9.reuse, R12, R11 ;  /* 0x0000000c090b7224 */ /* 0x040fe200078e020b */
[----:B------:R-:W-:Y:S01]  /*3470*/  STL [R1+0xc], R28 ;  /* 0x00000c1c01007387 */ /* 0x000fe20000100800 */
[----:B------:R-:W-:-:S02]  /*3480*/  IMAD R6, R9, R6, R2 ;  /* 0x0000000609067224 */ /* 0x000fc400078e0202 */
[----:B------:R-:W-:Y:S01]  /*3490*/  IMAD R2, R9, R8, R3 ;  /* 0x0000000809027224 */ /* 0x000fe200078e0203 */
[----:B------:R0:W-:Y:S01]  /*34a0*/  STL [R1+0xa8], R13 ;  /* 0x0000a80d01007387 */ /* 0x0001e20000100800 */
[----:B------:R-:W-:-:S03]  /*34b0*/  VIADD R12, R64, 0x67 ;  /* 0x00000067400c7836 */ /* 0x000fc60000000000 */
[----:B------:R1:W-:Y:S04]  /*34c0*/  STL [R1+0x218], R11 ;  /* 0x0002180b01007387 */ /* 0x0003e80000100800 */
[----:B------:R2:W-:Y:S01]  /*34d0*/  STL [R1+0x664], R6 ;  /* 0x0006640601007387 */ /* 0x0005e20000100800 */
[----:B0-----:R-:W-:-:S03]  /*34e0*/  VIADD R13, R64, 0x68 ;  /* 0x00000068400d7836 */ /* 0x001fc60000000000 */
[----:B------:R0:W-:Y:S01]  /*34f0*/  STL [R1+0x694], R2 ;  /* 0x0006940201007387 */ /* 0x0001e20000100800 */
[C---:B-1----:R-:W-:Y:S01]  /*3500*/  VIADD R11, R64.reuse, 0x69 ;  /* 0x00000069400b7836 */ /* 0x042fe20000000000 */
[----:B------:R-:W-:Y:S02]  /*3510*/  IABS R28, R13 ;  /* 0x0000000d001c7213 */ /* 0x000fe40000000000 */
[----:B------:R1:W-:Y:S01]  /*3520*/  STL [R1+0x14f8], R12 ;  /* 0x0014f80c01007387 */ /* 0x0003e20000100800 */
[----:B--2---:R-:W-:Y:S01]  /*3530*/  VIADD R6, R64, 0x6a ;  /* 0x0000006a40067836 */ /* 0x004fe20000000000 */
[----:B------:R-:W-:Y:S02]  /*3540*/  IABS R62, R11 ;  /* 0x0000000b003e7213 */ /* 0x000fe40000000000 */
[----:B------:R2:W-:Y:S01]  /*3550*/  STL [R1+0x1500], R13 ;  /* 0x0015000d01007387 */ /* 0x0005e20000100800 */
[----:B------:R-:W-:-:S03]  /*3560*/  IMAD.HI.U32 R14, R10, R28, RZ ;  /* 0x0000001c0a0e7227 */ /* 0x000fc600078e00ff */
[----:B------:R4:W-:Y:S01]  /*3570*/  STL [R1+0x1508], R11 ;  /* 0x0015080b01007387 */ /* 0x0009e20000100800 */
[----:B0-----:R-:W-:Y:S01]  /*3580*/  VIADD R2, R64, 0x6b ;  /* 0x0000006b40027836 */ /* 0x001fe20000000000 */
[----:B-1----:R-:W-:Y:S01]  /*3590*/  IABS R12, R12 ;  /* 0x0000000c000c7213 */ /* 0x002fe20000000000 */
[----:B------:R-:W-:Y:S01]  /*35a0*/  IMAD.MOV R14, RZ, RZ, -R14 ;  /* 0x000000ffff0e7224 */ /* 0x000fe200078e0a0e */
[----:B------:R0:W-:Y:S03]  /*35b0*/  STL [R1+0x1510], R6 ;  /* 0x0015100601007387 */ /* 0x0001e60000100800 */
[----:B--2---:R-:W-:Y:S01]  /*35c0*/  IMAD.HI.U32 R13, R10, R12, RZ ;  /* 0x0000000c0a0d7227 */ /* 0x004fe200078e00ff */
[----:B------:R1:W-:Y:S03]  /*35d0*/  STL [R1+0x151c], R2 ;  /* 0x00151c0201007387 */ /* 0x0003e60000100800 */
[----:B------:R-:W-:-:S02]  /*35e0*/  IMAD.MOV R13, RZ, RZ, -R13 ;  /* 0x000000ffff0d7224 */ /* 0x000fc400078e0a0d */
[----:B----4-:R-:W-:Y:S01]  /*35f0*/  IMAD.HI.U32 R11, R10, R62, RZ ;  /* 0x0000003e0a0b7227 */ /* 0x010fe200078e00ff */
[----:B0-----:R-:W-:-:S03]  /*3600*/  IABS R6, R6 ;  /* 0x0000000600067213 */ /* 0x001fc60000000000 */
[----:B------:R-:W-:Y:S01]  /*3610*/  IMAD R12, R9, R13, R12 ;  /* 0x0000000d090c7224 */ /* 0x000fe200078e020c */
[----:B-1----:R-:W-:Y:S01]  /*3620*/  IABS R2, R2 ;  /* 0x0000000200027213 */ /* 0x002fe20000000000 */
[----:B------:R-:W-:-:S03]  /*3630*/  IMAD.HI.U32 R8, R10, R6, RZ ;  /* 0x000000060a087227 */ /* 0x000fc600078e00ff */
[----:B------:R0:W-:Y:S01]  /*3640*/  STL [R1+0x6a0], R12 ;  /* 0x0006a00c01007387 */ /* 0x0001e20000100800 */
[----:B------:R-:W-:-:S04]  /*3650*/  IMAD.HI.U32 R3, R10, R2, RZ ;  /* 0x000000020a037227 */ /* 0x000fc800078e00ff */
[----:B------:R-:W-:Y:S02]  /*3660*/  IMAD.MOV R8, RZ, RZ, -R8 ;  /* 0x000000ffff087224 */ /* 0x000fe400078e0a08 */
[----:B------:R-:W-:Y:S02]  /*3670*/  IMAD.MOV R3, RZ, RZ, -R3 ;  /* 0x000000ffff037224 */ /* 0x000fe400078e0a03 */
[----:B------:R-:W-:Y:S02]  /*3680*/  IMAD.MOV R11, RZ, RZ, -R11 ;  /* 0x000000ffff0b7224 */ /* 0x000fe400078e0a0b */
[C---:B------:R-:W-:Y:S02]  /*3690*/  IMAD R6, R9.reuse, R8, R6 ;  /* 0x0000000809067224 */ /* 0x040fe400078e0206 */
[C---:B------:R-:W-:Y:S02]  /*36a0*/  IMAD R2, R9.reuse, R3, R2 ;  /* 0x0000000309027224 */ /* 0x040fe400078e0202 */
[----:B------:R-:W-:Y:S01]  /*36b0*/  VIADD R13, R64, 0x6c ;  /* 0x0000006c400d7836 */ /* 0x000fe20000000000 */
[----:B------:R1:W-:Y:S01]  /*36c0*/  STL [R1+0x10], R6 ;  /* 0x0000100601007387 */ /* 0x0003e20000100800 */
[----:B------:R-:W-:-:S02]  /*36d0*/  IMAD R62, R9, R11, R62 ;  /* 0x0000000b093e7224 */ /* 0x000fc400078e023e */
[C---:B0-----:R-:W-:Y:S01]  /*36e0*/  VIADD R12, R64.reuse, 0x6d ;  /* 0x0000006d400c7836 */ /* 0x041fe20000000000 */
[----:B------:R0:W-:Y:S01]  /*36f0*/  STL [R1+0xb0], R2 ;  /* 0x0000b00201007387 */ /* 0x0001e20000100800 */
[C---:B------:R-:W-:Y:S02]  /*3700*/  VIADD R11, R64.reuse, 0x6e ;  /* 0x0000006e400b7836 */ /* 0x040fe40000000000 */
[----:B------:R-:W-:Y:S01]  /*3710*/  IMAD R28, R9, R14, R28 ;  /* 0x0000000e091c7224 */ /* 0x000fe200078e021c */
[----:B------:R-:W-:Y:S01]  /*3720*/  IABS R14, R13 ;  /* 0x0000000d000e7213 */ /* 0x000fe20000000000 */
[----:B------:R2:W-:Y:S01]  /*3730*/  STL [R1+0x150c], R13 ;  /* 0x00150c0d01007387 */ /* 0x0005e20000100800 */
[C---:B-1----:R-:W-:Y:S01]  /*3740*/  VIADD R6, R64.reuse, 0x6f ;  /* 0x0000006f40067836 */ /* 0x042fe20000000000 */
[----:B------:R-:W-:Y:S01]  /*3750*/  IABS R3, R11 ;  /* 0x0000000b00037213 */ /* 0x000fe20000000000 */
[----:B------:R-:W-:Y:S01]  /*3760*/  VIADD R8, R64, 0x70 ;  /* 0x0000007040087836 */ /* 0x000fe20000000000 */
[----:B------:R-:W-:Y:S01]  /*3770*/  STL [R1+0x1518], R12 ;  /* 0x0015180c01007387 */ /* 0x000fe20000100800 */
[----:B0-----:R-:W-:Y:S01]  /*3780*/  IABS R2, R12 ;  /* 0x0000000c00027213 */ /* 0x001fe20000000000 */
[----:B------:R-:W-:-:S02]  /*3790*/  IMAD.HI.U32 R30, R10, R14, RZ ;  /* 0x0000000e0a1e7227 */ /* 0x000fc400078e00ff */
[----:B------:R0:W-:Y:S01]  /*37a0*/  STL [R1+0x1520], R11 ;  /* 0x0015200b01007387 */ /* 0x0001e20000100800 */
[----:B------:R-:W-:Y:S01]  /*37b0*/  IABS R29, R8 ;  /* 0x00000008001d7213 */ /* 0x000fe20000000000 */
[----:B------:R-:W-:Y:S02]  /*37c0*/  IMAD.MOV R30, RZ, RZ, -R30 ;  /* 0x000000ffff1e7224 */ /* 0x000fe400078e0a1e */
[----:B------:R1:W-:Y:S02]  /*37d0*/  STL [R1+0x1528], R6 ;  /* 0x0015280601007387 */ /* 0x0003e40000100800 */
[----:B------:R-:W-:Y:S02]  /*37e0*/  IMAD R14, R9, R30, R14 ;  /* 0x0000001e090e7224 */ /* 0x000fe400078e020e */
[----:B------:R4:W-:Y:S01]  /*37f0*/  STL [R1+0x1530], R8 ;  /* 0x0015300801007387 */ /* 0x0009e20000100800 */
[----:B--2---:R-:W-:-:S03]  /*3800*/  IMAD.HI.U32 R13, R10, R29, RZ ;  /* 0x0000001d0a0d7227 */ /* 0x004fc600078e00ff */
[----:B------:R2:W-:Y:S01]  /*3810*/  STL [R1+0x22c], R14 ;  /* 0x00022c0e01007387 */ /* 0x0005e20000100800 */
[----:B0-----:R-:W-:Y:S01]  /*3820*/  IMAD.HI.U32 R11, R10, R3, RZ ;  /* 0x000000030a0b7227 */ /* 0x001fe200078e00ff */
[----:B-1----:R-:W-:-:S03]  /*3830*/  IABS R6, R6 ;  /* 0x0000000600067213 */ /* 0x002fc60000000000 */
[----:B------:R-:W-:Y:S02]  /*3840*/  IMAD.MOV R11, RZ, RZ, -R11 ;  /* 0x000000ffff0b7224 */ /* 0x000fe400078e0a0b */
[----:B----4-:R-:W-:-:S04]  /*3850*/  IMAD.HI.U32 R8, R10, R2, RZ ;  /* 0x000000020a087227 */ /* 0x010fc800078e00ff */
[----:B------:R-:W-:-:S04]  /*3860*/  IMAD.HI.U32 R12, R10, R6, RZ ;  /* 0x000000060a0c7227 */ /* 0x000fc800078e00ff */
[----:B------:R-:W-:Y:S02]  /*3870*/  IMAD.MOV R8, RZ, RZ, -R8 ;  /* 0x000000ffff087224 */ /* 0x000fe400078e0a08 */
[----:B------:R-:W-:Y:S02]  /*3880*/  IMAD.MOV R12, RZ, RZ, -R12 ;  /* 0x000000ffff0c7224 */ /* 0x000fe400078e0a0c */
[C---:B------:R-:W-:Y:S02]  /*3890*/  IMAD R8, R9.reuse, R8, R2 ;  /* 0x0000000809087224 */ /* 0x040fe400078e0202 */
[C---:B------:R-:W-:Y:S02]  /*38a0*/  IMAD R3, R9.reuse, R11, R3 ;  /* 0x0000000b09037224 */ /* 0x040fe400078e0203 */
[----:B------:R-:W-:Y:S01]  /*38b0*/  IMAD R2, R9, R12, R6 ;  /* 0x0000000c09027224 */ /* 0x000fe200078e0206 */
[----:B------:R0:W-:Y:S01]  /*38c0*/  STL [R1+0x69c], R8 ;  /* 0x00069c0801007387 */ /* 0x0001e20000100800 */
[----:B--2---:R-:W-:-:S02]  /*38d0*/  VIADD R14, R64, 0x71 ;  /* 0x00000071400e7836 */ /* 0x004fc40000000000 */
[----:B------:R-:W-:Y:S01]  /*38e0*/  IMAD.MOV R13, RZ, RZ, -R13 ;  /* 0x000000ffff0d7224 */ /* 0x000fe200078e0a0d */
[----:B------:R1:W-:Y:S01]  /*38f0*/  STL [R1+0x6d8], R3 ;  /* 0x0006d80301007387 */ /* 0x0003e20000100800 */
[C---:B------:R-:W-:Y:S01]  /*3900*/  VIADD R11, R64.reuse, 0x72 ;  /* 0x00000072400b7836 */ /* 0x040fe20000000000 */
[----:B------:R-:W-:Y:S01]  /*3910*/  IABS R61, R14 ;  /* 0x0000000e003d7213 */ /* 0x000fe20000000000 */
[----:B------:R-:W-:Y:S01]  /*3920*/  IMAD R29, R9, R13, R29 ;  /* 0x0000000d091d7224 */ /* 0x000fe200078e021d */
[----:B------:R2:W-:Y:S01]  /*3930*/  STL [R1+0x6d4], R2 ;  /* 0x0006d40201007387 */ /* 0x0005e20000100800 */
[----:B0-----:R-:W-:Y:S01]  /*3940*/  VIADD R8, R64, 0x73 ;  /* 0x0000007340087836 */ /* 0x001fe20000000000 */
[----:B------:R-:W-:Y:S02]  /*3950*/  IABS R13, R11 ;  /* 0x0000000b000d7213 */ /* 0x000fe40000000000 */
[----:B------:R0:W-:Y:S01]  /*3960*/  STL [R1+0x1524], R14 ;  /* 0x0015240e01007387 */ /* 0x0001e20000100800 */
[----:B------:R-:W-:-:S03]  /*3970*/  IMAD.HI.U32 R30, R10, R61, RZ ;  /* 0x0000003d0a1e7227 */ /* 0x000fc600078e00ff */
[----:B------:R4:W-:Y:S01]  /*3980*/  STL [R1+0x152c], R11 ;  /* 0x00152c0b01007387 */ /* 0x0009e20000100800 */
[C---:B-1----:R-:W-:Y:S02]  /*3990*/  VIADD R3, R64.reuse, 0x74 ;  /* 0x0000007440037836 */ /* 0x042fe40000000000 */
[----:B--2---:R-:W-:Y:S01]  /*39a0*/  VIADD R2, R64, 0x75 ;  /* 0x0000007540027836 */ /* 0x004fe20000000000 */
[----:B------:R1:W-:Y:S01]  /*39b0*/  STL [R1+0x1534], R8 ;  /* 0x0015340801007387 */ /* 0x0003e20000100800 */
[----:B------:R-:W-:Y:S01]  /*39c0*/  IMAD.MOV R30, RZ, RZ, -R30 ;  /* 0x000000ffff1e7224 */ /* 0x000fe200078e0a1e */
[----:B------:R-:W-:Y:S01]  /*39d0*/  IABS R6, R3 ;  /* 0x0000000300067213 */ /* 0x000fe20000000000 */
[----:B0-----:R-:W-:Y:S01]  /*39e0*/  IMAD.HI.U32 R14, R10, R13, RZ ;  /* 0x0000000d0a0e7227 */ /* 0x001fe200078e00ff */
[----:B------:R-:W-:Y:S01]  /*39f0*/  STL [R1+0x153c], R3 ;  /* 0x00153c0301007387 */ /* 0x000fe20000100800 */
[----:B----4-:R-:W-:Y:S02]  /*3a00*/  IABS R11, R8 ;  /* 0x00000008000b7213 */ /* 0x010fe40000000000 */
[----:B------:R-:W-:Y:S01]  /*3a10*/  IMAD.MOV R14, RZ, RZ, -R14 ;  /* 0x000000ffff0e7224 */ /* 0x000fe200078e0a0e */
[----:B------:R0:W-:Y:S01]  /*3a20*/  STL [R1+0x1544], R2 ;  /* 0x0015440201007387 */ /* 0x0001e20000100800 */
[----:B------:R-:W-:-:S02]  /*3a30*/  IMAD R61, R9, R30, R61 ;  /* 0x0000001e093d7224 */ /* 0x000fc400078e023d */
[----:B------:R-:W-:-:S04]  /*3a40*/  IMAD.HI.U32 R12, R10, R11, RZ ;  /* 0x0000000b0a0c7227 */ /* 0x000fc800078e00ff */
[----:B-1----:R-:W-:Y:S01]  /*3a50*/  IMAD.HI.U32 R8, R10, R6, RZ ;  /* 0x000000060a087227 */ /* 0x002fe200078e00ff */
[----:B0-----:R-:W-:-:S03]  /*3a60*/  IABS R2, R2 ;  /* 0x0000000200027213 */ /* 0x001fc60000000000 */
[----:B------:R-:W-:Y:S02]  /*3a70*/  IMAD.MOV R12, RZ, RZ, -R12 ;  /* 0x000000ffff0c7224 */ /* 0x000fe400078e0a0c */
[----:B------:R-:W-:Y:S02]  /*3a80*/  IMAD.MOV R8, RZ, RZ, -R8 ;  /* 0x000000ffff087224 */ /* 0x000fe400078e0a08 */
[----:B------:R-:W-:-:S04]  /*3a90*/  IMAD.HI.U32 R3, R10, R2, RZ ;  /* 0x000000020a037227 */ /* 0x000fc800078e00ff */
[C---:B------:R-:W-:Y:S02]  /*3aa0*/  IMAD R13, R9.reuse, R14, R13 ;  /* 0x0000000e090d7224 */ /* 0x040fe400078e020d */
[C---:B------:R-:W-:Y:S02]  /*3ab0*/  IMAD R11, R9.reuse, R12, R11 ;  /* 0x0000000c090b7224 */ /* 0x040fe400078e020b */
[----:B------:R-:W-:Y:S01]  /*3ac0*/  IMAD.MOV R3, RZ, RZ, -R3 ;  /* 0x000000ffff037224 */ /* 0x000fe200078e0a03 */
[----:B------:R0:W-:Y:S01]  /*3ad0*/  STL [R1+0x1c], R13 ;  /* 0x00001c0d01007387 */ /* 0x0001e20000100800 */
[C---:B------:R-:W-:Y:S02]  /*3ae0*/  IMAD R6, R9.reuse, R8, R6 ;  /* 0x0000000809067224 */ /* 0x040fe400078e0206 */
[----:B------:R-:W-:Y:S01]  /*3af0*/  IMAD R2, R9, R3, R2 ;  /* 0x0000000309027224 */ /* 0x000fe200078e0202 */
[----:B------:R1:W-:Y:S01]  /*3b00*/  STL [R1+0xb4], R11 ;  /* 0x0000b40b01007387 */ /* 0x0003e20000100800 */
[----:B------:R-:W-:-:S02]  /*3b10*/  VIADD R8, R64, 0x77 ;  /* 0x0000007740087836 */ /* 0x000fc40000000000 */
[C---:B------:R-:W-:Y:S01]  /*3b20*/  VIADD R12, R64.reuse, 0x79 ;  /* 0x00000079400c7836 */ /* 0x040fe20000000000 */
[----:B------:R2:W-:Y:S01]  /*3b30*/  STL [R1+0x230], R6 ;  /* 0x0002300601007387 */ /* 0x0005e20000100800 */
[----:B0-----:R-:W-:-:S03]  /*3b40*/  VIADD R13, R64, 0x78 ;  /* 0x00000078400d7836 */ /* 0x001fc60000000000 */
[----:B------:R0:W-:Y:S01]  /*3b50*/  STL [R1+0x6e4], R2 ;  /* 0x0006e40201007387 */ /* 0x0001e20000100800 */
[----:B------:R-:W-:Y:S01]  /*3b60*/  IABS R63, R12 ;  /* 0x0000000c003f7213 */ /* 0x000fe20000000000 */
[C---:B-1----:R-:W-:Y:S01]  /*3b70*/  VIADD R11, R64.reuse, 0x76 ;  /* 0x00000076400b7836 */ /* 0x042fe20000000000 */
[----:B------:R-:W-:Y:S01]  /*3b80*/  IABS R30, R13 ;  /* 0x0000000d001e7213 */ /* 0x000fe20000000000 */
[----:B--2---:R-:W-:-:S03]  /*3b90*/  VIADD R6, R64, 0x7a ;  /* 0x0000007a40067836 */ /* 0x004fc60000000000 */
[----:B------:R1:W-:Y:S01]  /*3ba0*/  STL [R1+0x1538], R11 ;  /* 0x0015380b01007387 */ /* 0x0003e20000100800 */
[----:B------:R-:W-:-:S03]  /*3bb0*/  IMAD.HI.U32 R14, R10, R30, RZ ;  /* 0x0000001e0a0e7227 */ /* 0x000fc600078e00ff */
[----:B------:R2:W-:Y:S01]  /*3bc0*/  STL [R1+0x1540], R8 ;  /* 0x0015400801007387 */ /* 0x0005e20000100800 */
[----:B0-----:R-:W-:Y:S01]  /*3bd0*/  IABS R2, R6 ;  /* 0x0000000600027213 */ /* 0x001fe20000000000 */
[----:B------:R-:W-:Y:S02]  /*3be0*/  IMAD.MOV R14, RZ, RZ, -R14 ;  /* 0x000000ffff0e7224 */ /* 0x000fe400078e0a0e */
[----:B------:R0:W-:Y:S01]  /*3bf0*/  STL [R1+0x1548], R13 ;  /* 0x0015480d01007387 */ /* 0x0001e20000100800 */
[----:B-1----:R-:W-:Y:S01]  /*3c00*/  IABS R11, R11 ;  /* 0x0000000b000b7213 */ /* 0x002fe20000000000 */
[----:B------:R-:W-:Y:S02]  /*3c10*/  IMAD.HI.U32 R3, R10, R2, RZ ;  /* 0x000000020a037227 */ /* 0x000fe400078e00ff */
[----:B------:R1:W-:Y:S01]  /*3c20*/  STL [R1+0x1550], R12 ;  /* 0x0015500c01007387 */ /* 0x0003e20000100800 */
[----:B--2---:R-:W-:Y:S01]  /*3c30*/  IABS R8, R8 ;  /* 0x0000000800087213 */ /* 0x004fe20000000000 */
[----:B------:R-:W-:-:S02]  /*3c40*/  IMAD.MOV R3, RZ, RZ, -R3 ;  /* 0x000000ffff037224 */ /* 0x000fc400078e0a03 */
[----:B------:R2:W-:Y:S01]  /*3c50*/  STL [R1+0x1558], R6 ;  /* 0x0015580601007387 */ /* 0x0005e20000100800 */
[----:B------:R-:W-:Y:S02]  /*3c60*/  IMAD R30, R9, R14, R30 ;  /* 0x0000000e091e7224 */ /* 0x000fe400078e021e */
[----:B0-----:R-:W-:-:S04]  /*3c70*/  IMAD.HI.U32 R13, R10, R8, RZ ;  /* 0x000000080a0d7227 */ /* 0x001fc800078e00ff */
[----:B-1----:R-:W-:-:S04]  /*3c80*/  IMAD.HI.U32 R12, R10, R11, RZ ;  /* 0x0000000b0a0c7227 */ /* 0x002fc800078e00ff */
[----:B------:R-:W-:Y:S02]  /*3c90*/  IMAD.MOV R12, RZ, RZ, -R12 ;  /* 0x000000ffff0c7224 */ /* 0x000fe400078e0a0c */
[----:B------:R-:W-:Y:S02]  /*3ca0*/  IMAD.MOV R13, RZ, RZ, -R13 ;  /* 0x000000ffff0d7224 */ /* 0x000fe400078e0a0d */
[----:B--2---:R-:W-:-:S04]  /*3cb0*/  IMAD.HI.U32 R6, R10, R63, RZ ;  /* 0x0000003f0a067227 */ /* 0x004fc800078e00ff */
[C---:B------:R-:W-:Y:S02]  /*3cc0*/  IMAD R11, R9.reuse, R12, R11 ;  /* 0x0000000c090b7224 */ /* 0x040fe400078e020b */
[C---:B------:R-:W-:Y:S02]  /*3cd0*/  IMAD R8, R9.reuse, R13, R8 ;  /* 0x0000000d09087224 */ /* 0x040fe400078e0208 */
[----:B------:R-:W-:Y:S01]  /*3ce0*/  IMAD R2, R9, R3, R2 ;  /* 0x0000000309027224 */ /* 0x000fe200078e0202 */
[----:B------:R0:W-:Y:S01]  /*3cf0*/  STL [R1+0x71c], R11 ;  /* 0x00071c0b01007387 */ /* 0x0001e20000100800 */
[----:B------:R-:W-:Y:S02]  /*3d00*/  IMAD.MOV R6, RZ, RZ, -R6 ;  /* 0x000000ffff067224 */ /* 0x000fe400078e0a06 */
[C---:B------:R-:W-:Y:S01]  /*3d10*/  VIADD R13, R64.reuse, 0x7b ;  /* 0x0000007b400d7836 */ /* 0x040fe20000000000 */
[----:B------:R1:W-:Y:S01]  /*3d20*/  STL [R1+0x724], R8 ;  /* 0x0007240801007387 */ /* 0x0003e20000100800 */
[----:B------:R-:W-:-:S02]  /*3d30*/  VIADD R12, R64, 0x7c ;  /* 0x0000007c400c7836 */ /* 0x000fc40000000000 */
[----:B------:R-:W-:Y:S01]  /*3d40*/  IMAD R63, R9, R6, R63 ;  /* 0x00000006093f7224 */ /* 0x000fe200078e023f */
[----:B------:R2:W-:Y:S01]  /*3d50*/  STL [R1+0x18], R2 ;  /* 0x0000180201007387 */ /* 0x0005e20000100800 */
[C---:B------:R-:W-:Y:S01]  /*3d60*/  VIADD R6, R64.reuse, 0x7f ;  /* 0x0000007f40067836 */ /* 0x040fe20000000000 */
[----:B------:R-:W-:Y:S01]  /*3d70*/  IABS R31, R13 ;  /* 0x0000000d001f7213 */ /* 0x000fe20000000000 */
[C---:B0-----:R-:W-:Y:S01]  /*3d80*/  VIADD R11, R64.reuse, 0x7d ;  /* 0x0000007d400b7836 */ /* 0x041fe20000000000 */
[----:B------:R0:W-:Y:S01]  /*3d90*/  STL [R1+0x154c], R13 ;  /* 0x00154c0d01007387 */ /* 0x0001e20000100800 */
[----:B-1----:R-:W-:-:S03]  /*3da0*/  VIADD R8, R64, 0x7e ;  /* 0x0000007e40087836 */ /* 0x002fc60000000000 */
[----:B------:R-:W-:Y:S01]  /*3db0*/  STL [R1+0x1554], R12 ;  /* 0x0015540c01007387 */ /* 0x000fe20000100800 */
[----:B------:R-:W-:Y:S01]  /*3dc0*/  IMAD.HI.U32 R32, R10, R31, RZ ;  /* 0x0000001f0a207227 */ /* 0x000fe200078e00ff */
[----:B--2---:R-:W-:Y:S02]  /*3dd0*/  IABS R2, R11 ;  /* 0x0000000b00027213 */ /* 0x004fe40000000000 */
[----:B------:R1:W-:Y:S01]  /*3de0*/  STL [R1+0x155c], R11 ;  /* 0x00155c0b01007387 */ /* 0x0003e20000100800 */
[----:B------:R-:W-:Y:S01]  /*3df0*/  IABS R3, R8 ;  /* 0x0000000800037213 */ /* 0x000fe20000000000 */
[----:B------:R-:W-:Y:S01]  /*3e00*/  IMAD.MOV R32, RZ, RZ, -R32 ;  /* 0x000000ffff207224 */ /* 0x000fe200078e0a20 */
[----:B0-----:R-:W-:Y:S01]  /*3e10*/  IABS R13, R12 ;  /* 0x0000000c000d7213 */ /* 0x001fe20000000000 */
[----:B------:R0:W-:Y:S02]  /*3e20*/  STL [R1+0x1564], R8 ;  /* 0x0015640801007387 */ /* 0x0001e40000100800 */
[----:B------:R-:W-:-:S02]  /*3e30*/  IMAD R31, R9, R32, R31 ;  /* 0x00000020091f7224 */ /* 0x000fc400078e021f */
[----:B------:R2:W-:Y:S01]  /*3e40*/  STL [R1+0x1568], R6 ;  /* 0x0015680601007387 */ /* 0x0005e20000100800 */
[----:B------:R-:W-:-:S03]  /*3e50*/  IMAD.HI.U32 R14, R10, R13, RZ ;  /* 0x0000000d0a0e7227 */ /* 0x000fc600078e00ff */
[----:B------:R-:W-:Y:S01]  /*3e60*/  STL [R1+0xb8], R31 ;  /* 0x0000b81f01007387 */ /* 0x000fe20000100800 */
[----:B-1----:R-:W-:-:S04]  /*3e70*/  IMAD.HI.U32 R11, R10, R3, RZ ;  /* 0x000000030a0b7227 */ /* 0x002fc800078e00ff */
[----:B0-----:R-:W-:Y:S01]  /*3e80*/  IMAD.HI.U32 R8, R10, R2, RZ ;  /* 0x000000020a087227 */ /* 0x001fe200078e00ff */
[----:B--2---:R-:W-:-:S03]  /*3e90*/  IABS R6, R6 ;  /* 0x0000000600067213 */ /* 0x004fc60000000000 */
[----:B------:R-:W-:Y:S02]  /*3ea0*/  IMAD.MOV R14, RZ, RZ, -R14 ;  /* 0x000000ffff0e7224 */ /* 0x000fe400078e0a0e */
[----:B------:R-:W-:-:S04]  /*3eb0*/  IMAD.HI.U32 R12, R10, R6, RZ ;  /* 0x000000060a0c7227 */ /* 0x000fc800078e00ff */
[----:B------:R-:W-:Y:S02]  /*3ec0*/  IMAD.MOV R8, RZ, RZ, -R8 ;  /* 0x000000ffff087224 */ /* 0x000fe400078e0a08 */
[----:B------:R-:W-:Y:S02]  /*3ed0*/  IMAD.MOV R11, RZ, RZ, -R11 ;  /* 0x000000ffff0b7224 */ /* 0x000fe400078e0a0b */
[C---:B------:R-:W-:Y:S02]  /*3ee0*/  IMAD R13, R9.reuse, R14, R13 ;  /* 0x0000000e090d7224 */ /* 0x040fe400078e020d */
[----:B------:R-:W-:Y:S02]  /*3ef0*/  IMAD.MOV R12, RZ, RZ, -R12 ;  /* 0x000000ffff0c7224 */ /* 0x000fe400078e0a0c */
[C---:B------:R-:W-:Y:S01]  /*3f00*/  IMAD R8, R9.reuse, R8, R2 ;  /* 0x0000000809087224 */ /* 0x040fe200078e0202 */
[----:B------:R0:W-:Y:S01]  /*3f10*/  STL [R1+0x220], R13 ;  /* 0x0002200d01007387 */ /* 0x0001e20000100800 */
[----:B------:R-:W-:-:S02]  /*3f20*/  IMAD R3, R9, R11, R3 ;  /* 0x0000000b09037224 */ /* 0x000fc400078e0203 */
[----:B------:R-:W-:Y:S01]  /*3f30*/  IMAD R2, R9, R12, R6 ;  /* 0x0000000c09027224 */ /* 0x000fe200078e0206 */
[----:B------:R1:W-:Y:S01]  /*3f40*/  STL [R1+0x72c], R8 ;  /* 0x00072c0801007387 */ /* 0x0003e20000100800 */
[----:B------:R-:W-:-:S03]  /*3f50*/  VIADD R11, R64, 0x81 ;  /* 0x00000081400b7836 */ /* 0x000fc60000000000 */
[----:B------:R2:W-:Y:S01]  /*3f60*/  STL [R1+0x418], R3 ;  /* 0x0004180301007387 */ /* 0x0005e20000100800 */
[C---:B0-----:R-:W-:Y:S01]  /*3f70*/  VIADD R13, R64.reuse, 0x80 ;  /* 0x00000080400d7836 */ /* 0x041fe20000000000 */
[----:B------:R-:W-:Y:S02]  /*3f80*/  IABS R65, R11 ;  /* 0x0000000b00417213 */ /* 0x000fe40000000000 */
[----:B------:R0:W-:Y:S01]  /*3f90*/  STL [R1+0x414], R2 ;  /* 0x0004140201007387 */ /* 0x0001e20000100800 */
[C---:B-1----:R-:W-:Y:S01]  /*3fa0*/  VIADD R8, R64.reuse, 0x82 ;  /* 0x0000008240087836 */ /* 0x042fe20000000000 */
[----:B------:R-:W-:Y:S02]  /*3fb0*/  IABS R31, R13 ;  /* 0x0000000d001f7213 */ /* 0x000fe40000000000 */
        /* <DEDUP_REMOVED lines=24> */
[----:B------:R-:W-:Y:S02]  /*4140*/  IMAD R65, R9, R13, R65 ;  /* 0x0000000d09417224 */ /* 0x000fe400078e0241 */
[C---:B------:R-:W-:Y:S01]  /*4150*/  VIADD R8, R64.reuse, 0x85 ;  /* 0x0000008540087836 */ /* 0x040fe20000000000 */
        /* <DEDUP_REMOVED lines=39> */
[----:B------:R-:W-:Y:S01]  /*43d0*/  IMAD.HI.U32 R14, R10, R13, RZ ;  /* 0x0000000d0a0e7227 */ /* 0x000fe200078e00ff */
[----:B------:R-:W-:Y:S02]  /*43e0*/  IABS R2, R11 ;  /* 0x0000000b00027213 */ /* 0x000fe40000000000 */
[----:B------:R-:W-:Y:S01]  /*43f0*/  STL [R1+0x15e8], R12 ;  /* 0x0015e80c01007387 */ /* 0x000fe20000100800 */
[C---:B-1----:R-:W-:Y:S02]  /*4400*/  VIADD R8, R64.reuse, 0x8e ;  /* 0x0000008e40087836 */ /* 0x042fe40000000000 */
[----:B--2---:R-:W-:Y:S01]  /*4410*/  VIADD R3, R64, 0x8d ;  /* 0x0000008d40037836 */ /* 0x004fe20000000000 */
[----:B------:R-:W-:Y:S01]  /*4420*/  STL [R1+0x15fc], R11 ;  /* 0x0015fc0b01007387 */ /* 0x000fe20000100800 */
[----:B------:R-:W-:Y:S01]  /*4430*/  IMAD.MOV R14, RZ, RZ, -R14 ;  /* 0x000000ffff0e7224 */ /* 0x000fe200078e0a0e */
[----:B0-----:R-:W-:-:S02]  /*4440*/  IABS R33, R33 ;  /* 0x0000002100217213 */ /* 0x001fc40000000000 */
[----:B------:R0:W-:Y:S01]  /*4450*/  STL [R1+0x1648], R3 ;  /* 0x0016480301007387 */ /* 0x0001e20000100800 */
[----:B------:R-:W-:Y:S01]  /*4460*/  IABS R6, R8 ;  /* 0x0000000800067213 */ /* 0x000fe20000000000 */
[----:B------:R-:W-:Y:S02]  /*4470*/  IMAD R13, R9, R14, R13 ;  /* 0x0000000e090d7224 */ /* 0x000fe400078e020d */
[C---:B------:R-:W-:Y:S01]  /*4480*/  IMAD.HI.U32 R34, R10.reuse, R33, RZ ;  /* 0x000000210a227227 */ /* 0x040fe200078e00ff */
[----:B------:R1:W-:Y:S03]  /*4490*/  STL [R1+0x1660], R8 ;  /* 0x0016600801007387 */ /* 0x0003e60000100800 */
[----:B------:R-:W-:Y:S01]  /*44a0*/  IMAD.MOV R34, RZ, RZ, -R34 ;  /* 0x000000ffff227224 */ /* 0x000fe200078e0a22 */
[----:B0-----:R-:W-:Y:S01]  /*44b0*/  IABS R3, R3 ;  /* 0x0000000300037213 */ /* 0x001fe20000000000 */
[----:B------:R-:W-:-:S04]  /*44c0*/  IMAD.HI.U32 R12, R10, R6, RZ ;  /* 0x000000060a0c7227 */ /* 0x000fc800078e00ff */
[----:B-1----:R-:W-:-:S04]  /*44d0*/  IMAD.HI.U32 R8, R10, R2, RZ ;  /* 0x000000020a087227 */ /* 0x002fc800078e00ff */
        /* <DEDUP_REMOVED lines=18> */
[----:B------:R4:W-:Y:S01]  /*4600*/  STL [R1+0x15bc], R13 ;  /* 0x0015bc0d01007387 */ /* 0x0009e20000100800 */
[C---:B-1----:R-:W-:Y:S02]  /*4610*/  VIADD R8, R64.reuse, 0x91 ;  /* 0x0000009140087836 */ /* 0x042fe40000000000 */
[C---:B--2---:R-:W-:Y:S01]  /*4620*/  VIADD R3, R64.reuse, 0x92 ;  /* 0x0000009240037836 */ /* 0x044fe20000000000 */
[----:B------:R1:W-:Y:S01]  /*4630*/  STL [R1+0x15d0], R11 ;  /* 0x0015d00b01007387 */ /* 0x0003e20000100800 */
[----:B------:R-:W-:Y:S01]  /*4640*/  IMAD.MOV R14, RZ, RZ, -R14 ;  /* 0x000000ffff0e7224 */ /* 0x000fe200078e0a0e */
[----:B------:R-:W-:Y:S01]  /*4650*/  IABS R67, R8 ;  /* 0x0000000800437213 */ /* 0x000fe20000000000 */
[----:B0-----:R-:W-:Y:S01]  /*4660*/  VIADD R2, R64, 0x93 ;  /* 0x0000009340027836 */ /* 0x001fe20000000000 */
[----:B------:R0:W-:Y:S01]  /*4670*/  STL [R1+0x161c], R8 ;  /* 0x00161c0801007387 */ /* 0x0001e20000100800 */
[----:B------:R-:W-:Y:S01]  /*4680*/  IABS R6, R3 ;  /* 0x0000000300067213 */ /* 0x000fe20000000000 */
[----:B----4-:R-:W-:-:S02]  /*4690*/  IMAD.HI.U32 R13, R10, R12, RZ ;  /* 0x0000000c0a0d7227 */ /* 0x010fc400078e00ff */
[----:B------:R-:W-:Y:S02]  /*46a0*/  STL [R1+0x1630], R3 ;  /* 0x0016300301007387 */ /* 0x000fe40000100800 */
[----:B------:R-:W-:Y:S02]  /*46b0*/  IMAD.MOV R13, RZ, RZ, -R13 ;  /* 0x000000ffff0d7224 */ /* 0x000fe400078e0a0d */
[----:B------:R2:W-:Y:S01]  /*46c0*/  STL [R1+0x1674], R2 ;  /* 0x0016740201007387 */ /* 0x0005e20000100800 */
[----:B-1----:R-:W-:-:S04]  /*46d0*/  IMAD.HI.U32 R11, R10, R67, RZ ;  /* 0x000000430a0b7227 */ /* 0x002fc800078e00ff */
[----:B0-----:R-:W-:-:S04]  /*46e0*/  IMAD.HI.U32 R8, R10, R6, RZ ;  /* 0x000000060a087227 */ /* 0x001fc800078e00ff */
[----:B------:R-:W-:Y:S01]  /*46f0*/  IMAD.MOV R8, RZ, RZ, -R8 ;  /* 0x000000ffff087224 */ /* 0x000fe200078e0a08 */
[----:B--2---:R-:W-:Y:S01]  /*4700*/  IABS R2, R2 ;  /* 0x0000000200027213 */ /* 0x004fe20000000000 */
[C---:B------:R-:W-:Y:S02]  /*4710*/  IMAD R12, R9.reuse, R13, R12 ;  /* 0x0000000d090c7224 */ /* 0x040fe400078e020c */
[----:B------:R-:W-:Y:S02]  /*4720*/  IMAD R6, R9, R8, R6 ;  /* 0x0000000809067224 */ /* 0x000fe400078e0206 */
[----:B------:R-:W-:Y:S01]  /*4730*/  IMAD.HI.U32 R3, R10, R2, RZ ;  /* 0x000000020a037227 */ /* 0x000fe200078e00ff */
[----:B------:R0:W-:Y:S03]  /*4740*/  STL [R1+0x2bc], R12 ;  /* 0x0002bc0c01007387 */ /* 0x0001e60000100800 */
[----:B------:R-:W-:Y:S01]  /*4750*/  IMAD.MOV R3, RZ, RZ, -R3 ;  /* 0x000000ffff037224 */ /* 0x000fe200078e0a03 */
[----:B------:R1:W-:Y:S01]  /*4760*/  STL [R1+0x2c], R6 ;  /* 0x00002c0601007387 */ /* 0x0003e20000100800 */
[----:B------:R-:W-:-:S02]  /*4770*/  VIADD R8, R64, 0x94 ;  /* 0x0000009440087836 */ /* 0x000fc40000000000 */
[C---:B------:R-:W-:Y:S02]  /*4780*/  IMAD R2, R9.reuse, R3, R2 ;  /* 0x0000000309027224 */ /* 0x040fe400078e0202 */
[C---:B------:R-:W-:Y:S02]  /*4790*/  VIADD R13, R64.reuse, 0x95 ;  /* 0x00000095400d7836 */ /* 0x040fe40000000000 */
[C---:B0-----:R-:W-:Y:S01]  /*47a0*/  VIADD R12, R64.reuse, 0x96 ;  /* 0x00000096400c7836 */ /* 0x041fe20000000000 */
[----:B------:R0:W-:Y:S01]  /*47b0*/  STL [R1+0x184], R2 ;  /* 0x0001840201007387 */ /* 0x0001e20000100800 */
[----:B------:R-:W-:Y:S02]  /*47c0*/  IMAD.MOV R11, RZ, RZ, -R11 ;  /* 0x000000ffff0b7224 */ /* 0x000fe400078e0a0b */
[----:B-1----:R-:W-:Y:S01]  /*47d0*/  VIADD R6, R64, 0x97 ;  /* 0x0000009740067836 */ /* 0x002fe20000000000 */
[----:B------:R1:W-:Y:S01]  /*47e0*/  STL [R1+0x15a4], R8 ;  /* 0x0015a40801007387 */ /* 0x0003e20000100800 */
[----:B------:R-:W-:Y:S01]  /*47f0*/  IABS R3, R12 ;  /* 0x0000000c00037213 */ /* 0x000fe20000000000 */
[----:B------:R-:W-:-:S02]  /*4800*/  IMAD R67, R9, R11, R67 ;  /* 0x0000000b09437224 */ /* 0x000fc400078e0243 */
[----:B------:R2:W-:Y:S01]  /*4810*/  STL [R1+0x15e4], R13 ;  /* 0x0015e40d01007387 */ /* 0x0005e20000100800 */
[----:B------:R-:W-:Y:S01]  /*4820*/  VIADD R11, R64, 0x98 ;  /* 0x00000098400b7836 */ /* 0x000fe20000000000 */
[----:B0-----:R-:W-:Y:S01]  /*4830*/  IABS R2, R13 ;  /* 0x0000000d00027213 */ /* 0x001fe20000000000 */
[----:B------:R-:W-:Y:S01]  /*4840*/  IMAD R34, R9, R14, R34 ;  /* 0x0000000e09227224 */ /* 0x000fe200078e0222 */
[----:B------:R0:W-:Y:S01]  /*4850*/  STL [R1+0x15f8], R12 ;  /* 0x0015f80c01007387 */ /* 0x0001e20000100800 */
[----:B------:R-:W-:Y:S01]  /*4860*/  IMAD.HI.U32 R35, R10, R3, RZ ;  /* 0x000000030a237227 */ /* 0x000fe200078e00ff */
[----:B-1----:R-:W-:Y:S02]  /*4870*/  IABS R8, R8 ;  /* 0x0000000800087213 */ /* 0x002fe40000000000 */
[----:B------:R1:W-:Y:S01]  /*4880*/  STL [R1+0x1644], R6 ;  /* 0x0016440601007387 */ /* 0x0003e20000100800 */
[----:B------:R-:W-:Y:S01]  /*4890*/  IABS R33, R11 ;  /* 0x0000000b00217213 */ /* 0x000fe20000000000 */
[----:B------:R-:W-:-:S02]  /*48a0*/  IMAD.MOV R35, RZ, RZ, -R35 ;  /* 0x000000ffff237224 */ /* 0x000fc400078e0a23 */
[C---:B--2---:R-:W-:Y:S01]  /*48b0*/  IMAD.HI.U32 R13, R10.reuse, R8, RZ ;  /* 0x000000080a0d7227 */ /* 0x044fe200078e00ff */
[----:B------:R2:W-:Y:S03]  /*48c0*/  STL [R1+0x165c], R11 ;  /* 0x00165c0b01007387 */ /* 0x0005e60000100800 */
[----:B0-----:R-:W-:Y:S01]  /*48d0*/  IMAD.HI.U32 R12, R10, R2, RZ ;  /* 0x000000020a0c7227 */ /* 0x001fe200078e00ff */
[----:B-1----:R-:W-:-:S03]  /*48e0*/  IABS R6, R6 ;  /* 0x0000000600067213 */ /* 0x002fc60000000000 */
[----:B------:R-:W-:Y:S02]  /*48f0*/  IMAD.MOV R13, RZ, RZ, -R13 ;  /* 0x000000ffff0d7224 */ /* 0x000fe400078e0a0d */
[----:B------:R-:W-:Y:S02]  /*4900*/  IMAD.MOV R12, RZ, RZ, -R12 ;  /* 0x000000ffff0c7224 */ /* 0x000fe400078e0a0c */
[----:B------:R-:W-:-:S04]  /*4910*/  IMAD.HI.U32 R14, R10, R6, RZ ;  /* 0x000000060a0e7227 */ /* 0x000fc800078e00ff */
[C---:B------:R-:W-:Y:S02]  /*4920*/  IMAD R13, R9.reuse, R13, R8 ;  /* 0x0000000d090d7224 */ /* 0x040fe400078e0208 */
[----:B------:R-:W-:Y:S02]  /*4930*/  IMAD.MOV R14, RZ, RZ, -R14 ;  /* 0x000000ffff0e7224 */ /* 0x000fe400078e0a0e */
[----:B------:R-:W-:Y:S01]  /*4940*/  IMAD R8, R9, R12, R2 ;  /* 0x0000000c09087224 */ /* 0x000fe200078e0202 */
[----:B------:R0:W-:Y:S01]  /*4950*/  STL [R1+0x2a8], R13 ;  /* 0x0002a80d01007387 */ /* 0x0001e20000100800 */
[----:B--2---:R-:W-:-:S03]  /*4960*/  IMAD.HI.U32 R11, R10, R33, RZ ;  /* 0x000000210a0b7227 */ /* 0x004fc600078e00ff */
[----:B------:R1:W-:Y:S01]  /*4970*/  STL [R1+0x2a4], R8 ;  /* 0x0002a40801007387 */ /* 0x0003e20000100800 */
[C---:B------:R-:W-:Y:S02]  /*4980*/  IMAD R3, R9.reuse, R35, R3 ;  /* 0x0000002309037224 */ /* 0x040fe400078e0203 */
[C---:B------:R-:W-:Y:S02]  /*4990*/  IMAD R2, R9.reuse, R14, R6 ;  /* 0x0000000e09027224 */ /* 0x040fe400078e0206 */
[C---:B------:R-:W-:Y:S01]  /*49a0*/  VIADD R12, R64.reuse, 0x9a ;  /* 0x0000009a400c7836 */ /* 0x040fe20000000000 */
[----:B------:R2:W-:Y:S01]  /*49b0*/  STL [R1+0x2ac], R3 ;  /* 0x0002ac0301007387 */ /* 0x0005e20000100800 */
[C---:B0-----:R-:W-:Y:S02]  /*49c0*/  VIADD R13, R64.reuse, 0x99 ;  /* 0x00000099400d7836 */ /* 0x041fe40000000000 */
[----:B------:R-:W-:Y:S01]  /*49d0*/  IMAD.MOV R11, RZ, RZ, -R11 ;  /* 0x000000ffff0b7224 */ /* 0x000fe200078e0a0b */
[----:B------:R0:W-:Y:S01]  /*49e0*/  STL [R1+0x2b0], R2 ;  /* 0x0002b00201007387 */ /* 0x0001e20000100800 */
[C---:B-1----:R-:W-:Y:S01]  /*49f0*/  VIADD R8, R64.reuse, 0x9b ;  /* 0x0000009b40087836 */ /* 0x042fe20000000000 */
[----:B------:R-:W-:Y:S01]  /*4a00*/  IABS R68, R13 ;  /* 0x0000000d00447213 */ /* 0x000fe20000000000 */
[----:B------:R-:W-:Y:S01]  /*4a10*/  IMAD R33, R9, R11, R33 ;  /* 0x0000000b09217224 */ /* 0x000fe200078e0221 */
[----:B------:R1:W-:Y:S01]  /*4a20*/  STL [R1+0x15b8], R13 ;  /* 0x0015b80d01007387 */ /* 0x0003e20000100800 */
[----:B--2---:R-:W-:Y:S01]  /*4a30*/  VIADD R3, R64, 0x9d ;  /* 0x0000009d40037836 */ /* 0x004fe20000000000 */
[----:B------:R-:W-:-:S02]  /*4a40*/  IABS R11, R8 ;  /* 0x00000008000b7213 */ /* 0x000fc40000000000 */
[----:B------:R2:W-:Y:S01]  /*4a50*/  STL [R1+0x15cc], R12 ;  /* 0x0015cc0c01007387 */ /* 0x0005e20000100800 */
[----:B------:R-:W-:-:S03]  /*4a60*/  IMAD.HI.U32 R35, R10, R68, RZ ;  /* 0x000000440a237227 */ /* 0x000fc600078e00ff */
[----:B------:R-:W-:Y:S01]  /*4a70*/  STL [R1+0x1618], R8 ;  /* 0x0016180801007387 */ /* 0x000fe20000100800 */
[----:B0-----:R-:W-:Y:S01]  /*4a80*/  VIADD R2, R64, 0x9c ;  /* 0x0000009c40027836 */ /* 0x001fe20000000000 */
[----:B-1----:R-:W-:Y:S01]  /*4a90*/  IABS R13, R12 ;  /* 0x0000000c000d7213 */ /* 0x002fe20000000000 */
[----:B------:R-:W-:-:S03]  /*4aa0*/  IMAD.MOV R35, RZ, RZ, -R35 ;  /* 0x000000ffff237224 */ /* 0x000fc600078e0a23 */
[----:B------:R0:W-:Y:S01]  /*4ab0*/  STL [R1+0x162c], R2 ;  /* 0x00162c0201007387 */ /* 0x0001e20000100800 */
[----:B------:R-:W-:-:S03]  /*4ac0*/  IMAD.HI.U32 R14, R10, R13, RZ ;  /* 0x0000000d0a0e7227 */ /* 0x000fc600078e00ff */
[----:B------:R1:W-:Y:S01]  /*4ad0*/  STL [R1+0x1670], R3 ;  /* 0x0016700301007387 */ /* 0x0003e20000100800 */
[----:B--2---:R-:W-:-:S04]  /*4ae0*/  IMAD.HI.U32 R12, R10, R11, RZ ;  /* 0x0000000b0a0c7227 */ /* 0x004fc800078e00ff */
[----:B------:R-:W-:Y:S01]  /*4af0*/  IMAD.MOV R14, RZ, RZ, -R14 ;  /* 0x000000ffff0e7224 */ /* 0x000fe200078e0a0e */
[----:B0-----:R-:W-:Y:S01]  /*4b00*/  IABS R2, R2 ;  /* 0x0000000200027213 */ /* 0x001fe20000000000 */
[----:B------:R-:W-:Y:S02]  /*4b10*/  IMAD.MOV R12, RZ, RZ, -R12 ;  /* 0x000000ffff0c7224 */ /* 0x000fe400078e0a0c */
[----:B------:R-:W-:Y:S01]  /*4b20*/  IMAD R13, R9, R14, R13 ;  /* 0x0000000e090d7224 */ /* 0x000fe200078e020d */
[----:B-1----:R-:W-:Y:S01]  /*4b30*/  IABS R3, R3 ;  /* 0x0000000300037213 */ /* 0x002fe20000000000 */
[----:B------:R-:W-:-:S03]  /*4b40*/  IMAD.HI.U32 R6, R10, R2, RZ ;  /* 0x000000020a067227 */ /* 0x000fc600078e00ff */
[----:B------:R0:W-:Y:S01]  /*4b50*/  STL [R1+0x28], R13 ;  /* 0x0000280d01007387 */ /* 0x0001e20000100800 */
[----:B------:R-:W-:-:S04]  /*4b60*/  IMAD.HI.U32 R8, R10, R3, RZ ;  /* 0x000000030a087227 */ /* 0x000fc800078e00ff */
[----:B------:R-:W-:Y:S02]  /*4b70*/  IMAD.MOV R6, RZ, RZ, -R6 ;  /* 0x000000ffff067224 */ /* 0x000fe400078e0a06 */
[C---:B------:R-:W-:Y:S02]  /*4b80*/  IMAD R11, R9.reuse, R12, R11 ;  /* 0x0000000c090b7224 */ /* 0x040fe400078e020b */
[----:B------:R-:W-:Y:S02]  /*4b90*/  IMAD.MOV R8, RZ, RZ, -R8 ;  /* 0x000000ffff087224 */ /* 0x000fe400078e0a08 */
[C---:B------:R-:W-:Y:S01]  /*4ba0*/  IMAD R6, R9.reuse, R6, R2 ;  /* 0x0000000609067224 */ /* 0x040fe200078e0202 */
[----:B------:R1:W-:Y:S01]  /*4bb0*/  STL [R1+0x160], R11 ;  /* 0x0001600b01007387 */ /* 0x0003e20000100800 */
[----:B------:R-:W-:Y:S02]  /*4bc0*/  IMAD R2, R9, R8, R3 ;  /* 0x0000000809027224 */ /* 0x000fe400078e0203 */
[C---:B0-----:R-:W-:Y:S01]  /*4bd0*/  VIADD R13, R64.reuse, 0x9f ;  /* 0x0000009f400d7836 */ /* 0x041fe20000000000 */
[----:B------:R0:W-:Y:S01]  /*4be0*/  STL [R1+0x294], R6 ;  /* 0x0002940601007387 */ /* 0x0001e20000100800 */
[----:B------:R-:W-:-:S02]  /*4bf0*/  VIADD R12, R64, 0xa0 ;  /* 0x000000a0400c7836 */ /* 0x000fc40000000000 */
[----:B------:R-:W-:Y:S01]  /*4c00*/  IMAD R68, R9, R35, R68 ;  /* 0x0000002309447224 */ /* 0x000fe200078e0244 */
[----:B------:R2:W-:Y:S01]  /*4c10*/  STL [R1+0x298], R2 ;  /* 0x0002980201007387 */ /* 0x0005e20000100800 */
[----:B------:R-:W-:Y:S01]  /*4c20*/  IABS R8, R13 ;  /* 0x0000000d00087213 */ /* 0x000fe20000000000 */
[C---:B-1----:R-:W-:Y:S01]  /*4c30*/  VIADD R11, R64.reuse, 0x9e ;  /* 0x0000009e400b7836 */ /* 0x042fe20000000000 */
[----:B------:R-:W-:Y:S01]  /*4c40*/  IABS R35, R12 ;  /* 0x0000000c00237213 */ /* 0x000fe20000000000 */
[----:B0-----:R-:W-:-:S03]  /*4c50*/  VIADD R6, R64, 0xa1 ;  /* 0x000000a140067836 */ /* 0x001fc60000000000 */
[----:B------:R0:W-:Y:S01]  /*4c60*/  STL [R1+0x15a0], R11 ;  /* 0x0015a00b01007387 */ /* 0x0001e20000100800 */
[----:B------:R-:W-:-:S03]  /*4c70*/  IMAD.HI.U32 R14, R10, R35, RZ ;  /* 0x000000230a0e7227 */ /* 0x000fc600078e00ff */
[----:B------:R1:W-:Y:S01]  /*4c80*/  STL [R1+0x15e0], R13 ;  /* 0x0015e00d01007387 */ /* 0x0003e20000100800 */
[----:B--2---:R-:W-:Y:S01]  /*4c90*/  VIADD R2, R64, 0xa2 ;  /* 0x000000a240027836 */ /* 0x004fe20000000000 */
[----:B------:R-:W-:Y:S01]  /*4ca0*/  IABS R69, R6 ;  /* 0x0000000600457213 */ /* 0x000fe20000000000 */
[----:B------:R-:W-:Y:S01]  /*4cb0*/  IMAD.MOV R14, RZ, RZ, -R14 ;  /* 0x000000ffff0e7224 */ /* 0x000fe200078e0a0e */
[----:B------:R2:W-:Y:S01]  /*4cc0*/  STL [R1+0x15f4], R12 ;  /* 0x0015f40c01007387 */ /* 0x0005e20000100800 */
[----:B0-----:R-:W-:Y:S02]  /*4cd0*/  IABS R11, R11 ;  /* 0x0000000b000b7213 */ /* 0x001fe40000000000 */
[----:B------:R-:W-:Y:S01]  /*4ce0*/  IMAD R35, R9, R14, R35 ;  /* 0x0000000e09237224 */ /* 0x000fe200078e0223 */
[----:B------:R-:W-:Y:S01]  /*4cf0*/  STL [R1+0x1640], R6 ;  /* 0x0016400601007387 */ /* 0x000fe20000100800 */
[----:B-1----:R-:W-:-:S03]  /*4d00*/  IMAD.HI.U32 R13, R10, R8, RZ ;  /* 0x000000080a0d7227 */ /* 0x002fc600078e00ff */
[----:B------:R0:W-:Y:S01]  /*4d10*/  STL [R1+0x1658], R2 ;  /* 0x0016580201007387 */ /* 0x0001e20000100800 */
[----:B--2---:R-:W-:-:S04]  /*4d20*/  IMAD.HI.U32 R12, R10, R11, RZ ;  /* 0x0000000b0a0c7227 */ /* 0x004fc800078e00ff */
[----:B------:R-:W-:Y:S02]  /*4d30*/  IMAD.MOV R12, RZ, RZ, -R12 ;  /* 0x000000ffff0c7224 */ /* 0x000fe400078e0a0c */
[----:B------:R-:W-:Y:S01]  /*4d40*/  IMAD.MOV R13, RZ, RZ, -R13 ;  /* 0x000000ffff0d7224 */ /* 0x000fe200078e0a0d */
[----:B0-----:R-:W-:Y:S01]  /*4d50*/  IABS R2, R2 ;  /* 0x0000000200027213 */ /* 0x001fe20000000000 */
[----:B------:R-:W-:Y:S02]  /*4d60*/  IMAD R11, R9, R12, R11 ;  /* 0x0000000c090b7224 */ /* 0x000fe400078e020b */
[----:B------:R-:W-:-:S03]  /*4d70*/  IMAD.HI.U32 R6, R10, R69, RZ ;  /* 0x000000450a067227 */ /* 0x000fc600078e00ff */
[----:B------:R0:W-:Y:S01]  /*4d80*/  STL [R1+0x28c], R11 ;  /* 0x00028c0b01007387 */ /* 0x0001e20000100800 */
[----:B------:R-:W-:-:S04]  /*4d90*/  IMAD.HI.U32 R3, R10, R2, RZ ;  /* 0x000000020a037227 */ /* 0x000fc800078e00ff */
[----:B------:R-:W-:Y:S02]  /*4da0*/  IMAD.MOV R3, RZ, RZ, -R3 ;  /* 0x000000ffff037224 */ /* 0x000fe400078e0a03 */
[C---:B------:R-:W-:Y:S02]  /*4db0*/  IMAD R8, R9.reuse, R13, R8 ;  /* 0x0000000d09087224 */ /* 0x040fe400078e0208 */
[C---:B------:R-:W-:Y:S02]  /*4dc0*/  IMAD R2, R9.reuse, R3, R2 ;  /* 0x0000000309027224 */ /* 0x040fe400078e0202 */
[----:B------:R-:W-:Y:S01]  /*4dd0*/  IMAD.MOV R6, RZ, RZ, -R6 ;  /* 0x000000ffff067224 */ /* 0x000fe200078e0a06 */
[----:B------:R1:W-:Y:S01]  /*4de0*/  STL [R1+0x288], R8 ;  /* 0x0002880801007387 */ /* 0x0003e20000100800 */
[C---:B0-----:R-:W-:Y:S02]  /*4df0*/  VIADD R11, R64.reuse, 0xa3 ;  /* 0x000000a3400b7836 */ /* 0x041fe40000000000 */
[----:B------:R-:W-:Y:S01]  /*4e00*/  VIADD R13, R64, 0xa4 ;  /* 0x000000a4400d7836 */ /* 0x000fe20000000000 */
[----:B------:R0:W-:Y:S01]  /*4e10*/  STL [R1+0x30], R2 ;  /* 0x0000300201007387 */ /* 0x0001e20000100800 */
[----:B------:R-:W-:-:S02]  /*4e20*/  IMAD R69, R9, R6, R69 ;  /* 0x0000000609457224 */ /* 0x000fc400078e0245 */
[C---:B------:R-:W-:Y:S01]  /*4e30*/  VIADD R12, R64.reuse, 0xa5 ;  /* 0x000000a5400c7836 */ /* 0x040fe20000000000 */
[----:B------:R2:W-:Y:S01]  /*4e40*/  STL [R1+0x15b4], R11 ;  /* 0x0015b40b01007387 */ /* 0x0005e20000100800 */
[C---:B------:R-:W-:Y:S02]  /*4e50*/  VIADD R6, R64.reuse, 0xa6 ;  /* 0x000000a640067836 */ /* 0x040fe40000000000 */
[----:B-1----:R-:W-:Y:S01]  /*4e60*/  VIADD R8, R64, 0xa7 ;  /* 0x000000a740087836 */ /* 0x002fe20000000000 */
[----:B------:R1:W-:Y:S01]  /*4e70*/  STL [R1+0x15c8], R13 ;  /* 0x0015c80d01007387 */ /* 0x0003e20000100800 */
[----:B------:R-:W-:Y:S02]  /*4e80*/  IABS R3, R12 ;  /* 0x0000000c00037213 */ /* 0x000fe40000000000 */
[----:B0-----:R-:W-:Y:S01]  /*4e90*/  IABS R2, R13 ;  /* 0x0000000d00027213 */ /* 0x001fe20000000000 */
[----:B------:R-:W-:Y:S01]  /*4ea0*/  STL [R1+0x1614], R12 ;  /* 0x0016140c01007387 */ /* 0x000fe20000100800 */
[----:B--2---:R-:W-:Y:S01]  /*4eb0*/  IABS R11, R11 ;  /* 0x0000000b000b7213 */ /* 0x004fe20000000000 */
[----:B------:R-:W-:-:S02]  /*4ec0*/  IMAD.HI.U32 R37, R10, R3, RZ ;  /* 0x000000030a257227 */ /* 0x000fc400078e00ff */
[----:B------:R0:W-:Y:S02]  /*4ed0*/  STL [R1+0x1628], R6 ;  /* 0x0016280601007387 */ /* 0x0001e40000100800 */
[C---:B------:R-:W-:Y:S02]  /*4ee0*/  IMAD.HI.U32 R14, R10.reuse, R11, RZ ;  /* 0x0000000b0a0e7227 */ /* 0x040fe400078e00ff */
[----:B------:R2:W-:Y:S02]  /*4ef0*/  STL [R1+0x166c], R8 ;  /* 0x00166c0801007387 */ /* 0x0005e40000100800 */
[----:B-1----:R-:W-:Y:S01]  /*4f00*/  IMAD.HI.U32 R13, R10, R2, RZ ;  /* 0x000000020a0d7227 */ /* 0x002fe200078e00ff */
[----:B0-----:R-:W-:-:S03]  /*4f10*/  IABS R6, R6 ;  /* 0x0000000600067213 */ /* 0x001fc60000000000 */
[----:B------:R-:W-:Y:S02]  /*4f20*/  IMAD.MOV R14, RZ, RZ, -R14 ;  /* 0x000000ffff0e7224 */ /* 0x000fe400078e0a0e */
[----:B------:R-:W-:Y:S01]  /*4f30*/  IMAD.MOV R13, RZ, RZ, -R13 ;  /* 0x000000ffff0d7224 */ /* 0x000fe200078e0a0d */
[----:B--2---:R-:W-:Y:S01]  /*4f40*/  IABS R8, R8 ;  /* 0x0000000800087213 */ /* 0x004fe20000000000 */
[----:B------:R-:W-:-:S04]  /*4f50*/  IMAD.HI.U32 R36, R10, R6, RZ ;  /* 0x000000060a247227 */ /* 0x000fc800078e00ff */
[----:B------:R-:W-:-:S04]  /*4f60*/  IMAD.HI.U32 R12, R10, R8, RZ ;  /* 0x000000080a0c7227 */ /* 0x000fc800078e00ff */
[----:B------:R-:W-:Y:S02]  /*4f70*/  IMAD.MOV R37, RZ, RZ, -R37 ;  /* 0x000000ffff257224 */ /* 0x000fe400078e0a25 */
[C---:B------:R-:W-:Y:S02]  /*4f80*/  IMAD R14, R9.reuse, R14, R11 ;  /* 0x0000000e090e7224 */ /* 0x040fe400078e020b */
[----:B------:R-:W-:Y:S02]  /*4f90*/  IMAD.MOV R36, RZ, RZ, -R36 ;  /* 0x000000ffff247224 */ /* 0x000fe400078e0a24 */
[C---:B------:R-:W-:Y:S01]  /*4fa0*/  IMAD R2, R9.reuse, R13, R2 ;  /* 0x0000000d09027224 */ /* 0x040fe200078e0202 */
[----:B------:R-:W-:Y:S01]  /*4fb0*/  STL [R1+0xbc], R14 ;  /* 0x0000bc0e01007387 */ /* 0x000fe20000100800 */
[----:B------:R-:W-:Y:S02]  /*4fc0*/  IMAD.MOV R12, RZ, RZ, -R12 ;  /* 0x000000ffff0c7224 */ /* 0x000fe400078e0a0c */
[C---:B------:R-:W-:Y:S01]  /*4fd0*/  IMAD R11, R9.reuse, R37, R3 ;  /* 0x00000025090b7224 */ /* 0x040fe200078e0203 */
[----:B------:R0:W-:Y:S01]  /*4fe0*/  STL [R1+0x268], R2 ;  /* 0x0002680201007387 */ /* 0x0001e20000100800 */
[----:B------:R-:W-:-:S02]  /*4ff0*/  IMAD R3, R9, R36, R6 ;  /* 0x0000002409037224 */ /* 0x000fc400078e0206 */
[C---:B------:R-:W-:Y:S01]  /*5000*/  VIADD R13, R64.reuse, 0xa8 ;  /* 0x000000a8400d7836 */ /* 0x040fe20000000000 */
[----:B------:R1:W-:Y:S01]  /*5010*/  STL [R1+0x264], R11 ;  /* 0x0002640b01007387 */ /* 0x0003e20000100800 */
[----:B------:R-:W-:-:S03]  /*5020*/  VIADD R6, R64, 0xaa ;  /* 0x000000aa40067836 */ /* 0x000fc60000000000 */
[----:B------:R2:W-:Y:S01]  /*5030*/  STL [R1+0x26c], R3 ;  /* 0x00026c0301007387 */ /* 0x0005e20000100800 */
[----:B------:R-:W-:Y:S01]  /*5040*/  IABS R36, R13 ;  /* 0x0000000d00247213 */ /* 0x000fe20000000000 */
[----:B0-----:R-:W-:Y:S02]  /*5050*/  IMAD R2, R9, R12, R8 ;  /* 0x0000000c09027224 */ /* 0x001fe400078e0208 */
[----:B-1----:R-:W-:-:S03]  /*5060*/  VIADD R11, R64, 0xa9 ;  /* 0x000000a9400b7836 */ /* 0x002fc60000000000 */
[----:B------:R0:W-:Y:S01]  /*5070*/  STL [R1+0x270], R2 ;  /* 0x0002700201007387 */ /* 0x0001e20000100800 */
[----:B------:R-:W-:-:S03]  /*5080*/  IMAD.HI.U32 R14, R10, R36, RZ ;  /* 0x000000240a0e7227 */ /* 0x000fc600078e00ff */
[----:B------:R1:W-:Y:S01]  /*5090*/  STL [R1+0x159c], R13 ;  /* 0x00159c0d01007387 */ /* 0x0003e20000100800 */
[C---:B--2---:R-:W-:Y:S01]  /*50a0*/  VIADD R3, R64.reuse, 0xab ;  /* 0x000000ab40037836 */ /* 0x044fe20000000000 */
[----:B------:R-:W-:Y:S01]  /*50b0*/  IABS R70, R11 ;  /* 0x0000000b00467213 */ /* 0x000fe20000000000 */
[----:B------:R-:W-:Y:S01]  /*50c0*/  IMAD.MOV R14, RZ, RZ, -R14 ;  /* 0x000000ffff0e7224 */ /* 0x000fe200078e0a0e */
[----:B------:R2:W-:Y:S01]  /*50d0*/  STL [R1+0x15dc], R11 ;  /* 0x0015dc0b01007387 */ /* 0x0005e20000100800 */
[----:B0-----:R-:W-:-:S03]  /*50e0*/  VIADD R2, R64, 0xac ;  /* 0x000000ac40027836 */ /* 0x001fc60000000000 */
[----:B------:R0:W-:Y:S01]  /*50f0*/  STL [R1+0x15f0], R6 ;  /* 0x0015f00601007387 */ /* 0x0001e20000100800 */
[----:B------:R-:W-:Y:S02]  /*5100*/  IMAD R36, R9, R14, R36 ;  /* 0x0000000e09247224 */ /* 0x000fe400078e0224 */
[C---:B-1----:R-:W-:Y:S01]  /*5110*/  IMAD.HI.U32 R13, R10.reuse, R70, RZ ;  /* 0x000000460a0d7227 */ /* 0x042fe200078e00ff */
[----:B------:R-:W-:Y:S01]  /*5120*/  STL [R1+0x163c], R3 ;  /* 0x00163c0301007387 */ /* 0x000fe20000100800 */
[----:B--2---:R-:W-:Y:S02]  /*5130*/  IABS R11, R6 ;  /* 0x00000006000b7213 */ /* 0x004fe40000000000 */
[----:B------:R-:W-:Y:S01]  /*5140*/  IMAD.MOV R13, RZ, RZ, -R13 ;  /* 0x000000ffff0d7224 */ /* 0x000fe200078e0a0d */
[----:B------:R1:W-:Y:S01]  /*5150*/  STL [R1+0x1654], R2 ;  /* 0x0016540201007387 */ /* 0x0003e20000100800 */
[----:B0-----:R-:W-:Y:S01]  /*5160*/  IABS R6, R3 ;  /* 0x0000000300067213 */ /* 0x001fe20000000000 */
[----:B------:R-:W-:-:S04]  /*5170*/  IMAD.HI.U32 R12, R10, R11, RZ ;  /* 0x0000000b0a0c7227 */ /* 0x000fc800078e00ff */
[----:B------:R-:W-:Y:S01]  /*5180*/  IMAD.HI.U32 R8, R10, R6, RZ ;  /* 0x000000060a087227 */ /* 0x000fe200078e00ff */
[----:B-1----:R-:W-:-:S03]  /*5190*/  IABS R2, R2 ;  /* 0x0000000200027213 */ /* 0x002fc60000000000 */
        /* <DEDUP_REMOVED lines=14> */
[C---:B0-----:R-:W-:Y:S01]  /*5280*/  VIADD R11, R64.reuse, 0xb1 ;  /* 0x000000b1400b7836 */ /* 0x041fe20000000000 */
[----:B------:R-:W-:Y:S02]  /*5290*/  IABS R3, R13 ;  /* 0x0000000d00037213 */ /* 0x000fe40000000000 */
[----:B------:R0:W-:Y:S01]  /*52a0*/  STL [R1+0x15b0], R8 ;  /* 0x0015b00801007387 */ /* 0x0001e20000100800 */
[----:B------:R-:W-:Y:S01]  /*52b0*/  IABS R37, R12 ;  /* 0x0000000c00257213 */ /* 0x000fe20000000000 */
[----:B-1----:R-:W-:Y:S01]  /*52c0*/  VIADD R6, R64, 0xaf ;  /* 0x000000af40067836 */ /* 0x002fe20000000000 */
[----:B------:R-:W-:Y:S01]  /*52d0*/  IABS R71, R11 ;  /* 0x0000000b00477213 */ /* 0x000fe20000000000 */
[----:B------:R-:W-:Y:S02]  /*52e0*/  STL [R1+0x15c4], R13 ;  /* 0x0015c40d01007387 */ /* 0x000fe40000100800 */
        /* <DEDUP_REMOVED lines=27> */
[C---:B-1----:R-:W-:Y:S01]  /*54a0*/  VIADD R8, R64.reuse, 0xb6 ;  /* 0x000000b640087836 */ /* 0x042fe20000000000 */
[----:B------:R-:W-:Y:S02]  /*54b0*/  IABS R6, R11 ;  /* 0x0000000b00067213 */ /* 0x000fe40000000000 */
[----:B------:R-:W-:Y:S01]  /*54c0*/  STL [R1+0x15d8], R12 ;  /* 0x0015d80c01007387 */ /* 0x000fe20000100800 */
[----:B--2---:R-:W-:Y:S02]  /*54d0*/  VIADD R3, R64, 0xb4 ;  /* 0x000000b440037836 */ /* 0x004fe40000000000 */
[----:B------:R-:W-:Y:S01]  /*54e0*/  IMAD.HI.U32 R13, R10, R6, RZ ;  /* 0x000000060a0d7227 */ /* 0x000fe200078e00ff */
[----:B0-----:R-:W-:Y:S02]  /*54f0*/  IABS R38, R38 ;  /* 0x0000002600267213 */ /* 0x001fe40000000000 */
[----:B------:R0:W-:Y:S01]  /*5500*/  STL [R1+0x15ec], R3 ;  /* 0x0015ec0301007387 */ /* 0x0001e20000100800 */
[----:B------:R-:W-:-:S03]  /*5510*/  IMAD.MOV R13, RZ, RZ, -R13 ;  /* 0x000000ffff0d7224 */ /* 0x000fc600078e0a0d */
[----:B------:R1:W-:Y:S01]  /*5520*/  STL [R1+0x1638], R11 ;  /* 0x0016380b01007387 */ /* 0x0003e20000100800 */
[----:B------:R-:W-:-:S03]  /*5530*/  IMAD.HI.U32 R39, R10, R38, RZ ;  /* 0x000000260a277227 */ /* 0x000fc600078e00ff */
[----:B------:R2:W-:Y:S01]  /*5540*/  STL [R1+0x1650], R8 ;  /* 0x0016500801007387 */ /* 0x0005e20000100800 */
[----:B------:R-:W-:Y:S01]  /*5550*/  IMAD.MOV R39, RZ, RZ, -R39 ;  /* 0x000000ffff277224 */ /* 0x000fe200078e0a27 */
[----:B0-----:R-:W-:-:S03]  /*5560*/  IABS R3, R3 ;  /* 0x0000000300037213 */ /* 0x001fc60000000000 */
[----:B------:R-:W-:Y:S02]  /*5570*/  IMAD R38, R9, R39, R38 ;  /* 0x0000002709267224 */ /* 0x000fe400078e0226 */
[----:B-1----:R-:W-:Y:S01]  /*5580*/  IMAD.HI.U32 R11, R10, R2, RZ ;  /* 0x000000020a0b7227 */ /* 0x002fe200078e00ff */
[----:B--2---:R-:W-:-:S03]  /*5590*/  IABS R8, R8 ;  /* 0x0000000800087213 */ /* 0x004fc60000000000 */
[C---:B------:R-:W-:Y:S01]  /*55a0*/  IMAD.HI.U32 R12, R10.reuse, R3, RZ ;  /* 0x000000030a0c7227 */ /* 0x040fe200078e00ff */
[----:B------:R-:W-:Y:S03]  /*55b0*/  STL [R1+0x3c], R38 ;  /* 0x00003c2601007387 */ /* 0x000fe60000100800 */
[----:B------:R-:W-:Y:S02]  /*55c0*/  IMAD.MOV R11, RZ, RZ, -R11 ;  /* 0x000000ffff0b7224 */ /* 0x000fe400078e0a0b */
[----:B------:R-:W-:-:S04]  /*55d0*/  IMAD.HI.U32 R14, R10, R8, RZ ;  /* 0x000000080a0e7227 */ /* 0x000fc800078e00ff */
[----:B------:R-:W-:Y:S02]  /*55e0*/  IMAD.MOV R12, RZ, RZ, -R12 ;  /* 0x000000ffff0c7224 */ /* 0x000fe400078e0a0c */
[C---:B------:R-:W-:Y:S02]  /*55f0*/  IMAD R2, R9.reuse, R11, R2 ;  /* 0x0000000b09027224 */ /* 0x040fe400078e0202 */
[----:B------:R-:W-:Y:S02]  /*5600*/  IMAD.MOV R14, RZ, RZ, -R14 ;  /* 0x000000ffff0e7224 */ /* 0x000fe400078e0a0e */
[C---:B------:R-:W-:Y:S01]  /*5610*/  IMAD R11, R9.reuse, R12, R3 ;  /* 0x0000000c090b7224 */ /* 0x040fe200078e0203 */
[----:B------:R0:W-:Y:S01]  /*5620*/  STL [R1+0x98], R2 ;  /* 0x0000980201007387 */ /* 0x0001e20000100800 */
[----:B------:R-:W-:Y:S02]  /*5630*/  IMAD R3, R9, R13, R6 ;  /* 0x0000000d09037224 */ /* 0x000fe400078e0206 */
[C---:B------:R-:W-:Y:S01]  /*5640*/  VIADD R12, R64.reuse, 0xb7 ;  /* 0x000000b7400c7836 */ /* 0x040fe20000000000 */
[----:B------:R1:W-:Y:S01]  /*5650*/  STL [R1+0x23c], R11 ;  /* 0x00023c0b01007387 */ /* 0x0003e20000100800 */
[----:B------:R-:W-:-:S03]  /*5660*/  VIADD R6, R64, 0xb9 ;  /* 0x000000b940067836 */ /* 0x000fc60000000000 */
[----:B------:R2:W-:Y:S01]  /*5670*/  STL [R1+0x238], R3 ;  /* 0x0002380301007387 */ /* 0x0005e20000100800 */
[----:B0-----:R-:W-:Y:S01]  /*5680*/  IMAD R2, R9, R14, R8 ;  /* 0x0000000e09027224 */ /* 0x001fe200078e0208 */
[----:B------:R-:W-:Y:S01]  /*5690*/  IABS R76, R6 ;  /* 0x00000006004c7213 */ /* 0x000fe20000000000 */
[----:B-1----:R-:W-:-:S03]  /*56a0*/  VIADD R11, R64, 0xb8 ;  /* 0x000000b8400b7836 */ /* 0x002fc60000000000 */
[----:B------:R0:W-:Y:S01]  /*56b0*/  STL [R1+0x240], R2 ;  /* 0x0002400201007387 */ /* 0x0001e20000100800 */
[----:B--2---:R-:W-:-:S03]  /*56c0*/  VIADD R3, R64, 0xba ;  /* 0x000000ba40037836 */ /* 0x004fc60000000000 */
[----:B------:R1:W-:Y:S01]  /*56d0*/  STL [R1+0x15ac], R12 ;  /* 0x0015ac0c01007387 */ /* 0x0003e20000100800 */
[----:B------:R-:W-:-:S03]  /*56e0*/  IABS R38, R11 ;  /* 0x0000000b00267213 */ /* 0x000fc60000000000 */
[----:B------:R-:W-:Y:S01]  /*56f0*/  STL [R1+0x15c0], R11 ;  /* 0x0015c00b01007387 */ /* 0x000fe20000100800 */
[----:B0-----:R-:W-:-:S03]  /*5700*/  VIADD R2, R64, 0xbb ;  /* 0x000000bb40027836 */ /* 0x001fc60000000000 */
[----:B------:R0:W-:Y:S01]  /*5710*/  STL [R1+0x160c], R6 ;  /* 0x00160c0601007387 */ /* 0x0001e20000100800 */
[C---:B------:R-:W-:Y:S01]  /*5720*/  IMAD.HI.U32 R14, R10.reuse, R38, RZ ;  /* 0x000000260a0e7227 */ /* 0x040fe200078e00ff */
[----:B-1----:R-:W-:Y:S02]  /*5730*/  IABS R12, R12 ;  /* 0x0000000c000c7213 */ /* 0x002fe40000000000 */
[----:B------:R-:W-:Y:S01]  /*5740*/  STL [R1+0x1620], R3 ;  /* 0x0016200301007387 */ /* 0x000fe20000100800 */
[----:B------:R-:W-:Y:S02]  /*5750*/  IMAD.MOV R14, RZ, RZ, -R14 ;  /* 0x000000ffff0e7224 */ /* 0x000fe400078e0a0e */
[C---:B------:R-:W-:Y:S01]  /*5760*/  IMAD.HI.U32 R13, R10.reuse, R12, RZ ;  /* 0x0000000c0a0d7227 */ /* 0x040fe200078e00ff */
[----:B------:R1:W-:Y:S01]  /*5770*/  STL [R1+0x1664], R2 ;  /* 0x0016640201007387 */ /* 0x0003e20000100800 */
[----:B0-----:R-:W-:Y:S02]  /*5780*/  IABS R6, R3 ;  /* 0x0000000300067213 */ /* 0x001fe40000000000 */
[----:B------:R-:W-:-:S04]  /*5790*/  IMAD.HI.U32 R11, R10, R76, RZ ;  /* 0x0000004c0a0b7227 */ /* 0x000fc800078e00ff */
[----:B------:R-:W-:Y:S01]  /*57a0*/  IMAD.HI.U32 R8, R10, R6, RZ ;  /* 0x000000060a087227 */ /* 0x000fe200078e00ff */
[----:B-1----:R-:W-:-:S03]  /*57b0*/  IABS R2, R2 ;  /* 0x0000000200027213 */ /* 0x002fc60000000000 */
[----:B------:R-:W-:Y:S02]  /*57c0*/  IMAD.MOV R13, RZ, RZ, -R13 ;  /* 0x000000ffff0d7224 */ /* 0x000fe400078e0a0d */
[----:B------:R-:W-:Y:S02]  /*57d0*/  IMAD.MOV R8, RZ, RZ, -R8 ;  /* 0x000000ffff087224 */ /* 0x000fe400078e0a08 */
[----:B------:R-:W-:-:S04]  /*57e0*/  IMAD.HI.U32 R3, R10, R2, RZ ;  /* 0x000000020a037227 */ /* 0x000fc800078e00ff */
[----:B------:R-:W-:Y:S02]  /*57f0*/  IMAD.MOV R11, RZ, RZ, -R11 ;  /* 0x000000ffff0b7224 */ /* 0x000fe400078e0a0b */
[----:B------:R-:W-:Y:S02]  /*5800*/  IMAD.MOV R3, RZ, RZ, -R3 ;  /* 0x000000ffff037224 */ /* 0x000fe400078e0a03 */
[C---:B------:R-:W-:Y:S02]  /*5810*/  IMAD R12, R9.reuse, R13, R12 ;  /* 0x0000000d090c7224 */ /* 0x040fe400078e020c */
[C---:B------:R-:W-:Y:S02]  /*5820*/  IMAD R6, R9.reuse, R8, R6 ;  /* 0x0000000809067224 */ /* 0x040fe400078e0206 */
[C---:B------:R-:W-:Y:S01]  /*5830*/  IMAD R76, R9.reuse, R11, R76 ;  /* 0x0000000b094c7224 */ /* 0x040fe200078e024c */
[----:B------:R0:W-:Y:S01]  /*5840*/  STL [R1+0x234], R12 ;  /* 0x0002340c01007387 */ /* 0x0001e20000100800 */
[----:B------:R-:W-:-:S02]  /*5850*/  IMAD R2, R9, R3, R2 ;  /* 0x0000000309027224 */ /* 0x000fc400078e0202 */
[C---:B------:R-:W-:Y:S01]  /*5860*/  VIADD R11, R64.reuse, 0xbc ;  /* 0x000000bc400b7836 */ /* 0x040fe20000000000 */
[----:B------:R1:W-:Y:S01]  /*5870*/  STL [R1+0x44], R6 ;  /* 0x0000440601007387 */ /* 0x0003e20000100800 */
[C---:B------:R-:W-:Y:S02]  /*5880*/  VIADD R8, R64.reuse, 0xbd ;  /* 0x000000bd40087836 */ /* 0x040fe40000000000 */
[C---:B------:R-:W-:Y:S01]  /*5890*/  VIADD R13, R64.reuse, 0xc0 ;  /* 0x000000c0400d7836 */ /* 0x040fe20000000000 */
[----:B------:R2:W-:Y:S01]  /*58a0*/  STL [R1+0x90], R2 ;  /* 0x0000900201007387 */ /* 0x0005e20000100800 */
[----:B------:R-:W-:Y:S02]  /*58b0*/  IMAD R38, R9, R14, R38 ;  /* 0x0000000e09267224 */ /* 0x000fe400078e0226 */
[C---:B0-----:R-:W-:Y:S01]  /*58c0*/  VIADD R12, R64.reuse, 0xc1 ;  /* 0x000000c1400c7836 */ /* 0x041fe20000000000 */
[----:B------:R0:W-:Y:S01]  /*58d0*/  STL [R1+0x1594], R11 ;  /* 0x0015940b01007387 */ /* 0x0001e20000100800 */
[----:B------:R-:W-:Y:S01]  /*58e0*/  IABS R39, R13 ;  /* 0x0000000d00277213 */ /* 0x000fe20000000000 */
[----:B-1----:R-:W-:-:S02]  /*58f0*/  VIADD R6, R64, 0xc2 ;  /* 0x000000c240067836 */ /* 0x002fc40000000000 */
[----:B------:R1:W-:Y:S01]  /*5900*/  STL [R1+0x15d4], R8 ;  /* 0x0015d40801007387 */ /* 0x0003e20000100800 */
[----:B------:R-:W-:Y:S01]  /*5910*/  IABS R74, R12 ;  /* 0x0000000c004a7213 */ /* 0x000fe20000000000 */
[C---:B------:R-:W-:Y:S01]  /*5920*/  IMAD.HI.U32 R14, R10.reuse, R39, RZ ;  /* 0x000000270a0e7227 */ /* 0x040fe200078e00ff */
[----:B--2---:R-:W-:Y:S01]  /*5930*/  IABS R2, R6 ;  /* 0x0000000600027213 */ /* 0x004fe20000000000 */
[----:B------:R2:W-:Y:S01]  /*5940*/  STL [R1+0x164c], R13 ;  /* 0x00164c0d01007387 */ /* 0x0005e20000100800 */
[----:B0-----:R-:W-:Y:S01]  /*5950*/  IABS R11, R11 ;  /* 0x0000000b000b7213 */ /* 0x001fe20000000000 */
[----:B------:R-:W-:Y:S02]  /*5960*/  IMAD.MOV R14, RZ, RZ, -R14 ;  /* 0x000000ffff0e7224 */ /* 0x000fe400078e0a0e */
[----:B------:R0:W-:Y:S01]  /*5970*/  STL [R1+0x167c], R12 ;  /* 0x00167c0c01007387 */ /* 0x0001e20000100800 */
[----:B------:R-:W-:Y:S01]  /*5980*/  IMAD.HI.U32 R3, R10, R2, RZ ;  /* 0x000000020a037227 */ /* 0x000fe200078e00ff */
[----:B-1----:R-:W-:-:S02]  /*5990*/  IABS R8, R8 ;  /* 0x0000000800087213 */ /* 0x002fc40000000000 */
[----:B------:R1:W-:Y:S01]  /*59a0*/  STL [R1+0x1680], R6 ;  /* 0x0016800601007387 */ /* 0x0003e20000100800 */
[----:B------:R-:W-:Y:S02]  /*59b0*/  IMAD.MOV R3, RZ, RZ, -R3 ;  /* 0x000000ffff037224 */ /* 0x000fe400078e0a03 */
[----:B--2---:R-:W-:-:S04]  /*59c0*/  IMAD.HI.U32 R13, R10, R8, RZ ;  /* 0x000000080a0d7227 */ /* 0x004fc800078e00ff */
[----:B0-----:R-:W-:-:S04]  /*59d0*/  IMAD.HI.U32 R12, R10, R11, RZ ;  /* 0x0000000b0a0c7227 */ /* 0x001fc800078e00ff */
[----:B------:R-:W-:Y:S02]  /*59e0*/  IMAD.MOV R12, RZ, RZ, -R12 ;  /* 0x000000ffff0c7224 */ /* 0x000fe400078e0a0c */
[----:B-1----:R-:W-:-:S04]  /*59f0*/  IMAD.HI.U32 R6, R10, R74, RZ ;  /* 0x0000004a0a067227 */ /* 0x002fc800078e00ff */
        /* <DEDUP_REMOVED lines=8> */
[----:B------:R-:W-:-:S02]  /*5a80*/  VIADD R13, R64, 0xc8 ;  /* 0x000000c8400d7836 */ /* 0x000fc40000000000 */
[C---:B------:R-:W-:Y:S01]  /*5a90*/  IMAD R74, R9.reuse, R6, R74 ;  /* 0x00000006094a7224 */ /* 0x040fe200078e024a */
[----:B------:R2:W-:Y:S01]  /*5aa0*/  STL [R1+0x4c], R2 ;  /* 0x00004c0201007387 */ /* 0x0005e20000100800 */
[C---:B------:R-:W-:Y:S01]  /*5ab0*/  VIADD R6, R64.reuse, 0xca ;  /* 0x000000ca40067836 */ /* 0x040fe20000000000 */
[----:B------:R-:W-:Y:S01]  /*5ac0*/  IABS R40, R13 ;  /* 0x0000000d00287213 */ /* 0x000fe20000000000 */
[C---:B0-----:R-:W-:Y:S01]  /*5ad0*/  VIADD R11, R64.reuse, 0xc9 ;  /* 0x000000c9400b7836 */ /* 0x041fe20000000000 */
[----:B------:R0:W-:Y:S01]  /*5ae0*/  STL [R1+0x1608], R12 ;  /* 0x0016080c01007387 */ /* 0x0001e20000100800 */
[----:B------:R-:W-:Y:S02]  /*5af0*/  IMAD R39, R9, R14, R39 ;  /* 0x0000000e09277224 */ /* 0x000fe400078e0227 */
[----:B-1----:R-:W-:Y:S01]  /*5b00*/  VIADD R8, R64, 0xcb ;  /* 0x000000cb40087836 */ /* 0x002fe20000000000 */
[----:B------:R1:W-:Y:S01]  /*5b10*/  STL [R1+0x1684], R13 ;  /* 0x0016840d01007387 */ /* 0x0003e20000100800 */
[----:B------:R-:W-:Y:S01]  /*5b20*/  IABS R73, R11 ;  /* 0x0000000b00497213 */ /* 0x000fe20000000000 */
[----:B------:R-:W-:-:S02]  /*5b30*/  IMAD.HI.U32 R14, R10, R40, RZ ;  /* 0x000000280a0e7227 */ /* 0x000fc400078e00ff */
[----:B------:R-:W-:Y:S01]  /*5b40*/  STL [R1+0x1688], R11 ;  /* 0x0016880b01007387 */ /* 0x000fe20000100800 */
[----:B--2---:R-:W-:Y:S01]  /*5b50*/  IABS R2, R8 ;  /* 0x0000000800027213 */ /* 0x004fe20000000000 */
[----:B------:R-:W-:Y:S01]  /*5b60*/  IMAD.MOV R14, RZ, RZ, -R14 ;  /* 0x000000ffff0e7224 */ /* 0x000fe200078e0a0e */
[----:B0-----:R-:W-:Y:S01]  /*5b70*/  IABS R12, R12 ;  /* 0x0000000c000c7213 */ /* 0x001fe20000000000 */
[----:B------:R0:W-:Y:S02]  /*5b80*/  STL [R1+0x168c], R6 ;  /* 0x00168c0601007387 */ /* 0x0001e40000100800 */
[C---:B------:R-:W-:Y:S02]  /*5b90*/  IMAD.HI.U32 R3, R10.reuse, R2, RZ ;  /* 0x000000020a037227 */ /* 0x040fe400078e00ff */
[----:B------:R2:W-:Y:S02]  /*5ba0*/  STL [R1+0x1694], R8 ;  /* 0x0016940801007387 */ /* 0x0005e40000100800 */
[----:B-1----:R-:W-:Y:S01]  /*5bb0*/  IMAD.HI.U32 R13, R10, R12, RZ ;  /* 0x0000000c0a0d7227 */ /* 0x002fe200078e00ff */
[----:B0-----:R-:W-:-:S03]  /*5bc0*/  IABS R6, R6 ;  /* 0x0000000600067213 */ /* 0x001fc60000000000 */
[----:B------:R-:W-:Y:S02]  /*5bd0*/  IMAD.MOV R13, RZ, RZ, -R13 ;  /* 0x000000ffff0d7224 */ /* 0x000fe400078e0a0d */
[----:B------:R-:W-:-:S04]  /*5be0*/  IMAD.HI.U32 R11, R10, R73, RZ ;  /* 0x000000490a0b7227 */ /* 0x000fc800078e00ff */
[----:B--2---:R-:W-:-:S04]  /*5bf0*/  IMAD.HI.U32 R8, R10, R6, RZ ;  /* 0x000000060a087227 */ /* 0x004fc800078e00ff */
[----:B------:R-:W-:Y:S02]  /*5c00*/  IMAD.MOV R8, RZ, RZ, -R8 ;  /* 0x000000ffff087224 */ /* 0x000fe400078e0a08 */
[----:B------:R-:W-:Y:S02]  /*5c10*/  IMAD.MOV R3, RZ, RZ, -R3 ;  /* 0x000000ffff037224 */ /* 0x000fe400078e0a03 */
[C---:B------:R-:W-:Y:S02]  /*5c20*/  IMAD R12, R9.reuse, R13, R12 ;  /* 0x0000000d090c7224 */ /* 0x040fe400078e020c */
[C---:B------:R-:W-:Y:S02]  /*5c30*/  IMAD R6, R9.reuse, R8, R6 ;  /* 0x0000000809067224 */ /* 0x040fe400078e0206 */
[----:B------:R-:W-:Y:S01]  /*5c40*/  IMAD.MOV R11, RZ, RZ, -R11 ;  /* 0x000000ffff0b7224 */ /* 0x000fe200078e0a0b */
[----:B------:R0:W-:Y:S01]  /*5c50*/  STL [R1+0x84], R12 ;  /* 0x0000840c01007387 */ /* 0x0001e20000100800 */
[----:B------:R-:W-:-:S02]  /*5c60*/  IMAD R2, R9, R3, R2 ;  /* 0x0000000309027224 */ /* 0x000fc400078e0202 */
[C---:B------:R-:W-:Y:S01]  /*5c70*/  VIADD R13, R64.reuse, 0xd0 ;  /* 0x000000d0400d7836 */ /* 0x040fe20000000000 */
[----:B------:R1:W-:Y:S01]  /*5c80*/  STL [R1+0x50], R6 ;  /* 0x0000500601007387 */ /* 0x0003e20000100800 */
[C---:B------:R-:W-:Y:S02]  /*5c90*/  VIADD R8, R64.reuse, 0xd2 ;  /* 0x000000d240087836 */ /* 0x040fe40000000000 */
[C---:B------:R-:W-:Y:S01]  /*5ca0*/  IMAD R73, R9.reuse, R11, R73 ;  /* 0x0000000b09497224 */ /* 0x040fe200078e0249 */
[----:B------:R2:W-:Y:S01]  /*5cb0*/  STL [R1+0x80], R2 ;  /* 0x0000800201007387 */ /* 0x0005e20000100800 */
[C---:B------:R-:W-:Y:S01]  /*5cc0*/  VIADD R11, R64.reuse, 0xd3 ;  /* 0x000000d3400b7836 */ /* 0x040fe20000000000 */
[----:B------:R-:W-:Y:S01]  /*5cd0*/  IABS R41, R13 ;  /* 0x0000000d00297213 */ /* 0x000fe20000000000 */
[----:B0-----:R-:W-:Y:S01]  /*5ce0*/  VIADD R12, R64, 0xd1 ;  /* 0x000000d1400c7836 */ /* 0x001fe20000000000 */
[----:B------:R0:W-:Y:S01]  /*5cf0*/  STL [R1+0x1690], R13 ;  /* 0x0016900d01007387 */ /* 0x0001e20000100800 */
[----:B------:R-:W-:-:S02]  /*5d00*/  IMAD R40, R9, R14, R40 ;  /* 0x0000000e09287224 */ /* 0x000fc400078e0228 */
[C---:B-1----:R-:W-:Y:S01]  /*5d10*/  VIADD R6, R64.reuse, 0xd8 ;  /* 0x000000d840067836 */ /* 0x042fe20000000000 */
[----:B------:R-:W-:Y:S01]  /*5d20*/  STL [R1+0x1698], R12 ;  /* 0x0016980c01007387 */ /* 0x000fe20000100800 */
[----:B------:R-:W-:Y:S01]  /*5d30*/  IABS R77, R12 ;  /* 0x0000000c004d7213 */ /* 0x000fe20000000000 */
[----:B------:R-:W-:Y:S01]  /*5d40*/  VIADD R14, R64, 0xd9 ;  /* 0x000000d9400e7836 */ /* 0x000fe20000000000 */
[----:B--2---:R-:W-:Y:S01]  /*5d50*/  IABS R2, R11 ;  /* 0x0000000b00027213 */ /* 0x004fe20000000000 */
[----:B------:R1:W-:Y:S01]  /*5d60*/  STL [R1+0x169c], R8 ;  /* 0x00169c0801007387 */ /* 0x0003e20000100800 */
[----:B------:R-:W-:Y:S01]  /*5d70*/  IABS R43, R6 ;  /* 0x00000006002b7213 */ /* 0x000fe20000000000 */
[C---:B0-----:R-:W-:Y:S01]  /*5d80*/  IMAD.HI.U32 R13, R10.reuse, R41, RZ ;  /* 0x000000290a0d7227 */ /* 0x041fe200078e00ff */
[----:B------:R-:W-:Y:S01]  /*5d90*/  IABS R79, R14 ;  /* 0x0000000e004f7213 */ /* 0x000fe20000000000 */
[----:B------:R0:W-:Y:S02]  /*5da0*/  STL [R1+0x16a0], R11 ;  /* 0x0016a00b01007387 */ /* 0x0001e40000100800 */
[----:B------:R-:W-:-:S02]  /*5db0*/  IMAD.HI.U32 R3, R10, R2, RZ ;  /* 0x000000020a037227 */ /* 0x000fc400078e00ff */
[----:B------:R2:W-:Y:S01]  /*5dc0*/  STL [R1+0x16b4], R6 ;  /* 0x0016b40601007387 */ /* 0x0005e20000100800 */
[----:B-1----:R-:W-:Y:S01]  /*5dd0*/  IABS R8, R8 ;  /* 0x0000000800087213 */ /* 0x002fe20000000000 */
[----:B------:R-:W-:-:S04]  /*5de0*/  IMAD.HI.U32 R12, R10, R77, RZ ;  /* 0x0000004d0a0c7227 */ /* 0x000fc800078e00ff */
[----:B0-----:R-:W-:-:S04]  /*5df0*/  IMAD.HI.U32 R11, R10, R8, RZ ;  /* 0x000000080a0b7227 */ /* 0x001fc800078e00ff */
[----:B------:R-:W-:Y:S02]  /*5e00*/  IMAD.MOV R11, RZ, RZ, -R11 ;  /* 0x000000ffff0b7224 */ /* 0x000fe400078e0a0b */
[----:B------:R-:W-:Y:S02]  /*5e10*/  IMAD.MOV R13, RZ, RZ, -R13 ;  /* 0x000000ffff0d7224 */ /* 0x000fe400078e0a0d */
[----:B------:R-:W-:Y:S02]  /*5e20*/  IMAD.MOV R3, RZ, RZ, -R3 ;  /* 0x000000ffff037224 */ /* 0x000fe400078e0a03 */
[----:B------:R-:W-:Y:S02]  /*5e30*/  IMAD.MOV R12, RZ, RZ, -R12 ;  /* 0x000000ffff0c7224 */ /* 0x000fe400078e0a0c */
[----:B--2---:R-:W-:-:S04]  /*5e40*/  IMAD.HI.U32 R6, R10, R43, RZ ;  /* 0x0000002b0a067227 */ /* 0x004fc800078e00ff */
[C---:B------:R-:W-:Y:S02]  /*5e50*/  IMAD R8, R9.reuse, R11, R8 ;  /* 0x0000000b09087224 */ /* 0x040fe400078e0208 */
[C---:B------:R-:W-:Y:S02]  /*5e60*/  IMAD R41, R9.reuse, R13, R41 ;  /* 0x0000000d09297224 */ /* 0x040fe400078e0229 */
[C---:B------:R-:W-:Y:S01]  /*5e70*/  IMAD R2, R9.reuse, R3, R2 ;  /* 0x0000000309027224 */ /* 0x040fe200078e0202 */
[----:B------:R0:W-:Y:S01]  /*5e80*/  STL [R1+0x48], R8 ;  /* 0x0000480801007387 */ /* 0x0001e20000100800 */
[C---:B------:R-:W-:Y:S02]  /*5e90*/  VIADD R13, R64.reuse, 0xda ;  /* 0x000000da400d7836 */ /* 0x040fe40000000000 */
[----:B------:R-:W-:Y:S01]  /*5ea0*/  IMAD R77, R9, R12, R77 ;  /* 0x0000000c094d7224 */ /* 0x000fe200078e024d */
[----:B------:R-:W-:Y:S01]  /*5eb0*/  STL [R1+0x70], R2 ;  /* 0x0000700201007387 */ /* 0x000fe20000100800 */
[----:B------:R-:W-:Y:S01]  /*5ec0*/  IMAD.MOV R6, RZ, RZ, -R6 ;  /* 0x000000ffff067224 */ /* 0x000fe200078e0a06 */
[----:B------:R-:W-:Y:S01]  /*5ed0*/  IABS R3, R13 ;  /* 0x0000000d00037213 */ /* 0x000fe20000000000 */
[C---:B------:R-:W-:Y:S01]  /*5ee0*/  VIADD R12, R64.reuse, 0xdb ;  /* 0x000000db400c7836 */ /* 0x040fe20000000000 */
[----:B------:R-:W-:Y:S01]  /*5ef0*/  STL [R1+0x16a4], R14 ;  /* 0x0016a40e01007387 */ /* 0x000fe20000100800 */
[----:B------:R-:W-:-:S02]  /*5f00*/  VIADD R11, R64, 0xe0 ;  /* 0x000000e0400b7836 */ /* 0x000fc40000000000 */
[----:B0-----:R-:W-:Y:S01]  /*5f10*/  VIADD R8, R64, 0xe1 ;  /* 0x000000e140087836 */ /* 0x001fe20000000000 */
[----:B------:R0:W-:Y:S01]  /*5f20*/  STL [R1+0x16a8], R13 ;  /* 0x0016a80d01007387 */ /* 0x0001e20000100800 */
[----:B------:R-:W-:Y:S01]  /*5f30*/  IMAD R43, R9, R6, R43 ;  /* 0x00000006092b7224 */ /* 0x000fe200078e022b */
[----:B------:R-:W-:Y:S02]  /*5f40*/  IABS R6, R12 ;  /* 0x0000000c00067213 */ /* 0x000fe40000000000 */
[----:B------:R-:W-:Y:S01]  /*5f50*/  STL [R1+0x16ac], R12 ;  /* 0x0016ac0c01007387 */ /* 0x000fe20000100800 */
[----:B------:R-:W-:Y:S02]  /*5f60*/  IABS R80, R8 ;  /* 0x0000000800507213 */ /* 0x000fe40000000000 */
[----:B------:R-:W-:Y:S01]  /*5f70*/  IABS R46, R11 ;  /* 0x0000000b002e7213 */ /* 0x000fe20000000000 */
[----:B------:R1:W-:Y:S01]  /*5f80*/  STL [R1+0x16c4], R11 ;  /* 0x0016c40b01007387 */ /* 0x0003e20000100800 */
[----:B0-----:R-:W-:-:S03]  /*5f90*/  IMAD.HI.U32 R13, R10, R79, RZ ;  /* 0x0000004f0a0d7227 */ /* 0x001fc600078e00ff */
[----:B------:R0:W-:Y:S01]  /*5fa0*/  STL [R1+0x16cc], R8 ;  /* 0x0016cc0801007387 */ /* 0x0001e20000100800 */
[----:B------:R-:W-:Y:S02]  /*5fb0*/  IMAD.MOV R13, RZ, RZ, -R13 ;  /* 0x000000ffff0d7224 */ /* 0x000fe400078e0a0d */
[----:B------:R-:W-:-:S04]  /*5fc0*/  IMAD.HI.U32 R2, R10, R80, RZ ;  /* 0x000000500a027227 */ /* 0x000fc800078e00ff */
        /* <DEDUP_REMOVED lines=8> */
[----:B------:R-:W-:-:S02]  /*6050*/  VIADD R13, R64, 0xe2 ;  /* 0x000000e2400d7836 */ /* 0x000fc40000000000 */
[----:B------:R-:W-:Y:S01]  /*6060*/  IMAD.MOV R2, RZ, RZ, -R2 ;  /* 0x000000ffff027224 */ /* 0x000fe200078e0a02 */
[----:B------:R1:W-:Y:S01]  /*6070*/  STL [R1+0x68], R3 ;  /* 0x0000680301007387 */ /* 0x0003e20000100800 */
[----:B------:R-:W-:Y:S01]  /*6080*/  IMAD.HI.U32 R12, R10, R46, RZ ;  /* 0x0000002e0a0c7227 */ /* 0x000fe200078e00ff */
[----:B------:R-:W-:Y:S02]  /*6090*/  IABS R11, R13 ;  /* 0x0000000d000b7213 */ /* 0x000fe40000000000 */
[----:B------:R-:W-:Y:S01]  /*60a0*/  STL [R1+0x16b0], R13 ;  /* 0x0016b00d01007387 */ /* 0x000fe20000100800 */
[----:B------:R-:W-:Y:S01]  /*60b0*/  IMAD R80, R9, R2, R80 ;  /* 0x0000000209507224 */ /* 0x000fe200078e0250 */
[----:B------:R-:W-:Y:S01]  /*60c0*/  IABS R2, R75 ;  /* 0x0000004b00027213 */ /* 0x000fe20000000000 */
[----:B0-----:R-:W-:Y:S02]  /*60d0*/  VIADD R8, R64, 0xe3 ;  /* 0x000000e340087836 */ /* 0x001fe40000000000 */
[----:B------:R-:W-:-:S02]  /*60e0*/  IMAD.MOV R12, RZ, RZ, -R12 ;  /* 0x000000ffff0c7224 */ /* 0x000fc400078e0a0c */
[----:B-1----:R-:W-:Y:S01]  /*60f0*/  VIADD R3, R64, 0xe8 ;  /* 0x000000e840037836 */ /* 0x002fe20000000000 */
[----:B------:R0:W-:Y:S01]  /*6100*/  STL [R1+0x16b8], R8 ;  /* 0x0016b80801007387 */ /* 0x0001e20000100800 */
[----:B------:R-:W-:-:S03]  /*6110*/  IMAD.HI.U32 R6, R7, R2, RZ ;  /* 0x0000000207067227 */ /* 0x000fc600078e00ff */
[----:B------:R-:W-:Y:S01]  /*6120*/  STL [R1+0x700], R75 ;  /* 0x0007004b01007387 */ /* 0x000fe20000100800 */
[----:B------:R-:W-:Y:S01]  /*6130*/  IABS R45, R3 ;  /* 0x00000003002d7213 */ /* 0x000fe20000000000 */
[----:B------:R-:W-:Y:S02]  /*6140*/  IMAD R46, R9, R12, R46 ;  /* 0x0000000c092e7224 */ /* 0x000fe400078e022e */
[----:B------:R1:W-:Y:S01]  /*6150*/  STL [R1+0x16d0], R3 ;  /* 0x0016d00301007387 */ /* 0x0003e20000100800 */
[C---:B------:R-:W-:Y:S01]  /*6160*/  IMAD.HI.U32 R12, R10.reuse, R11, RZ ;  /* 0x0000000b0a0c7227 */ /* 0x040fe200078e00ff */
[----:B0-----:R-:W-:Y:S02]  /*6170*/  IABS R8, R8 ;  /* 0x0000000800087213 */ /* 0x001fe40000000000 */
[----:B------:R-:W-:Y:S01]  /*6180*/  STL [R1+0x704], R72 ;  /* 0x0007044801007387 */ /* 0x000fe20000100800 */
[----:B------:R-:W-:Y:S02]  /*6190*/  IMAD.MOV R12, RZ, RZ, -R12 ;  /* 0x000000ffff0c7224 */ /* 0x000fe400078e0a0c */
        /* <DEDUP_REMOVED lines=10> */
[----:B------:R-:W-:Y:S01]  /*6240*/  IMAD R8, R9, R13, R8 ;  /* 0x0000000d09087224 */ /* 0x000fe200078e0208 */
[----:B------:R-:W-:Y:S01]  /*6250*/  ISETP.GT.U32.AND P1, PT, R0, R3, PT ;  /* 0x000000030000720c */ /* 0x000fe20003f24070 */
[----:B------:R-:W-:Y:S01]  /*6260*/  VIADD R12, R64, 0xea ;  /* 0x000000ea400c7836 */ /* 0x000fe20000000000 */
[----:B------:R-:W-:Y:S01]  /*6270*/  ISETP.GT.U32.AND P0, PT, R0, R2, PT ;  /* 0x000000020000720c */ /* 0x000fe20003f04070 */
[----:B------:R-:W-:Y:S01]  /*6280*/  VIADD R13, R64, 0xf1 ;  /* 0x000000f1400d7836 */ /* 0x000fe20000000000 */
[----:B------:R1:W-:Y:S01]  /*6290*/  STL [R1+0x5c], R8 ;  /* 0x00005c0801007387 */ /* 0x0003e20000100800 */
[----:B------:R-:W-:Y:S01]  /*62a0*/  IMAD.HI.U32 R14, R10, R45, RZ ;  /* 0x0000002d0a0e7227 */ /* 0x000fe200078e00ff */
[----:B------:R-:W-:-:S02]  /*62b0*/  IABS R6, R12 ;  /* 0x0000000c00067213 */ /* 0x000fc40000000000 */
[----:B------:R2:W-:Y:S01]  /*62c0*/  STL [R1+0x16bc], R44 ;  /* 0x0016bc2c01007387 */ /* 0x0005e20000100800 */
[C---:B0-----:R-:W-:Y:S02]  /*62d0*/  VIADD R11, R64.reuse, 0xeb ;  /* 0x000000eb400b7836 */ /* 0x041fe40000000000 */
[----:B------:R-:W-:Y:S01]  /*62e0*/  IMAD.MOV R14, RZ, RZ, -R14 ;  /* 0x000000ffff0e7224 */ /* 0x000fe200078e0a0e */
[----:B------:R0:W-:Y:S01]  /*62f0*/  STL [R1+0x16c0], R12 ;  /* 0x0016c00c01007387 */ /* 0x0001e20000100800 */
[--C-:B------:R-:W-:Y:S01]  /*6300*/  @!P1 IMAD.IADD R3, R3, 0x1, -R0.reuse ;  /* 0x0000000103039824 */ /* 0x100fe200078e0a00 */
[----:B------:R-:W-:Y:S01]  /*6310*/  IABS R7, R11 ;  /* 0x0000000b00077213 */ /* 0x000fe20000000000 */
[----:B-1----:R-:W-:Y:S01]  /*6320*/  VIADD R8, R64, 0xf0 ;  /* 0x000000f040087836 */ /* 0x002fe20000000000 */
[----:B------:R1:W-:Y:S01]  /*6330*/  STL [R1+0x16c8], R11 ;  /* 0x0016c80b01007387 */ /* 0x0003e20000100800 */
[----:B------:R-:W-:Y:S01]  /*6340*/  @!P0 IMAD.IADD R2, R2, 0x1, -R0 ;  /* 0x0000000102028824 */ /* 0x000fe200078e0a00 */
[----:B------:R-:W-:Y:S01]  /*6350*/  ISETP.GT.U32.AND P2, PT, R0, R3, PT ;  /* 0x000000030000720c */ /* 0x000fe20003f44070 */
[----:B------:R-:W-:Y:S01]  /*6360*/  IMAD R45, R9, R14, R45 ;  /* 0x0000000e092d7224 */ /* 0x000fe200078e022d */
[----:B------:R4:W-:Y:S01]  /*6370*/  STL [R1+0x16d4], R8 ;  /* 0x0016d40801007387 */ /* 0x0009e20000100800 */
[----:B--2---:R-:W-:Y:S01]  /*6380*/  IABS R44, R8 ;  /* 0x00000008002c7213 */ /* 0x004fe20000000000 */
[----:B0-----:R-:W-:Y:S01]  /*6390*/  IMAD.HI.U32 R12, R10, R82, RZ ;  /* 0x000000520a0c7227 */ /* 0x001fe200078e00ff */
[----:B------:R-:W-:Y:S01]  /*63a0*/  ISETP.GT.U32.AND P0, PT, R0, R2, PT ;  /* 0x000000020000720c */ /* 0x000fe20003f04070 */
[----:B------:R-:W-:Y:S01]  /*63b0*/  STL [R1+0x16d8], R13 ;  /* 0x0016d80d01007387 */ /* 0x000fe20000100800 */
[----:B------:R-:W-:Y:S01]  /*63c0*/  ISETP.GE.AND P1, PT, R75, RZ, PT ;  /* 0x000000ff4b00720c */ /* 0x000fe20003f26270 */
[----:B-1----:R-:W-:-:S04]  /*63d0*/  IMAD.HI.U32 R11, R10, R7, RZ ;  /* 0x000000070a0b7227 */ /* 0x002fc800078e00ff */
[----:B----4-:R-:W-:-:S04]  /*63e0*/  IMAD.HI.U32 R8, R10, R6, RZ ;  /* 0x000000060a087227 */ /* 0x010fc800078e00ff */
[----:B------:R-:W-:Y:S02]  /*63f0*/  IMAD.MOV R8, RZ, RZ, -R8 ;  /* 0x000000ffff087224 */ /* 0x000fe400078e0a08 */
[----:B------:R-:W-:Y:S02]  /*6400*/  IMAD.MOV R11, RZ, RZ, -R11 ;  /* 0x000000ffff0b7224 */ /* 0x000fe400078e0a0b */
[----:B------:R-:W-:Y:S02]  /*6410*/  IMAD R8, R9, R8, R6 ;  /* 0x0000000809087224 */ /* 0x000fe400078e0206 */
[----:B------:R-:W-:-:S03]  /*6420*/  IMAD.HI.U32 R6, R10, R44, RZ ;  /* 0x0000002c0a067227 */ /* 0x000fc600078e00ff */
[----:B------:R0:W-:Y:S01]  /*6430*/  STL [R1+0x24], R8 ;  /* 0x0000240801007387 */ /* 0x0001e20000100800 */
[----:B------:R-:W-:Y:S02]  /*6440*/  IMAD R7, R9, R11, R7 ;  /* 0x0000000b09077224 */ /* 0x000fe400078e0207 */
[----:B------:R-:W-:Y:S02]  /*6450*/  IMAD.MOV R12, RZ, RZ, -R12 ;  /* 0x000000ffff0c7224 */ /* 0x000fe400078e0a0c */
[----:B------:R-:W-:Y:S01]  /*6460*/  @!P2 IMAD.IADD R3, R3, 0x1, -R0 ;  /* 0x000000010303a824 */ /* 0x000fe200078e0a00 */
[----:B------:R1:W-:Y:S01]  /*6470*/  STL [R1+0x54], R7 ;  /* 0x0000540701007387 */ /* 0x0003e20000100800 */
[----:B------:R-:W-:Y:S01]  /*6480*/  IMAD R82, R9, R12, R82 ;  /* 0x0000000c09527224 */ /* 0x000fe200078e0252 */
[----:B------:R-:W-:Y:S01]  /*6490*/  IABS R12, R13 ;  /* 0x0000000d000c7213 */ /* 0x000fe20000000000 */
[----:B------:R-:W-:Y:S01]  /*64a0*/  @!P0 IMAD.IADD R2, R2, 0x1, -R0 ;  /* 0x0000000102028824 */ /* 0x000fe200078e0a00 */
[----:B------:R-:W-:Y:S01]  /*64b0*/  ISETP.NE.AND P0, PT, R4, RZ, PT ;  /* 0x000000ff0400720c */ /* 0x000fe20003f05270 */
[----:B0-----:R-:W-:Y:S01]  /*64c0*/  IMAD.MOV R8, RZ, RZ, -R6 ;  /* 0x000000ffff087224 */ /* 0x001fe200078e0a06 */
[----:B------:R-:W-:Y:S01]  /*64d0*/  LOP3.LUT R4, RZ, R4, RZ, 0x33, !PT ;  /* 0x00000004ff047212 */ /* 0x000fe200078e33ff */
[----:B------:R-:W-:-:S02]  /*64e0*/  @!P1 IMAD.MOV R2, RZ, RZ, -R2 ;  /* 0x000000ffff029224 */ /* 0x000fc400078e0a02 */
[----:B------:R-:W-:Y:S01]  /*64f0*/  IMAD R44, R9, R8, R44 ;  /* 0x00000008092c7224 */ /* 0x000fe200078e022c */
[----:B-1----:R-:W0:Y:S01]  /*6500*/  LDC.64 R6, c[0x0][0x3a8] ;  /* 0x0000ea00ff067b82 */ /* 0x002e220000000a00 */
[----:B------:R-:W-:Y:S01]  /*6510*/  IMAD.MOV.U32 R8, RZ, RZ, R3 ;  /* 0x000000ffff087224 */ /* 0x000fe200078e0003 */
[----:B------:R-:W-:Y:S01]  /*6520*/  SEL R3, R4, R2, !P0 ;  /* 0x0000000204037207 */ /* 0x000fe20004000000 */
[----:B------:R-:W-:-:S04]  /*6530*/  IMAD.HI.U32 R0, R10, R12, RZ ;  /* 0x0000000c0a007227 */ /* 0x000fc800078e00ff */
[----:B------:R-:W-:Y:S02]  /*6540*/  @!P3 IMAD.MOV R8, RZ, RZ, -R8 ;  /* 0x000000ffff08b224 */ /* 0x000fe400078e0a08 */
[----:B------:R-:W-:Y:S02]  /*6550*/  IMAD.MOV R0, RZ, RZ, -R0 ;  /* 0x000000ffff007224 */ /* 0x000fe400078e0a00 */
[----:B------:R-:W-:Y:S01]  /*6560*/  VIADD R11, R42, 0xffffffff ;  /* 0xffffffff2a0b7836 */ /* 0x000fe20000000000 */
[----:B------:R-:W-:Y:S01]  /*6570*/  SEL R4, R4, R8, !P0 ;  /* 0x0000000804047207 */ /* 0x000fe20004000000 */
[C---:B------:R-:W-:Y:S02]  /*6580*/  VIADD R8, R42.reuse, 0xfffffff7 ;  /* 0xfffffff72a087836 */ /* 0x040fe40000000000 */
[----:B------:R-:W-:Y:S01]  /*6590*/  IMAD R81, R9, R0, R12 ;  /* 0x0000000009517224 */ /* 0x000fe200078e020c */
[----:B------:R-:W-:Y:S01]  /*65a0*/  ISETP.GE.U32.AND P1, PT, R11, 0x7fffff80, PT ;  /* 0x7fffff800b00780c */ /* 0x000fe20003f26070 */
[----:B------:R-:W-:Y:S01]  /*65b0*/  VIADD R2, R42, 0xffffffef ;  /* 0xffffffef2a027836 */ /* 0x000fe20000000000 */
[----:B------:R-:W-:Y:S01]  /*65c0*/  ISETP.GE.U32.AND P6, PT, R8, 0x7fffff78, PT ;  /* 0x7fffff780800780c */ /* 0x000fe20003fc6070 */
[----:B------:R-:W-:-:S02]  /*65d0*/  VIADD R0, R42, 0xffffffe7 ;  /* 0xffffffe72a007836 */ /* 0x000fc40000000000 */
[----:B---3--:R-:W-:Y:S01]  /*65e0*/  IMAD R3, R3, UR6, RZ ;  /* 0x0000000603037c24 */ /* 0x008fe2000f8e02ff */
[----:B------:R-:W-:Y:S01]  /*65f0*/  ISETP.GE.U32.AND P5, PT, R2, 0x7fffff70, PT ;  /* 0x7fffff700200780c */ /* 0x000fe20003fa6070 */
[----:B------:R-:W-:Y:S01]  /*6600*/  IMAD R4, R4, UR6, RZ ;  /* 0x0000000604047c24 */ /* 0x000fe2000f8e02ff */
[----:B------:R-:W-:Y:S01]  /*6610*/  ISETP.GE.U32.AND P3, PT, R0, 0x7fffff68, PT ;  /* 0x7fffff680000780c */ /* 0x000fe20003f66070 */
[C---:B0-----:R-:W-:Y:S02]  /*6620*/  IMAD.SHL.U32 R42, R6.reuse, 0x2, RZ ;  /* 0x00000002062a7824 */ /* 0x041fe400078e00ff */
[C---:B------:R-:W-:Y:S02]  /*6630*/  IMAD R11, R6.reuse, 0x9, RZ ;  /* 0x00000009060b7824 */ /* 0x040fe400078e02ff */
[C---:B------:R-:W-:Y:S02]  /*6640*/  IMAD.SHL.U32 R87, R6.reuse, 0x8, RZ ;  /* 0x0000000806577824 */ /* 0x040fe400078e00ff */
[C---:B------:R-:W-:Y:S01]  /*6650*/  IMAD.SHL.U32 R13, R6.reuse, 0x10, RZ ;  /* 0x00000010060d7824 */ /* 0x040fe200078e00ff */
[----:B------:R-:W-:Y:S01]  /*6660*/  SHF.R.S32.HI R72, RZ, 0x1f, R11 ;  /* 0x0000001fff487819 */ /* 0x000fe2000001140b */
[C---:B------:R-:W-:Y:S01]  /*6670*/  IMAD R8, R6.reuse, 0x11, RZ ;  /* 0x0000001106087824 */ /* 0x040fe200078e02ff */
[----:B------:R-:W-:Y:S01]  /*6680*/  SHF.R.S32.HI R84, RZ, 0x1f, R87 ;  /* 0x0000001fff547819 */ /* 0x000fe20000011457 */
[C---:B------:R-:W-:Y:S01]  /*6690*/  IMAD R75, R6.reuse, 0x18, RZ ;  /* 0x00000018064b7824 */ /* 0x040fe200078e02ff */
[----:B------:R-:W-:Y:S01]  /*66a0*/  SHF.R.S32.HI R78, RZ, 0x1f, R13 ;  /* 0x0000001fff4e7819 */ /* 0x000fe2000001140d */
[----:B------:R-:W-:-:S02]  /*66b0*/  IMAD R0, R6, 0x19, RZ ;  /* 0x0000001906007824 */ /* 0x000fc400078e02ff */
[C---:B------:R-:W-:Y:S01]  /*66c0*/  IMAD R2, R6.reuse, 0x21, RZ ;  /* 0x0000002106027824 */ /* 0x040fe200078e02ff */
[----:B------:R-:W-:Y:S01]  /*66d0*/  SHF.R.S32.HI R2, RZ, 0x1f, R42 ;  /* 0x0000001fff027819 */ /* 0x000fe2000001142a */
[C---:B------:R-:W-:Y:S01]  /*66e0*/  IMAD R0, R6.reuse, 0x29, RZ ;  /* 0x0000002906007824 */ /* 0x040fe200078e02ff */
[----:B-----5:R-:W-:Y:S01]  /*66f0*/  IADD3 R0, P2, PT, R3, UR16, RZ ;  /* 0x0000001003007c10 */ /* 0x020fe2000ff5e0ff */
[C---:B------:R-:W-:Y:S01]  /*6700*/  IMAD.SHL.U32 R47, R6.reuse, 0x20, RZ ;  /* 0x00000020062f7824 */ /* 0x040fe200078e00ff */
[----:B------:R-:W-:Y:S01]  /*6710*/  SHF.R.S32.HI R2, RZ, 0x1f, R8 ;  /* 0x0000001fff027819 */ /* 0x000fe20000011408 */
[C---:B------:R-:W-:Y:S01]  /*6720*/  IMAD R14, R6.reuse, 0x28, RZ ;  /* 0x00000028060e7824 */ /* 0x040fe200078e02ff */
[----:B------:R-:W-:Y:S01]  /*6730*/  SHF.R.S32.HI R72, RZ, 0x1f, R75 ;  /* 0x0000001fff487819 */ /* 0x000fe2000001144b */
[----:B------:R-:W-:Y:S01]  /*6740*/  IMAD R12, R6, 0x30, RZ ;  /* 0x00000030060c7824 */ /* 0x000fe200078e02ff */
[----:B------:R-:W-:Y:S07]  /*6750*/  BRA.U UP0, `(.L_x_5) ;  /* 0x0000000100187547 */ /* 0x000fee000b800000 */
[----:B------:R-:W-:Y:S01]  /*6760*/  ELECT P0, URZ, PT ;  /* 0x0000000000ff782f */ /* 0x000fe20003800000 */
[----:B------:R-:W-:Y:S01]  /*6770*/  IMAD.MOV.U32 R2, RZ, RZ, 0x1 ;  /* 0x00000001ff027424 */ /* 0x000fe200078e00ff */
[----:B------:R-:W-:Y:S01]  /*6780*/  UMOV UR6, 0x40 ;  /* 0x0000004000067882 */ /* 0x000fe20000000000 */
[----:B------:R-:W-:Y:S01]  /*6790*/  UVIRTCOUNT.DEALLOC.SMPOOL 0x80 ;  /* 0x000000800000784c */ /* 0x000fe20000000000 */
[----:B------:R-:W-:-:S09]  /*67a0*/  ULEA UR6, UR5, UR6, 0x18 ;  /* 0x0000000605067291 */ /* 0x000fd2000f8ec0ff */
[----:B------:R0:W-:Y:S03]  /*67b0*/  @P0 STS.U8 [UR6], R2 ;  /* 0x00000002ff000988 */ /* 0x0001e60008000006 */
.L_x_5:
[----:B------:R-:W-:Y:S01]  /*67c0*/  STL [R1+0x16e0], R7 ;  /* 0x0016e00701007387 */ /* 0x000fe20000100800 */
[----:B------:R-:W-:Y:S02]  /*67d0*/  LEA.HI.X.SX32 R3, R3, UR17, 0x1, P2 ;  /* 0x0000001103037c11 */ /* 0x000fe400090f0eff */
[----:B0-----:R-:W-:Y:S01]  /*67e0*/  IADD3 R2, P0, PT, R4, UR16, RZ ;  /* 0x0000001004027c10 */ /* 0x001fe2000ff1e0ff */
[----:B------:R0:W-:Y:S01]  /*67f0*/  STL [R1+0x16dc], R5 ;  /* 0x0016dc0501007387 */ /* 0x0001e20000100800 */
[-C--:B------:R-:W-:Y:S01]  /*6800*/  IADD3 R42, P2, PT, R42, R0.reuse, RZ ;  /* 0x000000002a2a7210 */ /* 0x080fe20007f5e0ff */
[----:B------:R-:W-:Y:S01]  /*6810*/  ULOP3.LUT UR4, UR4, 0x600000, URZ, 0xc0, !UPT ;  /* 0x0060000004047892 */ /* 0x000fe2000f8ec0ff */
[----:B------:R-:W-:Y:S01]  /*6820*/  LEA.HI.X.SX32 R4, R4, UR17, 0x1, P0 ;  /* 0x0000001104047c11 */ /* 0x000fe200080f0eff */
[----:B------:R-:W-:Y:S01]  /*6830*/  VOTEU.ALL UP1, P4 ;  /* 0x0000000000ff7886 */ /* 0x000fe20002020000 */
[----:B------:R-:W-:Y:S01]  /*6840*/  VOTEU.ALL UP2, P4 ;  /* 0x0000000000ff7886 */ /* 0x000fe20002040000 */
[----:B------:R1:W-:Y:S01]  /*6850*/  STL [R1+0x2f0], R42 ;  /* 0x0002f02a01007387 */ /* 0x0003e20000100800 */
[----:B------:R-:W2:Y:S01]  /*6860*/  LDCU.64 UR20, c[0x0][0x358] ;  /* 0x00006b00ff1477ac */ /* 0x000ea20008000a00 */
[C---:B0-----:R-:W-:Y:S01]  /*6870*/  IMAD R5, R6.reuse, 0x19, RZ ;  /* 0x0000001906057824 */ /* 0x041fe200078e02ff */
[----:B------:R-:W0:Y:S04]  /*6880*/  LDCU UR6, c[0x0][0x3b0] ;  /* 0x00007600ff0677ac */ /* 0x000e280008000800 */
[----:B------:R-:W-:Y:S01]  /*6890*/  SHF.R.S32.HI R7, RZ, 0x1f, R5 ;  /* 0x0000001fff077819 */ /* 0x000fe20000011405 */
[----:B------:R-:W-:Y:S01]  /*68a0*/  IMAD.SHL.U32 R7, R6, 0x2, RZ ;  /* 0x0000000206077824 */ /* 0x000fe200078e00ff */
[----:B-1----:R-:W-:-:S04]  /*68b0*/  IADD3 R42, P0, PT, R87, R0, RZ ;  /* 0x00000000572a7210 */ /* 0x002fc80007f1e0ff */
[----:B------:R-:W-:Y:S01]  /*68c0*/  SHF.R.S32.HI R7, RZ, 0x1f, R7 ;  /* 0x0000001fff077819 */ /* 0x000fe20000011407 */
[----:B------:R1:W-:Y:S04]  /*68d0*/  STL [R1+0xb58], R42 ;  /* 0x000b582a01007387 */ /* 0x0003e80000100800 */
[----:B------:R-:W-:-:S05]  /*68e0*/  IMAD.X R7, R7, 0x1, R3, P2 ;  /* 0x0000000107077824 */ /* 0x000fca00010e0603 */
[----:B------:R3:W-:Y:S01]  /*68f0*/  STL [R1+0x2ec], R7 ;  /* 0x0002ec0701007387 */ /* 0x0007e20000100800 */
[----:B-1----:R-:W-:Y:S02]  /*6900*/  SHF.R.S32.HI R42, RZ, 0x1f, R47 ;  /* 0x0000001fff2a7819 */ /* 0x002fe4000001142f */
[----:B---3--:R-:W-:Y:S01]  /*6910*/  IADD3 R7, P2, PT, R87, R2, RZ ;  /* 0x0000000257077210 */ /* 0x008fe20007f5e0ff */
[----:B------:R-:W-:-:S04]  /*6920*/  IMAD R87, R6, 0x21, RZ ;  /* 0x0000002106577824 */ /* 0x000fc800078e02ff */
[----:B------:R1:W-:Y:S01]  /*6930*/  STL [R1+0xb60], R7 ;  /* 0x000b600701007387 */ /* 0x0003e20000100800 */
[----:B------:R-:W-:Y:S01]  /*6940*/  SHF.R.S32.HI R87, RZ, 0x1f, R87 ;  /* 0x0000001fff577819 */ /* 0x000fe20000011457 */
[C---:B-1----:R-:W-:Y:S02]  /*6950*/  IMAD.X R7, R84.reuse, 0x1, R3, P0 ;  /* 0x0000000154077824 */ /* 0x042fe400000e0603 */
[----:B------:R-:W-:-:S03]  /*6960*/  IMAD.X R84, R84, 0x1, R4, P2 ;  /* 0x0000000154547824 */ /* 0x000fc600010e0604 */
[----:B------:R1:W-:Y:S02]  /*6970*/  STL [R1+0xb54], R7 ;  /* 0x000b540701007387 */ /* 0x0003e40000100800 */
[----:B-1----:R-:W-:-:S05]  /*6980*/  IADD3 R7, P0, PT, R11, R0, RZ ;  /* 0x000000000b077210 */ /* 0x002fca0007f1e0ff */
[----:B------:R1:W-:Y:S04]  /*6990*/  STL [R1+0xb68], R7 ;  /* 0x000b680701007387 */ /* 0x0003e80000100800 */
[----:B------:R3:W-:Y:S01]  /*69a0*/  STL [R1+0xb5c], R84 ;  /* 0x000b5c5401007387 */ /* 0x0007e20000100800 */
[----:B-1----:R-:W-:Y:S02]  /*69b0*/  SHF.R.S32.HI R7, RZ, 0x1f, R11 ;  /* 0x0000001fff077819 */ /* 0x002fe4000001140b */
[----:B---3--:R-:W-:-:S03]  /*69c0*/  IADD3 R84, P2, PT, R13, R0, RZ ;  /* 0x000000000d547210 */ /* 0x008fc60007f5e0ff */
[--C-:B------:R-:W-:Y:S02]  /*69d0*/  IMAD.X R7, R7, 0x1, R3.reuse, P0 ;  /* 0x0000000107077824 */ /* 0x100fe400000e0603 */
[----:B------:R1:W-:Y:S04]  /*69e0*/  STL [R1+0xbd8], R84 ;  /* 0x000bd85401007387 */ /* 0x0003e80000100800 */
[----:B------:R3:W-:Y:S01]  /*69f0*/  STL [R1+0xb64], R7 ;  /* 0x000b640701007387 */ /* 0x0007e20000100800 */
[----:B-1----:R-:W-:Y:S02]  /*6a00*/  IADD3 R84, P0, PT, R13, R2, RZ ;  /* 0x000000020d547210 */ /* 0x002fe40007f1e0ff */
[----:B------:R-:W-:Y:S01]  /*6a10*/  SHF.R.S32.HI R13, RZ, 0x1f, R14 ;  /* 0x0000001fff0d7819 */ /* 0x000fe2000001140e */
[----:B---3--:R-:W-:-:S02]  /*6a20*/  IMAD.X R7, R78, 0x1, R3, P2 ;  /* 0x000000014e077824 */ /* 0x008fc400010e0603 */
[----:B------:R1:W-:Y:S01]  /*6a30*/  STL [R1+0xbe0], R84 ;  /* 0x000be05401007387 */ /* 0x0003e20000100800 */
[----:B------:R-:W-:-:S03]  /*6a40*/  IMAD.X R78, R78, 0x1, R4, P0 ;  /* 0x000000014e4e7824 */ /* 0x000fc600000e0604 */
[----:B------:R3:W-:Y:S01]  /*6a50*/  STL [R1+0xbd4], R7 ;  /* 0x000bd40701007387 */ /* 0x0007e20000100800 */
[----:B-1----:R-:W-:Y:S01]  /*6a60*/  IMAD R84, R6, 0x29, RZ ;  /* 0x0000002906547824 */ /* 0x002fe200078e02ff */
[----:B---3--:R-:W-:-:S05]  /*6a70*/  IADD3 R7, P2, PT, R8, R0, RZ ;  /* 0x0000000008077210 */ /* 0x008fca0007f5e0ff */
[----:B------:R1:W-:Y:S04]  /*6a80*/  STL [R1+0xbe8], R7 ;  /* 0x000be80701007387 */ /* 0x0003e80000100800 */
[----:B------:R3:W-:Y:S01]  /*6a90*/  STL [R1+0xbdc], R78 ;  /* 0x000bdc4e01007387 */ /* 0x0007e20000100800 */
[----:B-1----:R-:W-:Y:S02]  /*6aa0*/  SHF.R.S32.HI R7, RZ, 0x1f, R8 ;  /* 0x0000001fff077819 */ /* 0x002fe40000011408 */
[----:B---3--:R-:W-:-:S03]  /*6ab0*/  IADD3 R78, P0, PT, R75, R0, RZ ;  /* 0x000000004b4e7210 */ /* 0x008fc60007f1e0ff */
[----:B------:R-:W-:Y:S01]  /*6ac0*/  IMAD.X R7, R7, 0x1, R3, P2 ;  /* 0x0000000107077824 */ /* 0x000fe200010e0603 */
[----:B------:R-:W-:Y:S01]  /*6ad0*/  IADD3 R75, P2, PT, R75, R2, RZ ;  /* 0x000000024b4b7210 */ /* 0x000fe20007f5e0ff */
[----:B------:R1:W-:Y:S04]  /*6ae0*/  STL [R1+0xc58], R78 ;  /* 0x000c584e01007387 */ /* 0x0003e80000100800 */
[----:B------:R3:W-:Y:S01]  /*6af0*/  STL [R1+0xbe4], R7 ;  /* 0x000be40701007387 */ /* 0x0007e20000100800 */
[----:B-1----:R-:W-:-:S03]  /*6b00*/  SHF.R.S32.HI R78, RZ, 0x1f, R84 ;  /* 0x0000001fff4e7819 */ /* 0x002fc60000011454 */
[----:B---3--:R-:W3:Y:S04]  /*6b10*/  LDL.LU R7, [R1+0x16e0] ;  /* 0x0016e00001077983 */ /* 0x008ee80000300800 */
[----:B------:R1:W-:Y:S02]  /*6b20*/  STL [R1+0xc60], R75 ;  /* 0x000c604b01007387 */ /* 0x0003e40000100800 */
[----:B-1----:R-:W-:Y:S01]  /*6b30*/  IMAD.X R75, R72, 0x1, R3, P0 ;  /* 0x00000001484b7824 */ /* 0x002fe200000e0603 */
[----:B------:R-:W-:-:S04]  /*6b40*/  IADD3 R5, P0, PT, R5, R0, RZ ;  /* 0x0000000005057210 */ /* 0x000fc80007f1e0ff */
[----:B------:R1:W-:Y:S04]  /*6b50*/  STL [R1+0xc54], R75 ;  /* 0x000c544b01007387 */ /* 0x0003e80000100800 */
[----:B------:R4:W-:Y:S01]  /*6b60*/  STL [R1+0xc68], R5 ;  /* 0x000c680501007387 */ /* 0x0009e20000100800 */
[----:B-1----:R-:W-:Y:S01]  /*6b70*/  SHF.R.S32.HI R75, RZ, 0x1f, R12 ;  /* 0x0000001fff4b7819 */ /* 0x002fe2000001140c */
[----:B----4-:R-:W-:Y:S02]  /*6b80*/  IMAD.X R5, R72, 0x1, R4, P2 ;  /* 0x0000000148057824 */ /* 0x010fe400010e0604 */
[----:B------:R-:W-:-:S03]  /*6b90*/  IMAD R72, R6, 0x19, RZ ;  /* 0x0000001906487824 */ /* 0x000fc600078e02ff */
[----:B------:R1:W-:Y:S02]  /*6ba0*/  STL [R1+0xc5c], R5 ;  /* 0x000c5c0501007387 */ /* 0x0003e40000100800 */
[----:B------:R-:W-:Y:S02]  /*6bb0*/  SHF.R.S32.HI R72, RZ, 0x1f, R72 ;  /* 0x0000001fff487819 */ /* 0x000fe40000011448 */
[----:B-1----:R-:W-:-:S05]  /*6bc0*/  IADD3 R5, P2, PT, R47, R0, RZ ;  /* 0x000000002f057210 */ /* 0x002fca0007f5e0ff */
[----:B------:R1:W-:Y:S04]  /*6bd0*/  STL [R1+0xcd8], R5 ;  /* 0x000cd80501007387 */ /* 0x0003e80000100800 */
[----:B-1----:R-:W4:Y:S01]  /*6be0*/  LDL.LU R5, [R1+0x16dc] ;  /* 0x0016dc0001057983 */ /* 0x002f220000300800 */
[----:B------:R-:W-:Y:S01]  /*6bf0*/  IMAD.X R72, R72, 0x1, R3, P0 ;  /* 0x0000000148487824 */ /* 0x000fe200000e0603 */
[----:B------:R-:W-:Y:S01]  /*6c00*/  IADD3 R47, P0, PT, R47, R2, RZ ;  /* 0x000000022f2f7210 */ /* 0x000fe20007f1e0ff */
[----:B------:R-:W-:-:S03]  /*6c10*/  UIADD3 UR10, UPT, UPT, UR8, UR4, URZ ;  /* 0x00000004080a7290 */ /* 0x000fc6000fffe0ff */
[----:B------:R1:W-:Y:S04]  /*6c20*/  STL [R1+0xc64], R72 ;  /* 0x000c644801007387 */ /* 0x0003e80000100800 */
[----:B------:R0:W-:Y:S01]  /*6c30*/  STL [R1+0x11f0], R47 ;  /* 0x0011f02f01007387 */ /* 0x0001e20000100800 */
[----:B-1----:R-:W-:Y:S02]  /*6c40*/  IMAD R72, R6, 0x21, RZ ;  /* 0x0000002106487824 */ /* 0x002fe400078e02ff */
[----:B0-----:R-:W-:-:S03]  /*6c50*/  IMAD.X R47, R42, 0x1, R3, P2 ;  /* 0x000000012a2f7824 */ /* 0x001fc600010e0603 */
[-C--:B------:R-:W-:Y:S02]  /*6c60*/  IADD3 R72, P2, PT, R72, R0.reuse, RZ ;  /* 0x0000000048487210 */ /* 0x080fe40007f5e0ff */
[----:B------:R0:W-:Y:S04]  /*6c70*/  STL [R1+0xcd4], R47 ;  /* 0x000cd42f01007387 */ /* 0x0001e80000100800 */
[----:B------:R1:W-:Y:S01]  /*6c80*/  STL [R1+0x124c], R72 ;  /* 0x00124c4801007387 */ /* 0x0003e20000100800 */
[----:B0-----:R-:W-:Y:S01]  /*6c90*/  IMAD.X R47, R42, 0x1, R4, P0 ;  /* 0x000000012a2f7824 */ /* 0x001fe200000e0604 */
[----:B------:R-:W-:Y:S01]  /*6ca0*/  IADD3 R42, P0, PT, R14, R0, RZ ;  /* 0x000000000e2a7210 */ /* 0x000fe20007f1e0ff */
[----:B-1----:R-:W-:-:S03]  /*6cb0*/  IMAD.X R72, R87, 0x1, R3, P2 ;  /* 0x0000000157487824 */ /* 0x002fc600010e0603 */
[----:B------:R0:W-:Y:S04]  /*6cc0*/  STL [R1+0x11ec], R47 ;  /* 0x0011ec2f01007387 */ /* 0x0001e80000100800 */
[----:B------:R1:W-:Y:S04]  /*6cd0*/  STL [R1+0x127c], R42 ;  /* 0x00127c2a01007387 */ /* 0x0003e80000100800 */
[----:B------:R-:W-:Y:S01]  /*6ce0*/  STL [R1+0x1204], R72 ;  /* 0x0012044801007387 */ /* 0x000fe20000100800 */
[----:B0-----:R-:W-:Y:S01]  /*6cf0*/  IADD3 R47, P2, PT, R14, R2, RZ ;  /* 0x000000020e2f7210 */ /* 0x001fe20007f5e0ff */
[----:B-1----:R-:W-:Y:S01]  /*6d00*/  IMAD.X R42, R13, 0x1, R3, P0 ;  /* 0x000000010d2a7824 */ /* 0x002fe200000e0603 */
[----:B------:R-:W-:-:S03]  /*6d10*/  IADD3 R14, P0, PT, R84, R0, RZ ;  /* 0x00000000540e7210 */ /* 0x000fc60007f1e0ff */
[----:B------:R-:W-:Y:S04]  /*6d20*/  STL [R1+0x1284], R47 ;  /* 0x0012842f01007387 */ /* 0x000fe80000100800 */
[----:B------:R-:W-:Y:S04]  /*6d30*/  STL [R1+0x1264], R42 ;  /* 0x0012642a01007387 */ /* 0x000fe80000100800 */
[----:B------:R0:W-:Y:S04]  /*6d40*/  STL [R1+0x12ac], R14 ;  /* 0x0012ac0e01007387 */ /* 0x0001e80000100800 */
[----:B------:R-:W2:Y:S04]  /*6d50*/  LDL.LU R84, [R1+0x5dc] ;  /* 0x0005dc0001547983 */ /* 0x000ea80000300800 */
[----:B------:R-:W-:Y:S01]  /*6d60*/  STL [R1+0x1cd0], R6 ;  /* 0x001cd00601007387 */ /* 0x000fe20000100800 */
[----:B------:R-:W-:-:S04]  /*6d70*/  @!UP1 UIADD3 UR4, UPT, UPT, -UR7, 0x100000, URZ ;  /* 0x0010000007049890 */ /* 0x000fc8000fffe1ff */
[----:B------:R-:W-:Y:S02]  /*6d80*/  @!UP1 USHF.L.U32 UR5, UR4, 0xb, URZ ;  /* 0x0000000b04059899 */ /* 0x000fe400080006ff */
[----:B------:R-:W-:Y:S01]  /*6d90*/  @!UP1 USHF.L.U32 UR4, UR4, 0x1, URZ ;  /* 0x0000000104049899 */ /* 0x000fe200080006ff */
[----:B0-----:R-:W0:Y:S01]  /*6da0*/  LDC R14, c[0x0][0x3a0] ;  /* 0x0000e800ff0e7b82 */ /* 0x001e220000000800 */
[----:B------:R-:W-:Y:S04]  /*6db0*/  STL [R1+0x1ccc], R47 ;  /* 0x001ccc2f01007387 */ /* 0x000fe80000100800 */
[----:B------:R-:W-:Y:S04]  /*6dc0*/  STL [R1+0x1cc8], R11 ;  /* 0x001cc80b01007387 */ /* 0x000fe80000100800 */
[----:B------:R-:W-:Y:S04]  /*6dd0*/  STL [R1+0x1cc4], R8 ;  /* 0x001cc40801007387 */ /* 0x000fe80000100800 */
[----:B------:R-:W-:Y:S04]  /*6de0*/  STL [R1+0x1cc0], R87 ;  /* 0x001cc05701007387 */ /* 0x000fe80000100800 */
[----:B------:R-:W-:Y:S04]  /*6df0*/  STL [R1+0x1b94], R64 ;  /* 0x001b944001007387 */ /* 0x000fe80000100800 */
[----:B------:R-:W-:Y:S04]  /*6e00*/  STL [R1+0x1bb8], R64 ;  /* 0x001bb84001007387 */ /* 0x000fe80000100800 */
[----:B------:R1:W-:Y:S04]  /*6e10*/  STL [R1+0x1bd0], R64 ;  /* 0x001bd04001007387 */ /* 0x0003e80000100800 */
[----:B------:R-:W-:Y:S04]  /*6e20*/  STL [R1+0x1b90], R10 ;  /* 0x001b900a01007387 */ /* 0x000fe80000100800 */
[----:B------:R-:W-:Y:S01]  /*6e30*/  STL [R1+0x1bd4], R10 ;  /* 0x001bd40a01007387 */ /* 0x000fe20000100800 */
[----:B-1----:R-:W-:Y:S01]  /*6e40*/  IMAD.X R64, R13, 0x1, R4, P2 ;  /* 0x000000010d407824 */ /* 0x002fe200010e0604 */
[----:B------:R-:W-:-:S02]  /*6e50*/  IADD3 R72, P2, PT, R12, R0, RZ ;  /* 0x000000000c487210 */ /* 0x000fc40007f5e0ff */
[----:B------:R-:W-:Y:S04]  /*6e60*/  STL [R1+0x1c2c], R10 ;  /* 0x001c2c0a01007387 */ /* 0x000fe80000100800 */
        /* <DEDUP_REMOVED lines=8> */
[----:B----4-:R-:W-:Y:S04]  /*6ef0*/  STL [R1+0x1a18], R5 ;  /* 0x001a180501007387 */ /* 0x010fe80000100800 */
[----:B------:R-:W-:Y:S04]  /*6f00*/  STL [R1+0x1a38], R5 ;  /* 0x001a380501007387 */ /* 0x000fe80000100800 */
[----:B------:R-:W-:Y:S04]  /*6f10*/  STL [R1+0x1a94], R5 ;  /* 0x001a940501007387 */ /* 0x000fe80000100800 */
[----:B------:R-:W-:Y:S04]  /*6f20*/  STL [R1+0x1b9c], R5 ;  /* 0x001b9c0501007387 */ /* 0x000fe80000100800 */
[----:B------:R-:W-:Y:S04]  /*6f30*/  STL [R1+0x1bdc], R5 ;  /* 0x001bdc0501007387 */ /* 0x000fe80000100800 */
[----:B------:R-:W-:Y:S04]  /*6f40*/  STL [R1+0x1c34], R5 ;  /* 0x001c340501007387 */ /* 0x000fe80000100800 */
[----:B------:R-:W-:Y:S04]  /*6f50*/  STL [R1+0x1c78], R5 ;  /* 0x001c780501007387 */ /* 0x000fe80000100800 */
[----:B------:R-:W-:Y:S04]  /*6f60*/  STL [R1+0x1c7c], R5 ;  /* 0x001c7c0501007387 */ /* 0x000fe80000100800 */
[----:B---3--:R-:W-:Y:S04]  /*6f70*/  STL [R1+0x1a08], R7 ;  /* 0x001a080701007387 */ /* 0x008fe80000100800 */
        /* <DEDUP_REMOVED lines=23> */
[----:B------:R-:W-:Y:S04]  /*70f0*/  STL.64 [R1+0x1940], R16 ;  /* 0x0019401001007387 */ /* 0x000fe80000100a00 */
[----:B------:R-:W-:Y:S04]  /*7100*/  STL [R1+0x1be8], R17 ;  /* 0x001be81101007387 */ /* 0x000fe80000100800 */
[----:B------:R-:W-:Y:S04]  /*7110*/  STL [R1+0x1c88], R17 ;  /* 0x001c881101007387 */ /* 0x000fe80000100800 */
[----:B------:R-:W-:Y:S04]  /*7120*/  STL [R1+0x1aa0], R16 ;  /* 0x001aa01001007387 */ /* 0x000fe80000100800 */
[----:B------:R-:W-:Y:S04]  /*7130*/  STL [R1+0x1ba8], R16 ;  /* 0x001ba81001007387 */ /* 0x000fe80000100800 */
[----:B------:R-:W-:Y:S04]  /*7140*/  STL [R1+0x1bec], R16 ;  /* 0x001bec1001007387 */ /* 0x000fe80000100800 */
[----:B------:R-:W-:Y:S04]  /*7150*/  STL [R1+0x1c40], R16 ;  /* 0x001c401001007387 */ /* 0x000fe80000100800 */
[----:B------:R-:W-:Y:S04]  /*7160*/  STL.64 [R1+0x1928], R18 ;  /* 0x0019281201007387 */ /* 0x000fe80000100a00 */
        /* <DEDUP_REMOVED lines=8> */
[----:B------:R1:W-:Y:S04]  /*71f0*/  STL [R1+0x19d0], R19 ;  /* 0x0019d01301007387 */ /* 0x0003e80000100800 */
[----:B------:R0:W-:Y:S04]  /*7200*/  STL [R1+0x1920], R21 ;  /* 0x0019201501007387 */ /* 0x0001e80000100800 */
[----:B------:R-:W-:Y:S04]  /*7210*/  STL [R1+0x1918], R22 ;  /* 0x0019181601007387 */ /* 0x000fe80000100800 */
[----:B------:R-:W-:Y:S01]  /*7220*/  STL [R1+0x1914], R23 ;  /* 0x0019141701007387 */ /* 0x000fe20000100800 */
[----:B------:R-:W-:Y:S03]  /*7230*/  STTM.x64 tmem[UR10], RZ ;  /* 0x000000ff000079ed */ /* 0x000fe6000834000a */
[----:B------:R-:W-:Y:S01]  /*7240*/  STL [R1+0x1950], R23 ;  /* 0x0019501701007387 */ /* 0x000fe20000100800 */
[----:B-1----:R-:W-:Y:S01]  /*7250*/  PRMT R19, RZ, 0x7610, R19 ;  /* 0x00007610ff137816 */ /* 0x002fe20000000013 */
[----:B------:R-:W-:-:S02]  /*7260*/  @!P1 IMAD.MOV.U32 R13, RZ, RZ, R3 ;  /* 0x000000ffff0d9224 */ /* 0x000fc400078e0003 */
[----:B------:R-:W-:Y:S01]  /*7270*/  STL.64 [R1+0x1970], R22 ;  /* 0x0019701601007387 */ /* 0x000fe20000100a00 */
[----:B------:R-:W-:Y:S01]  /*7280*/  PRMT R18, RZ, 0x7610, R18 ;  /* 0x00007610ff127816 */ /* 0x000fe20000000012 */
[----:B0-----:R-:W-:Y:S02]  /*7290*/  VIADD R21, R14, 0xffffffdf ;  /* 0xffffffdf0e157836 */ /* 0x001fe40000000000 */
[----:B------:R-:W-:Y:S01]  /*72a0*/  STL.64 [R1+0x1980], R22 ;  /* 0x0019801601007387 */ /* 0x000fe20000100a00 */
[----:B------:R-:W-:Y:S01]  /*72b0*/  PRMT R6, RZ, 0x7610, R6 ;  /* 0x00007610ff067816 */ /* 0x000fe20000000006 */
[----:B------:R-:W0:Y:S02]  /*72c0*/  LDC R14, c[0x0][0x3a0] ;  /* 0x0000e800ff0e7b82 */ /* 0x000e240000000800 */
[----:B------:R-:W-:Y:S04]  /*72d0*/  STL.64 [R1+0x1990], R22 ;  /* 0x0019901601007387 */ /* 0x000fe80000100a00 */
[----:B------:R-:W-:Y:S04]  /*72e0*/  STL.64 [R1+0x19a0], R22 ;  /* 0x0019a01601007387 */ /* 0x000fe80000100a00 */
[----:B------:R-:W-:Y:S04]  /*72f0*/  STL.64 [R1+0x19b0], R22 ;  /* 0x0019b01601007387 */ /* 0x000fe80000100a00 */
[----:B------:R-:W-:Y:S04]  /*7300*/  STL.64 [R1+0x19c0], R22 ;  /* 0x0019c01601007387 */ /* 0x000fe80000100a00 */
[----:B------:R-:W-:Y:S04]  /*7310*/  STL.64 [R1+0x19d8], R22 ;  /* 0x0019d81601007387 */ /* 0x000fe80000100a00 */
[----:B------:R-:W-:Y:S04]  /*7320*/  STL [R1+0x1910], R24 ;  /* 0x0019101801007387 */ /* 0x000fe80000100800 */
[----:B------:R-:W-:Y:S04]  /*7330*/  STL [R1+0x190c], R26 ;  /* 0x00190c1a01007387 */ /* 0x000fe80000100800 */
[----:B------:R-:W-:Y:S04]  /*7340*/  STL [R1+0x1908], R25 ;  /* 0x0019081901007387 */ /* 0x000fe80000100800 */
[----:B------:R-:W-:Y:S04]  /*7350*/  STL [R1+0x1930], R25 ;  /* 0x0019301901007387 */ /* 0x000fe80000100800 */
[----:B------:R-:W-:Y:S04]  /*7360*/  STL.64 [R1+0x1948], R24 ;  /* 0x0019481801007387 */ /* 0x000fe80000100a00 */
[----:B------:R-:W-:Y:S04]  /*7370*/  STL.64 [R1+0x19e0], R24 ;  /* 0x0019e01801007387 */ /* 0x000fe80000100a00 */
        /* <DEDUP_REMOVED lines=40> */
[----:B------:R-:W-:Y:S02]  /*7600*/  STTM.x64 tmem[UR10+0x40], RZ ;  /* 0x000040ff000079ed */ /* 0x000fe4000834000a */
[----:B------:R-:W-:Y:S01]  /*7610*/  STL [R1+0x1cb4], R32 ;  /* 0x001cb42001007387 */ /* 0x000fe20000100800 */
[----:B------:R-:W-:-:S02]  /*7620*/  PRMT R22, RZ, 0x7610, R22 ;  /* 0x00007610ff167816 */ /* 0x000fc40000000016 */
[----:B------:R-:W-:Y:S01]  /*7630*/  PRMT R23, RZ, 0x7610, R23 ;  /* 0x00007610ff177816 */ /* 0x000fe20000000017 */
[----:B------:R-:W-:Y:S01]  /*7640*/  STL [R1+0x18ec], R34 ;  /* 0x0018ec2201007387 */ /* 0x000fe20000100800 */
[----:B------:R-:W-:Y:S02]  /*7650*/  PRMT R47, RZ, 0x7610, R47 ;  /* 0x00007610ff2f7816 */ /* 0x000fe4000000002f */
[----:B------:R-:W-:Y:S01]  /*7660*/  PRMT R11, RZ, 0x7610, R11 ;  /* 0x00007610ff0b7816 */ /* 0x000fe2000000000b */
[----:B------:R-:W-:Y:S01]  /*7670*/  STL [R1+0x18e8], R33 ;  /* 0x0018e82101007387 */ /* 0x000fe20000100800 */
[----:B------:R-:W-:Y:S02]  /*7680*/  ISETP.GE.U32.AND P2, PT, R21, 0x7fffff60, PT ;  /* 0x7fffff601500780c */ /* 0x000fe40003f46070 */
[----:B------:R-:W-:Y:S01]  /*7690*/  PRMT R8, RZ, 0x7610, R8 ;  /* 0x00007610ff087816 */ /* 0x000fe20000000008 */
[----:B------:R-:W-:Y:S01]  /*76a0*/  STL [R1+0x1aa8], R33 ;  /* 0x001aa82101007387 */ /* 0x000fe20000100800 */
[----:B------:R-:W1:Y:S03]  /*76b0*/  LDC R21, c[0x0][0x3a0] ;  /* 0x0000e800ff157b82 */ /* 0x000e660000000800 */
        /* <DEDUP_REMOVED lines=17> */
[----:B------:R3:W-:Y:S04]  /*77d0*/  STL.64 [R1+0x1a10], R38 ;  /* 0x001a102601007387 */ /* 0x0007e80000100a00 */
[----:B------:R-:W-:Y:S04]  /*77e0*/  STL [R1+0x18d0], R40 ;  /* 0x0018d02801007387 */ /* 0x000fe80000100800 */
[----:B------:R-:W-:Y:S04]  /*77f0*/  STL [R1+0x18cc], R41 ;  /* 0x0018cc2901007387 */ /* 0x000fe80000100800 */
[----:B------:R-:W-:Y:S01]  /*7800*/  STL.64 [R1+0x1a20], R40 ;  /* 0x001a202801007387 */ /* 0x000fe20000100a00 */
[----:B---3--:R-:W-:Y:S01]  /*7810*/  IMAD.X R39, R78, 0x1, R3, P0 ;  /* 0x000000014e277824 */ /* 0x008fe200000e0603 */
[----:B------:R-:W-:-:S02]  /*7820*/  IADD3 R42, P0, PT, R12, R2, RZ ;  /* 0x000000020c2a7210 */ /* 0x000fc40007f1e0ff */
        /* <DEDUP_REMOVED lines=81> */
[----:B------:R-:W-:Y:S01]  /*7d40*/  STL [R1+0x12c8], R72 ;  /* 0x0012c84801007387 */ /* 0x000fe20000100800 */
[----:B------:R-:W-:-:S03]  /*7d50*/  IMAD.X R29, R75, 0x1, R4, P0 ;  /* 0x000000014b1d7824 */ /* 0x000fc600000e0604 */
[----:B------:R-:W-:Y:S04]  /*7d60*/  STL [R1+0x1294], R39 ;  /* 0x0012942701007387 */ /* 0x000fe80000100800 */
[----:B------:R-:W-:Y:S04]  /*7d70*/  STL [R1+0x12d0], R42 ;  /* 0x0012d02a01007387 */ /* 0x000fe80000100800 */
[----:B---3--:R-:W3:Y:S01]  /*7d80*/  LDL R89, [R1+0xb58] ;  /* 0x000b580001597983 */ /* 0x008ee20000100800 */
[----:B0-----:R-:W-:-:S03]  /*7d90*/  VIADD R14, R14, 0xffffffd7 ;  /* 0xffffffd70e0e7836 */ /* 0x001fc60000000000 */
[----:B------:R-:W-:Y:S04]  /*7da0*/  STL [R1+0x12c4], R31 ;  /* 0x0012c41f01007387 */ /* 0x000fe80000100800 */
[----:B------:R-:W4:Y:S01]  /*7db0*/  LDL R75, [R1+0xb54] ;  /* 0x000b5400014b7983 */ /* 0x000f220000100800 */
[----:B------:R-:W-:Y:S01]  /*7dc0*/  @!P1 IMAD.MOV.U32 R12, RZ, RZ, R0 ;  /* 0x000000ffff0c9224 */ /* 0x000fe200078e0000 */
[----:B------:R-:W-:Y:S01]  /*7dd0*/  STTM.x64 tmem[UR10+0x80], RZ ;  /* 0x000080ff000079ed */ /* 0x000fe2000834000a */
[----:B------:R-:W-:Y:S01]  /*7de0*/  STTM.x64 tmem[UR10+0xc0], RZ ;  /* 0x0000c0ff000079ed */ /* 0x000fe2000834000a */
[----:B------:R-:W-:Y:S01]  /*7df0*/  STTM.x64 tmem[UR10+0x100], RZ ;  /* 0x000100ff000079ed */ /* 0x000fe2000834000a */
[----:B------:R-:W-:Y:S01]  /*7e00*/  STTM.x64 tmem[UR10+0x140], RZ ;  /* 0x000140ff000079ed */ /* 0x000fe2000834000a */
[----:B------:R-:W-:Y:S01]  /*7e10*/  STTM.x64 tmem[UR10+0x180], RZ ;  /* 0x000180ff000079ed */ /* 0x000fe2000834000a */
[----:B------:R-:W-:Y:S01]  /*7e20*/  STTM.x64 tmem[UR10+0x1c0], RZ ;  /* 0x0001c0ff000079ed */ /* 0x000fe2000834000a */
[----:B------:R-:W0:Y:S02]  /*7e30*/  FENCE.VIEW.ASYNC.T ;  /* 0x00000000000073c6 */ /* 0x000e240000000200 */
[----:B0-----:R-:W-:Y:S01]  /*7e40*/  BAR.SYNC.DEFER_BLOCKING 0x0 ;  /* 0x0000000000007b1d */ /* 0x001fe20000010000 */
[----:B------:R-:W-:-:S02]  /*7e50*/  PRMT R53, RZ, 0x7610, R53 ;  /* 0x00007610ff357816 */ /* 0x000fc40000000035 */
[----:B------:R-:W-:-:S03]  /*7e60*/  ISETP.GE.U32.AND P0, PT, R14, 0x7fffff58, PT ;  /* 0x7fffff580e00780c */ /* 0x000fc60003f06070 */
[----:B------:R-:W-:Y:S04]  /*7e70*/  STL [R1+0x12cc], R29 ;  /* 0x0012cc1d01007387 */ /* 0x000fe80000100800 */
[----:B------:R-:W0:Y:S02]  /*7e80*/  FENCE.VIEW.ASYNC.S ;  /* 0x00000000000073c6 */ /* 0x000e240000000000 */
[----:B0-----:R0:W0:Y:S02]  /*7e90*/  @!UP2 SYNCS.EXCH.64 URZ, [UR11], UR4 ;  /* 0x000000040bffa5b2 */ /* 0x0010240008000100 */
[----:B0-----:R-:W-:Y:S06]  /*7ea0*/  BAR.SYNC.DEFER_BLOCKING 0x0 ;  /* 0x0000000000007b1d */ /* 0x001fec0000010000 */
[----:B--2---:R0:W2:Y:S01]  /*7eb0*/  @!P1 LDG.E.U8 R19, desc[UR20][R12.64] ;  /* 0x000000140c139981 */ /* 0x0040a2000c1e1100 */
[----:B-1----:R-:W-:-:S02]  /*7ec0*/  VIADD R14, R21, 0xffffffcf ;  /* 0xffffffcf150e7836 */ /* 0x002fc40000000000 */
[----:B0-----:R-:W-:Y:S02]  /*7ed0*/  @!P1 IMAD.MOV.U32 R12, RZ, RZ, R2 ;  /* 0x000000ffff0c9224 */ /* 0x001fe400078e0002 */
[----:B------:R-:W-:-:S05]  /*7ee0*/  @!P1 IMAD.MOV.U32 R13, RZ, RZ, R4 ;  /* 0x000000ffff0d9224 */ /* 0x000fca00078e0004 */
[----:B------:R3:W2:Y:S01]  /*7ef0*/  @!P1 LDG.E.U8 R22, desc[UR20][R12.64] ;  /* 0x000000140c169981 */ /* 0x0006a2000c1e1100 */
[----:B------:R-:W-:Y:S01]  /*7f00*/  ISETP.GE.U32.AND P1, PT, R14, 0x7fffff50, PT ;  /* 0x7fffff500e00780c */ /* 0x000fe20003f26070 */
[----:B---3--:R-:W-:Y:S02]  /*7f10*/  @!P6 IMAD.MOV.U32 R12, RZ, RZ, R89 ;  /* 0x000000ffff0ce224 */ /* 0x008fe400078e0059 */
[----:B------:R-:W3:Y:S01]  /*7f20*/  LDL R89, [R1+0x127c] ;  /* 0x00127c0001597983 */ /* 0x000ee20000100800 */
[----:B----4-:R-:W-:-:S03]  /*7f30*/  @!P6 IMAD.MOV.U32 R13, RZ, RZ, R75 ;  /* 0x000000ffff0de224 */ /* 0x010fc600078e004b */
[----:B------:R-:W4:Y:S04]  /*7f40*/  LDL R75, [R1+0x1264] ;  /* 0x00126400014b7983 */ /* 0x000f280000100800 */
[----:B------:R0:W2:Y:S04]  /*7f50*/  @!P6 LDG.E.U8 R18, desc[UR20][R12.64] ;  /* 0x000000140c12e981 */ /* 0x0000a8000c1e1100 */
[----:B------:R-:W0:Y:S04]  /*7f60*/  LDL R12, [R1+0xb5c] ;  /* 0x000b5c00010c7983 */ /* 0x000e280000100800 */
[----:B------:R-:W0:Y:S02]  /*7f70*/  LDL R13, [R1+0xb60] ;  /* 0x000b6000010d7983 */ /* 0x000e240000100800 */
[----:B0-----:R-:W-:-:S04]  /*7f80*/  @!P6 LOP3.LUT R13, R13, R12, RZ, 0x3c, !PT ;  /* 0x0000000c0d0de212 */ /* 0x001fc800078e3cff */
[----:B------:R-:W-:-:S04]  /*7f90*/  @!P6 LOP3.LUT R12, R13, R12, RZ, 0x3c, !PT ;  /* 0x0000000c0d0ce212 */ /* 0x000fc800078e3cff */
[----:B------:R-:W-:-:S05]  /*7fa0*/  @!P6 LOP3.LUT R13, R13, R12, RZ, 0x3c, !PT ;  /* 0x0000000c0d0de212 */ /* 0x000fca00078e3cff */
        /* <DEDUP_REMOVED lines=12> */
[----:B------:R-:W2:Y:S04]  /*8070*/  @!P5 LDG.E.U8 R6, desc[UR20][R12.64] ;  /* 0x000000140c06d981 */ /* 0x000ea8000c1e1100 */
[----:B--2---:R0:W-:Y:S04]  /*8080*/  STL [R1+0x578], R6 ;  /* 0x0005780601007387 */ /* 0x0041e80000100800 */
[----:B0-----:R-:W2:Y:S04]  /*8090*/  LDL.LU R6, [R1+0x1cd0] ;  /* 0x001cd00001067983 */ /* 0x001ea80000300800 */
[----:B------:R-:W2:Y:S04]  /*80a0*/  LDL R12, [R1+0xc54] ;  /* 0x000c5400010c7983 */ /* 0x000ea80000100800 */
[----:B------:R-:W2:Y:S02]  /*80b0*/  LDL R13, [R1+0xc58] ;  /* 0x000c5800010d7983 */ /* 0x000ea40000100800 */
[----:B--2---:R-:W-:-:S04]  /*80c0*/  @!P3 LOP3.LUT R13, R13, R12, RZ, 0x3c, !PT ;  /* 0x0000000c0d0db212 */ /* 0x004fc800078e3cff */
        /* <DEDUP_REMOVED lines=22> */
[----:B------:R-:W2:Y:S01]  /*8230*/  LDL R13, [R1+0x11f0] ;  /* 0x0011f000010d7983 */ /* 0x000ea20000100800 */
[----:B------:R-:W-:Y:S01]  /*8240*/  VIADD R14, R21, 0xffffffc7 ;  /* 0xffffffc7150e7836 */ /* 0x000fe20000000000 */
[----:B------:R-:W-:-:S04]  /*8250*/  PRMT R87, RZ, 0x7610, R87 ;  /* 0x00007610ff577816 */ /* 0x000fc80000000057 */
[----:B------:R-:W-:Y:S01]  /*8260*/  ISETP.GE.U32.AND P6, PT, R14, 0x7fffff48, PT ;  /* 0x7fffff480e00780c */ /* 0x000fe20003fc6070 */
[----:B------:R-:W-:Y:S01]  /*8270*/  VIADD R14, R21, 0xffffffbf ;  /* 0xffffffbf150e7836 */ /* 0x000fe20000000000 */
[----:B------:R-:W-:-:S04]  /*8280*/  PRMT R33, RZ, 0x7610, R33 ;  /* 0x00007610ff217816 */ /* 0x000fc80000000021 */
[----:B------:R-:W-:Y:S01]  /*8290*/  ISETP.GE.U32.AND P5, PT, R14, 0x7fffff40, PT ;  /* 0x7fffff400e00780c */ /* 0x000fe20003fa6070 */
[----:B------:R-:W-:Y:S01]  /*82a0*/  VIADD R14, R21, 0xffffffb7 ;  /* 0xffffffb7150e7836 */ /* 0x000fe20000000000 */
[----:B------:R-:W-:-:S04]  /*82b0*/  PRMT R25, RZ, 0x7610, R25 ;  /* 0x00007610ff197816 */ /* 0x000fc80000000019 */
[----:B------:R-:W-:Y:S01]  /*82c0*/  ISETP.GE.U32.AND P3, PT, R14, 0x7fffff38, PT ;  /* 0x7fffff380e00780c */ /* 0x000fe20003f66070 */
[----:B------:R-:W-:Y:S01]  /*82d0*/  VIADD R14, R21, 0xffffffaf ;  /* 0xffffffaf150e7836 */ /* 0x000fe20000000000 */
[----:B--2---:R-:W-:-:S04]  /*82e0*/  @!P2 LOP3.LUT R13, R13, R12, RZ, 0x3c, !PT ;  /* 0x0000000c0d0da212 */ /* 0x004fc800078e3cff */
[----:B------:R-:W-:-:S04]  /*82f0*/  @!P2 LOP3.LUT R12, R13, R12, RZ, 0x3c, !PT ;  /* 0x0000000c0d0ca212 */ /* 0x000fc800078e3cff */
[----:B------:R-:W-:-:S05]  /*8300*/  @!P2 LOP3.LUT R13, R13, R12, RZ, 0x3c, !PT ;  /* 0x0000000c0d0da212 */ /* 0x000fca00078e3cff */
[----:B------:R3:W2:Y:S02]  /*8310*/  @!P2 LDG.E.U8 R87, desc[UR20][R12.64] ;  /* 0x000000140c57a981 */ /* 0x0006a4000c1e1100 */
[----:B---3--:R-:W-:Y:S02]  /*8320*/  @!P0 IMAD.MOV.U32 R12, RZ, RZ, R89 ;  /* 0x000000ffff0c8224 */ /* 0x008fe400078e0059 */
[----:B----4-:R-:W-:-:S05]  /*8330*/  @!P0 IMAD.MOV.U32 R13, RZ, RZ, R75 ;  /* 0x000000ffff0d8224 */ /* 0x010fca00078e004b */
[----:B------:R0:W3:Y:S01]  /*8340*/  @!P0 LDG.E.U8 R33, desc[UR20][R12.64] ;  /* 0x000000140c218981 */ /* 0x0000e2000c1e1100 */
[----:B------:R-:W-:Y:S02]  /*8350*/  ISETP.GE.U32.AND P2, PT, R14, 0x7fffff30, PT ;  /* 0x7fffff300e00780c */ /* 0x000fe40003f46070 */
[----:B------:R-:W-:Y:S01]  /*8360*/  PRMT R14, RZ, 0x7610, R14 ;  /* 0x00007610ff0e7816 */ /* 0x000fe2000000000e */
[----:B0-----:R-:W-:Y:S02]  /*8370*/  @!P1 IMAD.MOV.U32 R12, RZ, RZ, R72 ;  /* 0x000000ffff0c9224 */ /* 0x001fe400078e0048 */
[----:B------:R-:W-:-:S05]  /*8380*/  @!P1 IMAD.MOV.U32 R13, RZ, RZ, R31 ;  /* 0x000000ffff0d9224 */ /* 0x000fca00078e001f */
[----:B------:R0:W4:Y:S02]  /*8390*/  @!P1 LDG.E.U8 R25, desc[UR20][R12.64] ;  /* 0x000000140c199981 */ /* 0x000124000c1e1100 */
[----:B0-----:R-:W-:Y:S02]  /*83a0*/  @!P0 IMAD.MOV.U32 R12, RZ, RZ, R47 ;  /* 0x000000ffff0c8224 */ /* 0x001fe400078e002f */
[----:B------:R-:W-:-:S05]  /*83b0*/  @!P0 IMAD.MOV.U32 R13, RZ, RZ, R64 ;  /* 0x000000ffff0d8224 */ /* 0x000fca00078e0040 */
[----:B------:R0:W3:Y:S01]  /*83c0*/  @!P0 LDG.E.U8 R14, desc[UR20][R12.64] ;  /* 0x000000140c0e8981 */ /* 0x0000e2000c1e1100 */
[C---:B------:R-:W-:Y:S01]  /*83d0*/  IMAD R72, R6.reuse, 0x31, RZ ;  /* 0x0000003106487824 */ /* 0x040fe200078e02ff */
[----:B------:R-:W-:Y:S01]  /*83e0*/  PRMT R24, RZ, 0x7610, R24 ;  /* 0x00007610ff187816 */ /* 0x000fe20000000018 */
[----:B------:R-:W-:Y:S02]  /*83f0*/  IMAD R47, R6, 0x38, RZ ;  /* 0x00000038062f7824 */ /* 0x000fe400078e02ff */
[----:B0-----:R-:W-:Y:S02]  /*8400*/  @!P1 IMAD.MOV.U32 R12, RZ, RZ, R42 ;  /* 0x000000ffff0c9224 */ /* 0x001fe400078e002a */
[----:B------:R-:W-:Y:S01]  /*8410*/  @!P1 IMAD.MOV.U32 R13, RZ, RZ, R29 ;  /* 0x000000ffff0d9224 */ /* 0x000fe200078e001d */
[----:B------:R-:W-:-:S04]  /*8420*/  SHF.R.S32.HI R42, RZ, 0x1f, R47 ;  /* 0x0000001fff2a7819 */ /* 0x000fc8000001142f */
[----:B------:R0:W4:Y:S01]  /*8430*/  @!P1 LDG.E.U8 R24, desc[UR20][R12.64] ;  /* 0x000000140c189981 */ /* 0x000122000c1e1100 */
[----:B------:R-:W-:Y:S01]  /*8440*/  IMAD.MOV.U32 R64, RZ, RZ, R84 ;  /* 0x000000ffff407224 */ /* 0x000fe200078e0054 */
[----:B------:R-:W-:Y:S02]  /*8450*/  PRMT R28, RZ, 0x7610, R28 ;  /* 0x00007610ff1c7816 */ /* 0x000fe4000000001c */
[----:B0-----:R-:W-:Y:S01]  /*8460*/  IADD3 R13, P1, PT, R47, R0, RZ ;  /* 0x000000002f0d7210 */ /* 0x001fe20007f3e0ff */
[----:B------:R-:W-:-:S04]  /*8470*/  VIADD R12, R21, 0xffffffa7 ;  /* 0xffffffa7150c7836 */ /* 0x000fc80000000000 */
[----:B------:R-:W-:Y:S01]  /*8480*/  IMAD.X R84, R42, 0x1, R3, P1 ;  /* 0x000000012a547824 */ /* 0x000fe200008e0603 */
[----:B------:R-:W-:Y:S01]  /*8490*/  ISETP.GE.U32.AND P1, PT, R12, 0x7fffff28, PT ;  /* 0x7fffff280c00780c */ /* 0x000fe20003f26070 */
[----:B------:R-:W-:Y:S01]  /*84a0*/  @!P6 IMAD.MOV.U32 R12, RZ, RZ, R13 ;  /* 0x000000ffff0ce224 */ /* 0x000fe200078e000d */
[----:B--2---:R0:W-:Y:S04]  /*84b0*/  STL [R1+0x560], R87 ;  /* 0x0005605701007387 */ /* 0x0041e80000100800 */
[----:B0-----:R-:W2:Y:S04]  /*84c0*/  LDL.LU R87, [R1+0x1cc0] ;  /* 0x001cc00001577983 */ /* 0x001ea80000300800 */
[----:B---3--:R0:W-:Y:S04]  /*84d0*/  STL [R1+0x54c], R14 ;  /* 0x00054c0e01007387 */ /* 0x0081e80000100800 */
[----:B----4-:R1:W-:Y:S01]  /*84e0*/  STL [R1+0x550], R25 ;  /* 0x0005501901007387 */ /* 0x0103e20000100800 */
[----:B0-----:R-:W-:-:S02]  /*84f0*/  SHF.R.S32.HI R14, RZ, 0x1f, R72 ;  /* 0x0000001fff0e7819 */ /* 0x001fc40000011448 */
[----:B-1----:R-:W-:-:S05]  /*8500*/  IADD3 R25, P0, PT, R72, R0, RZ ;  /* 0x0000000048197210 */ /* 0x002fca0007f1e0ff */
[----:B------:R-:W-:Y:S01]  /*8510*/  IMAD.X R29, R14, 0x1, R3, P0 ;  /* 0x000000010e1d7824 */ /* 0x000fe200000e0603 */
[----:B------:R-:W-:Y:S04]  /*8520*/  STL [R1+0x12b4], R25 ;  /* 0x0012b41901007387 */ /* 0x000fe80000100800 */
[----:B------:R-:W-:Y:S04]  /*8530*/  STL [R1+0x558], R33 ;  /* 0x0005582101007387 */ /* 0x000fe80000100800 */
[----:B------:R-:W-:Y:S04]  /*8540*/  STL [R1+0x12b0], R29 ;  /* 0x0012b01d01007387 */ /* 0x000fe80000100800 */
[----:B------:R0:W-:Y:S02]  /*8550*/  STL [R1+0x12bc], R13 ;  /* 0x0012bc0d01007387 */ /* 0x0001e40000100800 */
[----:B0-----:R-:W-:-:S05]  /*8560*/  @!P6 IMAD.MOV.U32 R13, RZ, RZ, R84 ;  /* 0x000000ffff0de224 */ /* 0x001fca00078e0054 */
[----:B------:R0:W3:Y:S01]  /*8570*/  @!P6 LDG.E.U8 R28, desc[UR20][R12.64] ;  /* 0x000000140c1ce981 */ /* 0x0000e2000c1e1100 */
[----:B------:R-:W-:Y:S02]  /*8580*/  IADD3 R33, P0, PT, R0, R6, RZ ;  /* 0x0000000600217210 */ /* 0x000fe40007f1e0ff */
[----:B------:R-:W-:-:S03]  /*8590*/  SHF.R.S32.HI R75, RZ, 0x1f, R6 ;  /* 0x0000001fff4b7819 */ /* 0x000fc60000011406 */
[----:B------:R-:W-:Y:S02]  /*85a0*/  STL [R1+0x2e0], R33 ;  /* 0x0002e02101007387 */ /* 0x000fe40000100800 */
[----:B------:R-:W-:Y:S02]  /*85b0*/  IMAD.X R31, R75, 0x1, R3, P0 ;  /* 0x000000014b1f7824 */ /* 0x000fe400000e0603 */
[----:B------:R-:W-:Y:S04]  /*85c0*/  STL [R1+0x12b8], R84 ;  /* 0x0012b85401007387 */ /* 0x000fe80000100800 */
[----:B------:R1:W-:Y:S01]  /*85d0*/  STL [R1+0x548], R24 ;  /* 0x0005481801007387 */ /* 0x0003e20000100800 */
[----:B------:R-:W-:Y:S02]  /*85e0*/  PRMT R17, RZ, 0x7610, R17 ;  /* 0x00007610ff117816 */ /* 0x000fe40000000011 */
[----:B-1----:R-:W-:-:S05]  /*85f0*/  IADD3 R24, P0, PT, R47, R2, RZ ;  /* 0x000000022f187210 */ /* 0x002fca0007f1e0ff */
[----:B------:R-:W-:Y:S02]  /*8600*/  IMAD.X R89, R42, 0x1, R4, P0 ;  /* 0x000000012a597824 */ /* 0x000fe400000e0604 */
[----:B0-----:R-:W-:Y:S02]  /*8610*/  @!P6 IMAD.MOV.U32 R12, RZ, RZ, R24 ;  /* 0x000000ffff0ce224 */ /* 0x001fe400078e0018 */
[----:B------:R-:W-:Y:S01]  /*8620*/  @!P6 IMAD.MOV.U32 R13, RZ, RZ, R89 ;  /* 0x000000ffff0de224 */ /* 0x000fe200078e0059 */
[----:B------:R-:W-:Y:S01]  /*8630*/  STL [R1+0x2dc], R31 ;  /* 0x0002dc1f01007387 */ /* 0x000fe20000100800 */
[----:B------:R-:W-:-:S03]  /*8640*/  IMAD.SHL.U32 R47, R6, 0x40, RZ ;  /* 0x00000040062f7824 */ /* 0x000fc600078e00ff */
[----:B------:R-:W-:Y:S02]  /*8650*/  STL [R1+0x12c0], R24 ;  /* 0x0012c01801007387 */ /* 0x000fe40000100800 */
[----:B------:R-:W-:Y:S02]  /*8660*/  SHF.R.S32.HI R42, RZ, 0x1f, R47 ;  /* 0x0000001fff2a7819 */ /* 0x000fe4000001142f */
[----:B------:R-:W-:Y:S04]  /*8670*/  STL [R1+0x12a4], R89 ;  /* 0x0012a45901007387 */ /* 0x000fe80000100800 */
[----:B------:R0:W4:Y:S01]  /*8680*/  @!P6 LDG.E.U8 R17, desc[UR20][R12.64] ;  /* 0x000000140c11e981 */ /* 0x000122000c1e1100 */
[----:B------:R-:W-:-:S03]  /*8690*/  PRMT R26, RZ, 0x7610, R26 ;  /* 0x00007610ff1a7816 */ /* 0x000fc6000000001a */
[----:B---3--:R1:W-:Y:S02]  /*86a0*/  STL [R1+0x544], R28 ;  /* 0x0005441c01007387 */ /* 0x0083e40000100800 */
[----:B-1----:R-:W-:-:S05]  /*86b0*/  IADD3 R28, P0, PT, R47, R0, RZ ;  /* 0x000000002f1c7210 */ /* 0x002fca0007f1e0ff */
[----:B------:R-:W-:Y:S02]  /*86c0*/  IMAD.X R89, R42, 0x1, R3, P0 ;  /* 0x000000012a597824 */ /* 0x000fe400000e0603 */
[----:B0-----:R-:W-:Y:S02]  /*86d0*/  @!P5 IMAD.MOV.U32 R12, RZ, RZ, R28 ;  /* 0x000000ffff0cd224 */ /* 0x001fe400078e001c */
[----:B------:R-:W-:-:S05]  /*86e0*/  @!P5 IMAD.MOV.U32 R13, RZ, RZ, R89 ;  /* 0x000000ffff0dd224 */ /* 0x000fca00078e0059 */
[----:B------:R0:W3:Y:S01]  /*86f0*/  @!P5 LDG.E.U8 R26, desc[UR20][R12.64] ;  /* 0x000000140c1ad981 */ /* 0x0000e2000c1e1100 */
[----:B------:R-:W-:-:S03]  /*8700*/  PRMT R16, RZ, 0x7610, R16 ;  /* 0x00007610ff107816 */ /* 0x000fc60000000010 */
[----:B----4-:R1:W-:Y:S02]  /*8710*/  STL [R1+0x540], R17 ;  /* 0x0005401101007387 */ /* 0x0103e40000100800 */
[----:B-1----:R-:W-:Y:S02]  /*8720*/  IADD3 R17, P6, PT, R47, R2, RZ ;  /* 0x000000022f117210 */ /* 0x002fe40007fde0ff */
[----:B------:R-:W-:Y:S03]  /*8730*/  STL [R1+0x12a8], R28 ;  /* 0x0012a81c01007387 */ /* 0x000fe60000100800 */
[----:B------:R-:W-:Y:S01]  /*8740*/  IMAD.X R24, R42, 0x1, R4, P6 ;  /* 0x000000012a187824 */ /* 0x000fe200030e0604 */
[----:B------:R1:W-:Y:S01]  /*8750*/  STL [R1+0x12a0], R17 ;  /* 0x0012a01101007387 */ /* 0x0003e20000100800 */
[----:B0-----:R-:W-:Y:S02]  /*8760*/  @!P5 IMAD.MOV.U32 R12, RZ, RZ, R17 ;  /* 0x000000ffff0cd224 */ /* 0x001fe400078e0011 */
[----:B------:R-:W-:Y:S01]  /*8770*/  @!P5 IMAD.MOV.U32 R13, RZ, RZ, R24 ;  /* 0x000000ffff0dd224 */ /* 0x000fe200078e0018 */
[----:B------:R-:W-:Y:S01]  /*8780*/  STL [R1+0x1298], R89 ;  /* 0x0012985901007387 */ /* 0x000fe20000100800 */
[----:B-1----:R-:W-:-:S03]  /*8790*/  IMAD R17, R6, 0x9, RZ ;  /* 0x0000000906117824 */ /* 0x002fc600078e02ff */
[----:B------:R-:W-:Y:S01]  /*87a0*/  STL [R1+0x129c], R24 ;  /* 0x00129c1801007387 */ /* 0x000fe20000100800 */
[----:B------:R-:W-:-:S03]  /*87b0*/  IMAD R42, R6, 0x48, RZ ;  /* 0x00000048062a7824 */ /* 0x000fc600078e02ff */
[----:B------:R0:W4:Y:S01]  /*87c0*/  @!P5 LDG.E.U8 R16, desc[UR20][R12.64] ;  /* 0x000000140c10d981 */ /* 0x000122000c1e1100 */
[----:B------:R-:W-:Y:S02]  /*87d0*/  SHF.R.S32.HI R17, RZ, 0x1f, R17 ;  /* 0x0000001fff117819 */ /* 0x000fe40000011411 */
[----:B------:R-:W-:Y:S01]  /*87e0*/  PRMT R44, RZ, 0x7610, R44 ;  /* 0x00007610ff2c7816 */ /* 0x000fe2000000002c */
[----:B---3--:R1:W-:Y:S02]  /*87f0*/  STL [R1+0x53c], R26 ;  /* 0x00053c1a01007387 */ /* 0x0083e40000100800 */
[----:B-1----:R-:W-:Y:S02]  /*8800*/  IADD3 R26, P6, PT, R11, R2, RZ ;  /* 0x000000020b1a7210 */ /* 0x002fe40007fde0ff */
[----:B------:R-:W-:-:S03]  /*8810*/  SHF.R.S32.HI R11, RZ, 0x1f, R42 ;  /* 0x0000001fff0b7819 */ /* 0x000fc6000001142a */
[----:B------:R-:W-:Y:S01]  /*8820*/  IMAD.X R28, R17, 0x1, R4, P6 ;  /* 0x00000001111c7824 */ /* 0x000fe200030e0604 */
[----:B0-----:R-:W-:-:S05]  /*8830*/  IADD3 R12, P6, PT, R42, R0, RZ ;  /* 0x000000002a0c7210 */ /* 0x001fca0007fde0ff */
[----:B------:R-:W-:-:S05]  /*8840*/  IMAD.X R13, R11, 0x1, R3, P6 ;  /* 0x000000010b0d7824 */ /* 0x000fca00030e0603 */
[----:B------:R0:W3:Y:S04]  /*8850*/  @!P3 LDG.E.U8 R44, desc[UR20][R12.64] ;  /* 0x000000140c2cb981 */ /* 0x0000e8000c1e1100 */
[----:B------:R-:W-:Y:S04]  /*8860*/  STL [R1+0xb70], R26 ;  /* 0x000b701a01007387 */ /* 0x000fe80000100800 */
[----:B------:R-:W-:Y:S04]  /*8870*/  STL [R1+0xb6c], R28 ;  /* 0x000b6c1c01007387 */ /* 0x000fe80000100800 */
[----:B------:R-:W-:Y:S01]  /*8880*/  STL [R1+0x128c], R12 ;  /* 0x00128c0c01007387 */ /* 0x000fe20000100800 */
[----:B------:R-:W-:-:S03]  /*8890*/  IADD3 R17, P5, PT, R8, R2, RZ ;  /* 0x0000000208117210 */ /* 0x000fc60007fbe0ff */
[----:B----4-:R1:W-:Y:S02]  /*88a0*/  STL [R1+0x538], R16 ;  /* 0x0005381001007387 */ /* 0x0103e40000100800 */
[----:B-1----:R-:W-:-:S05]  /*88b0*/  IMAD R16, R6, 0x11, RZ ;  /* 0x0000001106107824 */ /* 0x002fca00078e02ff */
[----:B------:R-:W-:Y:S01]  /*88c0*/  SHF.R.S32.HI R16, RZ, 0x1f, R16 ;  /* 0x0000001fff107819 */ /* 0x000fe20000011410 */
[----:B------:R-:W-:Y:S04]  /*88d0*/  STL [R1+0xbf0], R17 ;  /* 0x000bf01101007387 */ /* 0x000fe80000100800 */
[----:B------:R-:W-:Y:S01]  /*88e0*/  IMAD.X R24, R16, 0x1, R4, P5 ;  /* 0x0000000110187824 */ /* 0x000fe200028e0604 */
[----:B------:R-:W-:Y:S01]  /*88f0*/  IADD3 R16, P5, PT, R42, R2, RZ ;  /* 0x000000022a107210 */ /* 0x000fe20007fbe0ff */
[----:B------:R-:W-:Y:S04]  /*8900*/  STL [R1+0x1288], R13 ;  /* 0x0012880d01007387 */ /* 0x000fe80000100800 */
[----:B------:R-:W-:Y:S04]  /*8910*/  STL [R1+0xbec], R24 ;  /* 0x000bec1801007387 */ /* 0x000fe80000100800 */
[----:B------:R-:W-:Y:S01]  /*8920*/  STL [R1+0x1290], R16 ;  /* 0x0012901001007387 */ /* 0x000fe20000100800 */
[----:B------:R-:W-:Y:S01]  /*8930*/  VIADD R8, R21, 0xffffff97 ;  /* 0xffffff9715087836 */ /* 0x000fe20000000000 */
[----:B------:R-:W-:Y:S01]  /*8940*/  PRMT R5, RZ, 0x7610, R5 ;  /* 0x00007610ff057816 */ /* 0x000fe20000000005 */
[----:B------:R-:W-:-:S02]  /*8950*/  IMAD R42, R6, 0x50, RZ ;  /* 0x00000050062a7824 */ /* 0x000fc400078e02ff */
[----:B0-----:R-:W-:Y:S01]  /*8960*/  @!P3 IMAD.MOV.U32 R12, RZ, RZ, R16 ;  /* 0x000000ffff0cb224 */ /* 0x001fe200078e0010 */
[----:B------:R-:W-:Y:S02]  /*8970*/  ISETP.GE.U32.AND P6, PT, R8, 0x7fffff18, PT ;  /* 0x7fffff180800780c */ /* 0x000fe40003fc6070 */
[----:B------:R-:W-:Y:S02]  /*8980*/  SHF.R.S32.HI R8, RZ, 0x1f, R42 ;  /* 0x0000001fff087819 */ /* 0x000fe4000001142a */
[----:B------:R-:W-:Y:S02]  /*8990*/  PRMT R47, RZ, 0x7610, R47 ;  /* 0x00007610ff2f7816 */ /* 0x000fe4000000002f */
[----:B------:R-:W-:Y:S01]  /*89a0*/  PRMT R7, RZ, 0x7610, R7 ;  /* 0x00007610ff077816 */ /* 0x000fe20000000007 */
[----:B---3--:R0:W-:Y:S02]  /*89b0*/  STL [R1+0x534], R44 ;  /* 0x0005342c01007387 */ /* 0x0081e40000100800 */
[----:B0-----:R-:W-:-:S04]  /*89c0*/  IMAD.X R44, R11, 0x1, R4, P5 ;  /* 0x000000010b2c7824 */ /* 0x001fc800028e0604 */
[----:B------:R-:W-:Y:S01]  /*89d0*/  @!P3 IMAD.MOV.U32 R13, RZ, RZ, R44 ;  /* 0x000000ffff0db224 */ /* 0x000fe200078e002c */
[----:B------:R-:W-:-:S04]  /*89e0*/  IADD3 R89, P5, PT, R42, R0, RZ ;  /* 0x000000002a597210 */ /* 0x000fc80007fbe0ff */
[----:B------:R0:W3:Y:S01]  /*89f0*/  @!P3 LDG.E.U8 R5, desc[UR20][R12.64] ;  /* 0x000000140c05b981 */ /* 0x0000e2000c1e1100 */
[----:B------:R-:W-:-:S03]  /*8a00*/  IADD3 R16, P3, PT, R42, R2, RZ ;  /* 0x000000022a107210 */ /* 0x000fc60007f7e0ff */
[----:B------:R1:W-:Y:S01]  /*8a10*/  STL [R1+0x1274], R44 ;  /* 0x0012742c01007387 */ /* 0x0003e20000100800 */
[C---:B0-----:R-:W-:Y:S02]  /*8a20*/  IMAD.X R13, R8.reuse, 0x1, R3, P5 ;  /* 0x00000001080d7824 */ /* 0x041fe400028e0603 */
[----:B------:R-:W-:Y:S01]  /*8a30*/  @!P2 IMAD.MOV.U32 R12, RZ, RZ, R89 ;  /* 0x000000ffff0ca224 */ /* 0x000fe200078e0059 */
[----:B------:R-:W-:Y:S01]  /*8a40*/  STL [R1+0x1278], R89 ;  /* 0x0012785901007387 */ /* 0x000fe20000100800 */
[----:B-1----:R-:W-:-:S03]  /*8a50*/  IMAD.X R44, R8, 0x1, R4, P3 ;  /* 0x00000001082c7824 */ /* 0x002fc600018e0604 */
[----:B------:R-:W-:Y:S04]  /*8a60*/  STL [R1+0x1270], R16 ;  /* 0x0012701001007387 */ /* 0x000fe80000100800 */
[----:B------:R0:W-:Y:S04]  /*8a70*/  STL [R1+0x1268], R13 ;  /* 0x0012680d01007387 */ /* 0x0001e80000100800 */
[----:B------:R1:W4:Y:S02]  /*8a80*/  @!P2 LDG.E.U8 R47, desc[UR20][R12.64] ;  /* 0x000000140c2fa981 */ /* 0x000324000c1e1100 */
[----:B-1----:R-:W-:-:S02]  /*8a90*/  @!P2 IMAD.MOV.U32 R12, RZ, RZ, R16 ;  /* 0x000000ffff0ca224 */ /* 0x002fc400078e0010 */
[----:B0-----:R-:W-:-:S05]  /*8aa0*/  @!P2 IMAD.MOV.U32 R13, RZ, RZ, R44 ;  /* 0x000000ffff0da224 */ /* 0x001fca00078e002c */
[----:B------:R0:W2:Y:S01]  /*8ab0*/  @!P2 LDG.E.U8 R7, desc[UR20][R12.64] ;  /* 0x000000140c07a981 */ /* 0x0000a2000c1e1100 */
[----:B------:R-:W-:Y:S02]  /*8ac0*/  VIADD R11, R21, 0xffffff8f ;  /* 0xffffff8f150b7836 */ /* 0x000fe40000000000 */
[----:B------:R-:W-:-:S03]  /*8ad0*/  IMAD R16, R6, 0x21, RZ ;  /* 0x0000002106107824 */ /* 0x000fc600078e02ff */
[----:B------:R-:W-:Y:S01]  /*8ae0*/  ISETP.GE.U32.AND P5, PT, R11, 0x7fffff10, PT ;  /* 0x7fffff100b00780c */ /* 0x000fe20003fa6070 */
[----:B------:R-:W-:Y:S02]  /*8af0*/  IMAD R11, R6, 0x58, RZ ;  /* 0x00000058060b7824 */ /* 0x000fe400078e02ff */
[----:B0-----:R-:W-:-:S03]  /*8b00*/  VIADD R12, R21, 0xffffff87 ;  /* 0xffffff87150c7836 */ /* 0x001fc60000000000 */
[----:B------:R-:W-:Y:S02]  /*8b10*/  SHF.R.S32.HI R8, RZ, 0x1f, R11 ;  /* 0x0000001fff087819 */ /* 0x000fe4000001140b */
[----:B------:R-:W-:Y:S02]  /*8b20*/  PRMT R15, RZ, 0x7610, R15 ;  /* 0x00007610ff0f7816 */ /* 0x000fe4000000000f */
[----:B------:R-:W-:Y:S01]  /*8b30*/  PRMT R10, RZ, 0x7610, R10 ;  /* 0x00007610ff0a7816 */ /* 0x000fe2000000000a */
[----:B---3--:R0:W-:Y:S04]  /*8b40*/  STL [R1+0x530], R5 ;  /* 0x0005300501007387 */ /* 0x0081e80000100800 */
[----:B------:R1:W-:Y:S01]  /*8b50*/  STL [R1+0x126c], R44 ;  /* 0x00126c2c01007387 */ /* 0x0003e20000100800 */
[----:B0-----:R-:W-:-:S05]  /*8b60*/  IMAD R5, R6, 0x19, RZ ;  /* 0x0000001906057824 */ /* 0x001fca00078e02ff */
[-C--:B------:R-:W-:Y:S02]  /*8b70*/  IADD3 R5, P3, PT, R5, R2.reuse, RZ ;  /* 0x0000000205057210 */ /* 0x080fe40007f7e0ff */
[----:B-1----:R-:W-:Y:S01]  /*8b80*/  IADD3 R44, P2, PT, R16, R2, RZ ;  /* 0x00000002102c7210 */ /* 0x002fe20007f5e0ff */
[----:B--2---:R0:W-:Y:S02]  /*8b90*/  STL [R1+0x528], R7 ;  /* 0x0005280701007387 */ /* 0x0041e40000100800 */
[----:B0-----:R-:W-:-:S05]  /*8ba0*/  IMAD R7, R6, 0x19, RZ ;  /* 0x0000001906077824 */ /* 0x001fca00078e02ff */
[----:B------:R-:W-:Y:S01]  /*8bb0*/  SHF.R.S32.HI R7, RZ, 0x1f, R7 ;  /* 0x0000001fff077819 */ /* 0x000fe20000011407 */
[----:B------:R-:W-:Y:S04]  /*8bc0*/  STL [R1+0xc70], R5 ;  /* 0x000c700501007387 */ /* 0x000fe80000100800 */
[----:B------:R-:W-:Y:S01]  /*8bd0*/  IMAD.X R7, R7, 0x1, R4, P3 ;  /* 0x0000000107077824 */ /* 0x000fe200018e0604 */
[----:B------:R-:W-:-:S04]  /*8be0*/  IADD3 R13, P3, PT, R11, R0, RZ ;  /* 0x000000000b0d7210 */ /* 0x000fc80007f7e0ff */
[----:B------:R-:W-:Y:S01]  /*8bf0*/  STL [R1+0xc6c], R7 ;  /* 0x000c6c0701007387 */ /* 0x000fe20000100800 */
[----:B------:R-:W-:-:S03]  /*8c00*/  IMAD.X R42, R8, 0x1, R3, P3 ;  /* 0x00000001082a7824 */ /* 0x000fc600018e0603 */
[----:B------:R-:W-:Y:S01]  /*8c10*/  STL [R1+0x125c], R13 ;  /* 0x00125c0d01007387 */ /* 0x000fe20000100800 */
[----:B------:R-:W-:-:S03]  /*8c20*/  IADD3 R16, P3, PT, R11, R2, RZ ;  /* 0x000000020b107210 */ /* 0x000fc60007f7e0ff */
[----:B------:R-:W-:Y:S04]  /*8c30*/  STL [R1+0x1254], R44 ;  /* 0x0012542c01007387 */ /* 0x000fe80000100800 */
[----:B----4-:R0:W-:Y:S01]  /*8c40*/  STL [R1+0x52c], R47 ;  /* 0x00052c2f01007387 */ /* 0x0101e20000100800 */
[--C-:B------:R-:W-:Y:S02]  /*8c50*/  IMAD.X R89, R8, 0x1, R4.reuse, P3 ;  /* 0x0000000108597824 */ /* 0x100fe400018e0604 */
[----:B0-----:R-:W-:Y:S01]  /*8c60*/  IMAD.X R47, R87, 0x1, R4, P2 ;  /* 0x00000001572f7824 */ /* 0x001fe200010e0604 */
[----:B------:R-:W-:Y:S01]  /*8c70*/  ISETP.GE.U32.AND P2, PT, R12, 0x7fffff08, PT ;  /* 0x7fffff080c00780c */ /* 0x000fe20003f46070 */
[----:B------:R-:W-:Y:S02]  /*8c80*/  @!P1 IMAD.MOV.U32 R12, RZ, RZ, R13 ;  /* 0x000000ffff0c9224 */ /* 0x000fe400078e000d */
[----:B------:R-:W-:-:S05]  /*8c90*/  @!P1 IMAD.MOV.U32 R13, RZ, RZ, R42 ;  /* 0x000000ffff0d9224 */ /* 0x000fca00078e002a */
[----:B------:R0:W2:Y:S02]  /*8ca0*/  @!P1 LDG.E.U8 R15, desc[UR20][R12.64] ;  /* 0x000000140c0f9981 */ /* 0x0000a4000c1e1100 */
[----:B0-----:R-:W-:Y:S02]  /*8cb0*/  @!P1 IMAD.MOV.U32 R12, RZ, RZ, R16 ;  /* 0x000000ffff0c9224 */ /* 0x001fe400078e0010 */
[----:B------:R-:W-:-:S05]  /*8cc0*/  @!P1 IMAD.MOV.U32 R13, RZ, RZ, R89 ;  /* 0x000000ffff0d9224 */ /* 0x000fca00078e0059 */
[----:B------:R-:W3:Y:S01]  /*8cd0*/  @!P1 LDG.E.U8 R10, desc[UR20][R12.64] ;  /* 0x000000140c0a9981 */ /* 0x000ee2000c1e1100 */
[----:B------:R-:W-:Y:S02]  /*8ce0*/  VIADD R84, R21, 0xffffff9f ;  /* 0xffffff9f15547836 */ /* 0x000fe40000000000 */
[----:B------:R-:W-:Y:S01]  /*8cf0*/  IMAD R11, R6, 0x60, RZ ;  /* 0x00000060060b7824 */ /* 0x000fe200078e02ff */
[----:B------:R-:W-:Y:S02]  /*8d00*/  STL [R1+0x1258], R42 ;  /* 0x0012582a01007387 */ /* 0x000fe40000100800 */
[----:B------:R-:W-:Y:S02]  /*8d10*/  ISETP.GE.U32.AND P0, PT, R84, 0x7fffff20, PT ;  /* 0x7fffff205400780c */ /* 0x000fe40003f06070 */
[----:B------:R-:W-:Y:S01]  /*8d20*/  STL [R1+0x1250], R47 ;  /* 0x0012502f01007387 */ /* 0x000fe20000100800 */
[----:B------:R-:W-:-:S03]  /*8d30*/  SHF.R.S32.HI R8, RZ, 0x1f, R11 ;  /* 0x0000001fff087819 */ /* 0x000fc6000001140b */
[----:B------:R-:W-:Y:S04]  /*8d40*/  STL [R1+0x1260], R16 ;  /* 0x0012601001007387 */ /* 0x000fe80000100800 */
[----:B------:R-:W-:Y:S01]  /*8d50*/  STL [R1+0x1244], R89 ;  /* 0x0012445901007387 */ /* 0x000fe20000100800 */
[----:B------:R-:W-:Y:S02]  /*8d60*/  PRMT R87, RZ, 0x7610, R87 ;  /* 0x00007610ff577816 */ /* 0x000fe40000000057 */
[----:B------:R-:W-:Y:S01]  /*8d70*/  PRMT R9, RZ, 0x7610, R9 ;  /* 0x00007610ff097816 */ /* 0x000fe20000000009 */
[----:B--2---:R0:W-:Y:S02]  /*8d80*/  STL [R1+0x520], R15 ;  /* 0x0005200f01007387 */ /* 0x0041e40000100800 */
[----:B0-----:R-:W-:-:S05]  /*8d90*/  IADD3 R15, P3, PT, R11, R0, RZ ;  /* 0x000000000b0f7210 */ /* 0x001fca0007f7e0ff */
[----:B------:R-:W-:Y:S01]  /*8da0*/  IMAD.X R89, R8, 0x1, R3, P3 ;  /* 0x0000000108597824 */ /* 0x000fe200018e0603 */
[----:B---3--:R0:W-:Y:S01]  /*8db0*/  STL [R1+0x518], R10 ;  /* 0x0005180a01007387 */ /* 0x0081e20000100800 */
[----:B------:R-:W-:Y:S02]  /*8dc0*/  @!P0 IMAD.MOV.U32 R12, RZ, RZ, R15 ;  /* 0x000000ffff0c8224 */ /* 0x000fe400078e000f */
[----:B------:R-:W-:-:S05]  /*8dd0*/  @!P0 IMAD.MOV.U32 R13, RZ, RZ, R89 ;  /* 0x000000ffff0d8224 */ /* 0x000fca00078e0059 */
[----:B------:R1:W2:Y:S01]  /*8de0*/  @!P0 LDG.E.U8 R87, desc[UR20][R12.64] ;  /* 0x000000140c578981 */ /* 0x0002a2000c1e1100 */
[----:B0-----:R-:W-:-:S05]  /*8df0*/  IADD3 R10, P1, PT, R11, R2, RZ ;  /* 0x000000020b0a7210 */ /* 0x001fca0007f3e0ff */
[----:B------:R-:W-:Y:S02]  /*8e00*/  IMAD.X R16, R8, 0x1, R4, P1 ;  /* 0x0000000108107824 */ /* 0x000fe400008e0604 */
[----:B-1----:R-:W-:Y:S02]  /*8e10*/  @!P0 IMAD.MOV.U32 R12, RZ, RZ, R10 ;  /* 0x000000ffff0c8224 */ /* 0x002fe400078e000a */
[----:B------:R-:W-:-:S05]  /*8e20*/  @!P0 IMAD.MOV.U32 R13, RZ, RZ, R16 ;  /* 0x000000ffff0d8224 */ /* 0x000fca00078e0010 */
[----:B------:R0:W3:Y:S04]  /*8e30*/  @!P0 LDG.E.U8 R9, desc[UR20][R12.64] ;  /* 0x000000140c098981 */ /* 0x0000e8000c1e1100 */
[----:B------:R1:W-:Y:S01]  /*8e40*/  STL [R1+0x1248], R15 ;  /* 0x0012480f01007387 */ /* 0x0003e20000100800 */
[C---:B------:R-:W-:Y:S02]  /*8e50*/  IMAD R11, R6.reuse, 0x68, RZ ;  /* 0x00000068060b7824 */ /* 0x040fe400078e02ff */
[----:B-1----:R-:W-:Y:S01]  /*8e60*/  IMAD R15, R6, 0x29, RZ ;  /* 0x00000029060f7824 */ /* 0x002fe200078e02ff */
[----:B------:R-:W-:Y:S04]  /*8e70*/  STL [R1+0x1240], R10 ;  /* 0x0012400a01007387 */ /* 0x000fe80000100800 */
[----:B------:R-:W-:Y:S01]  /*8e80*/  IADD3 R15, P1, PT, R15, R2, RZ ;  /* 0x000000020f0f7210 */ /* 0x000fe20007f3e0ff */
[----:B------:R-:W-:Y:S01]  /*8e90*/  STL [R1+0x1238], R89 ;  /* 0x0012385901007387 */ /* 0x000fe20000100800 */
[----:B------:R-:W-:-:S03]  /*8ea0*/  SHF.R.S32.HI R8, RZ, 0x1f, R11 ;  /* 0x0000001fff087819 */ /* 0x000fc6000001140b */
[----:B------:R1:W-:Y:S04]  /*8eb0*/  STL [R1+0x123c], R16 ;  /* 0x00123c1001007387 */ /* 0x0003e80000100800 */
[----:B------:R-:W-:Y:S01]  /*8ec0*/  STL [R1+0x1234], R15 ;  /* 0x0012340f01007387 */ /* 0x000fe20000100800 */
[----:B-1----:R-:W-:Y:S01]  /*8ed0*/  IMAD.X R16, R78, 0x1, R4, P1 ;  /* 0x000000014e107824 */ /* 0x002fe200008e0604 */
[----:B------:R-:W-:Y:S01]  /*8ee0*/  IADD3 R89, P1, PT, R11, R0, RZ ;  /* 0x000000000b597210 */ /* 0x000fe20007f3e0ff */
[----:B0-----:R-:W-:-:S04]  /*8ef0*/  VIADD R12, R21, 0xfffffff6 ;  /* 0xfffffff6150c7836 */ /* 0x001fc80000000000 */
[----:B------:R-:W-:Y:S01]  /*8f00*/  IMAD.X R13, R8, 0x1, R3, P1 ;  /* 0x00000001080d7824 */ /* 0x000fe200008e0603 */
[----:B------:R-:W-:Y:S02]  /*8f10*/  PRMT R84, RZ, 0x7610, R84 ;  /* 0x00007610ff547816 */ /* 0x000fe40000000054 */
[----:B------:R-:W-:Y:S01]  /*8f20*/  ISETP.GE.U32.AND P1, PT, R12, 0x7fffff77, PT ;  /* 0x7fffff770c00780c */ /* 0x000fe20003f26070 */
[----:B------:R-:W-:Y:S01]  /*8f30*/  @!P6 IMAD.MOV.U32 R12, RZ, RZ, R89 ;  /* 0x000000ffff0ce224 */ /* 0x000fe200078e0059 */
[----:B------:R-:W-:-:S04]  /*8f40*/  PRMT R78, RZ, 0x7610, R78 ;  /* 0x00007610ff4e7816 */ /* 0x000fc8000000004e */
[----:B------:R0:W4:Y:S04]  /*8f50*/  @!P6 LDG.E.U8 R84, desc[UR20][R12.64] ;  /* 0x000000140c54e981 */ /* 0x000128000c1e1100 */
[----:B---3--:R1:W-:Y:S04]  /*8f60*/  STL [R1+0x50c], R9 ;  /* 0x00050c0901007387 */ /* 0x0083e80000100800 */
[----:B------:R-:W-:Y:S01]  /*8f70*/  STL [R1+0x121c], R16 ;  /* 0x00121c1001007387 */ /* 0x000fe20000100800 */
[----:B-1----:R-:W-:-:S03]  /*8f80*/  IADD3 R9, P0, PT, R72, R2, RZ ;  /* 0x0000000248097210 */ /* 0x002fc60007f1e0ff */
[----:B------:R-:W-:Y:S04]  /*8f90*/  STL [R1+0x122c], R89 ;  /* 0x00122c5901007387 */ /* 0x000fe80000100800 */
[----:B------:R-:W-:Y:S01]  /*8fa0*/  STL [R1+0x1224], R9 ;  /* 0x0012240901007387 */ /* 0x000fe20000100800 */
[----:B------:R-:W-:-:S03]  /*8fb0*/  IMAD.X R10, R14, 0x1, R4, P0 ;  /* 0x000000010e0a7824 */ /* 0x000fc600000e0604 */
[----:B------:R-:W-:Y:S04]  /*8fc0*/  STL [R1+0x1228], R13 ;  /* 0x0012280d01007387 */ /* 0x000fe80000100800 */
[----:B--2---:R1:W-:Y:S02]  /*8fd0*/  STL [R1+0x510], R87 ;  /* 0x0005105701007387 */ /* 0x0043e40000100800 */
[----:B-1----:R-:W-:-:S05]  /*8fe0*/  IADD3 R87, P0, PT, R11, R2, RZ ;  /* 0x000000020b577210 */ /* 0x002fca0007f1e0ff */
[----:B------:R-:W-:Y:S02]  /*8ff0*/  IMAD.X R89, R8, 0x1, R4, P0 ;  /* 0x0000000108597824 */ /* 0x000fe400000e0604 */
[----:B0-----:R-:W-:Y:S02]  /*9000*/  @!P6 IMAD.MOV.U32 R12, RZ, RZ, R87 ;  /* 0x000000ffff0ce224 */ /* 0x001fe400078e0057 */
[----:B------:R-:W-:-:S05]  /*9010*/  @!P6 IMAD.MOV.U32 R13, RZ, RZ, R89 ;  /* 0x000000ffff0de224 */ /* 0x000fca00078e0059 */
[----:B------:R0:W2:Y:S01]  /*9020*/  @!P6 LDG.E.U8 R78, desc[UR20][R12.64] ;  /* 0x000000140c4ee981 */ /* 0x0000a2000c1e1100 */
[----:B------:R-:W-:-:S03]  /*9030*/  IMAD R11, R6, 0x70, RZ ;  /* 0x00000070060b7824 */ /* 0x000fc600078e02ff */
[----:B------:R-:W-:Y:S04]  /*9040*/  STL [R1+0x1220], R10 ;  /* 0x0012200a01007387 */ /* 0x000fe80000100800 */
[----:B------:R-:W-:Y:S04]  /*9050*/  STL [R1+0x1230], R87 ;  /* 0x0012305701007387 */ /* 0x000fe80000100800 */
[----:B------:R-:W-:Y:S04]  /*9060*/  STL [R1+0x1214], R89 ;  /* 0x0012145901007387 */ /* 0x000fe80000100800 */
[----:B----4-:R1:W-:Y:S01]  /*9070*/  STL [R1+0x508], R84 ;  /* 0x0005085401007387 */ /* 0x0103e20000100800 */
[----:B------:R-:W-:-:S02]  /*9080*/  SHF.R.S32.HI R8, RZ, 0x1f, R11 ;  /* 0x0000001fff087819 */ /* 0x000fc4000001140b */
[----:B-1----:R-:W-:-:S05]  /*9090*/  IADD3 R84, P0, PT, R11, R0, RZ ;  /* 0x000000000b547210 */ /* 0x002fca0007f1e0ff */
[----:B------:R-:W-:Y:S01]  /*90a0*/  STL [R1+0x1218], R84 ;  /* 0x0012185401007387 */ /* 0x000fe20000100800 */
[----:B0-----:R-:W-:Y:S01]  /*90b0*/  IMAD.X R12, R8, 0x1, R3, P0 ;  /* 0x00000001080c7824 */ /* 0x001fe200000e0603 */
[----:B------:R-:W-:Y:S01]  /*90c0*/  PRMT R34, RZ, 0x7610, R34 ;  /* 0x00007610ff227816 */ /* 0x000fe20000000022 */
[----:B------:R-:W-:Y:S02]  /*90d0*/  IMAD.MOV.U32 R87, RZ, RZ, R33 ;  /* 0x000000ffff577224 */ /* 0x000fe400078e0021 */
[----:B------:R-:W-:Y:S01]  /*90e0*/  @!P5 IMAD.MOV.U32 R13, RZ, RZ, R12 ;  /* 0x000000ffff0dd224 */ /* 0x000fe200078e000c */
[----:B------:R-:W-:Y:S01]  /*90f0*/  PRMT R30, RZ, 0x7610, R30 ;  /* 0x00007610ff1e7816 */ /* 0x000fe2000000001e */
[----:B--2---:R0:W-:Y:S02]  /*9100*/  STL [R1+0x504], R78 ;  /* 0x0005044e01007387 */ /* 0x0041e40000100800 */
[----:B0-----:R-:W-:Y:S01]  /*9110*/  IMAD.MOV.U32 R78, RZ, RZ, R31 ;  /* 0x000000ffff4e7224 */ /* 0x001fe200078e001f */
[----:B------:R-:W-:-:S05]  /*9120*/  IADD3 R31, P6, PT, R11, R2, RZ ;  /* 0x000000020b1f7210 */ /* 0x000fca0007fde0ff */
[----:B------:R-:W-:Y:S01]  /*9130*/  STL [R1+0x1210], R31 ;  /* 0x0012101f01007387 */ /* 0x000fe20000100800 */
[----:B------:R-:W-:-:S03]  /*9140*/  IMAD.X R33, R8, 0x1, R4, P6 ;  /* 0x0000000108217824 */ /* 0x000fc600030e0604 */
[----:B------:R0:W-:Y:S02]  /*9150*/  STL [R1+0x1208], R12 ;  /* 0x0012080c01007387 */ /* 0x0001e40000100800 */
[----:B0-----:R-:W-:-:S05]  /*9160*/  @!P5 IMAD.MOV.U32 R12, RZ, RZ, R84 ;  /* 0x000000ffff0cd224 */ /* 0x001fca00078e0054 */
[----:B------:R0:W2:Y:S02]  /*9170*/  @!P5 LDG.E.U8 R34, desc[UR20][R12.64] ;  /* 0x000000140c22d981 */ /* 0x0000a4000c1e1100 */
[----:B0-----:R-:W-:Y:S02]  /*9180*/  @!P5 IMAD.MOV.U32 R12, RZ, RZ, R31 ;  /* 0x000000ffff0cd224 */ /* 0x001fe400078e001f */
[----:B------:R-:W-:-:S05]  /*9190*/  @!P5 IMAD.MOV.U32 R13, RZ, RZ, R33 ;  /* 0x000000ffff0dd224 */ /* 0x000fca00078e0021 */
[----:B------:R0:W3:Y:S01]  /*91a0*/  @!P5 LDG.E.U8 R30, desc[UR20][R12.64] ;  /* 0x000000140c1ed981 */ /* 0x0000e2000c1e1100 */
[----:B------:R-:W-:Y:S01]  /*91b0*/  IADD3 R84, P6, PT, R2, R6, RZ ;  /* 0x0000000602547210 */ /* 0x000fe20007fde0ff */
[----:B------:R-:W-:Y:S02]  /*91c0*/  IMAD R11, R6, 0x78, RZ ;  /* 0x00000078060b7824 */ /* 0x000fe400078e02ff */
[----:B------:R1:W-:Y:S02]  /*91d0*/  STL [R1+0x120c], R33 ;  /* 0x00120c2101007387 */ /* 0x0003e40000100800 */
[----:B------:R-:W-:Y:S02]  /*91e0*/  IMAD.X R89, R75, 0x1, R4, P6 ;  /* 0x000000014b597824 */ /* 0x000fe400030e0604 */
[----:B------:R-:W-:Y:S01]  /*91f0*/  STL [R1+0x2e8], R84 ;  /* 0x0002e85401007387 */ /* 0x000fe20000100800 */
[----:B------:R-:W-:Y:S02]  /*9200*/  SHF.R.S32.HI R8, RZ, 0x1f, R11 ;  /* 0x0000001fff087819 */ /* 0x000fe4000001140b */
[----:B-1----:R-:W-:Y:S01]  /*9210*/  IADD3 R33, P6, PT, R11, R0, RZ ;  /* 0x000000000b217210 */ /* 0x002fe20007fde0ff */
[----:B------:R-:W-:Y:S01]  /*9220*/  STL [R1+0x2e4], R89 ;  /* 0x0002e45901007387 */ /* 0x000fe20000100800 */
[----:B0-----:R-:W-:-:S03]  /*9230*/  VIADD R12, R21, 0xffffffe6 ;  /* 0xffffffe6150c7836 */ /* 0x001fc60000000000 */
[----:B------:R-:W-:Y:S01]  /*9240*/  STL [R1+0x11f8], R33 ;  /* 0x0011f82101007387 */ /* 0x000fe20000100800 */
[----:B------:R-:W-:Y:S01]  /*9250*/  VIADD R13, R21, 0xffffffde ;  /* 0xffffffde150d7836 */ /* 0x000fe20000000000 */
[----:B------:R-:W-:Y:S02]  /*9260*/  PRMT R32, RZ, 0x7610, R32 ;  /* 0x00007610ff207816 */ /* 0x000fe40000000020 */
[----:B------:R-:W-:Y:S01]  /*9270*/  PRMT R20, RZ, 0x7610, R20 ;  /* 0x00007610ff147816 */ /* 0x000fe20000000014 */
[----:B---3--:R0:W-:Y:S04]  /*9280*/  STL [R1+0x4fc], R30 ;  /* 0x0004fc1e01007387 */ /* 0x0081e80000100800 */
[----:B--2---:R1:W-:Y:S01]  /*9290*/  STL [R1+0x500], R34 ;  /* 0x0005002201007387 */ /* 0x0043e20000100800 */
[----:B0-----:R-:W-:Y:S01]  /*92a0*/  IADD3 R30, P5, PT, R11, R2, RZ ;  /* 0x000000020b1e7210 */ /* 0x001fe20007fbe0ff */
[----:B-1----:R-:W-:Y:S01]  /*92b0*/  IMAD.X R34, R8, 0x1, R3, P6 ;  /* 0x0000000108227824 */ /* 0x002fe200030e0603 */
[----:B------:R-:W-:-:S03]  /*92c0*/  ISETP.GE.U32.AND P6, PT, R12, 0x7fffff67, PT ;  /* 0x7fffff670c00780c */ /* 0x000fc60003fc6070 */
[----:B------:R-:W-:Y:S01]  /*92d0*/  IMAD.X R31, R8, 0x1, R4, P5 ;  /* 0x00000001081f7824 */ /* 0x000fe200028e0604 */
[----:B------:R-:W-:Y:S01]  /*92e0*/  ISETP.GE.U32.AND P5, PT, R13, 0x7fffff5f, PT ;  /* 0x7fffff5f0d00780c */ /* 0x000fe20003fa6070 */
[----:B------:R-:W-:Y:S02]  /*92f0*/  @!P2 IMAD.MOV.U32 R12, RZ, RZ, R33 ;  /* 0x000000ffff0ca224 */ /* 0x000fe400078e0021 */
[----:B------:R-:W-:-:S05]  /*9300*/  @!P2 IMAD.MOV.U32 R13, RZ, RZ, R34 ;  /* 0x000000ffff0da224 */ /* 0x000fca00078e0022 */
[----:B------:R0:W2:Y:S02]  /*9310*/  @!P2 LDG.E.U8 R32, desc[UR20][R12.64] ;  /* 0x000000140c20a981 */ /* 0x0000a4000c1e1100 */
[----:B0-----:R-:W-:Y:S02]  /*9320*/  @!P2 IMAD.MOV.U32 R12, RZ, RZ, R30 ;  /* 0x000000ffff0ca224 */ /* 0x001fe400078e001e */
[----:B------:R-:W-:-:S05]  /*9330*/  @!P2 IMAD.MOV.U32 R13, RZ, RZ, R31 ;  /* 0x000000ffff0da224 */ /* 0x000fca00078e001f */
[----:B------:R-:W3:Y:S04]  /*9340*/  @!P2 LDG.E.U8 R20, desc[UR20][R12.64] ;  /* 0x000000140c14a981 */ /* 0x000ee8000c1e1100 */
[----:B------:R-:W-:Y:S04]  /*9350*/  STL [R1+0x1200], R30 ;  /* 0x0012001e01007387 */ /* 0x000fe80000100800 */
[----:B------:R0:W-:Y:S04]  /*9360*/  STL [R1+0x11f4], R34 ;  /* 0x0011f42201007387 */ /* 0x0001e80000100800 */
[----:B0-----:R-:W4:Y:S04]  /*9370*/  LDL.LU R34, [R1+0x1cbc] ;  /* 0x001cbc0001227983 */ /* 0x001f280000300800 */
[----:B------:R-:W4:Y:S04]  /*9380*/  LDL.LU R33, [R1+0x1cb8] ;  /* 0x001cb80001217983 */ /* 0x000f280000300800 */
[----:B------:R-:W-:Y:S04]  /*9390*/  STL [R1+0x11fc], R31 ;  /* 0x0011fc1f01007387 */ /* 0x000fe80000100800 */
[----:B--2---:R0:W-:Y:S04]  /*93a0*/  STL [R1+0x4f8], R32 ;  /* 0x0004f82001007387 */ /* 0x0041e80000100800 */
[----:B0-----:R-:W2:Y:S04]  /*93b0*/  LDL.LU R32, [R1+0x1cb4] ;  /* 0x001cb40001207983 */ /* 0x001ea80000300800 */
[----:B------:R-:W2:Y:S04]  /*93c0*/  LDL.LU R31, [R1+0x1cb0] ;  /* 0x001cb000011f7983 */ /* 0x000ea80000300800 */
[----:B------:R-:W2:Y:S04]  /*93d0*/  LDL.LU R30, [R1+0x1cac] ;  /* 0x001cac00011e7983 */ /* 0x000ea80000300800 */
[----:B---3--:R0:W-:Y:S04]  /*93e0*/  STL [R1+0x4f4], R20 ;  /* 0x0004f41401007387 */ /* 0x0081e80000100800 */
[----:B0-----:R-:W3:Y:S01]  /*93f0*/  LDL.LU R20, [R1+0x1ca8] ;  /* 0x001ca80001147983 */ /* 0x001ee20000300800 */
[----:B------:R-:W-:-:S05]  /*9400*/  VIADD R42, R21, 0xfffffffe ;  /* 0xfffffffe152a7836 */ /* 0x000fca0000000000 */
[----:B------:R-:W-:Y:S01]  /*9410*/  ISETP.GE.U32.AND P3, PT, R42, 0x7fffff7f, PT ;  /* 0x7fffff7f2a00780c */ /* 0x000fe20003f66070 */
[----:B------:R-:W-:Y:S02]  /*9420*/  IMAD.MOV.U32 R12, RZ, RZ, R78 ;  /* 0x000000ffff0c7224 */ /* 0x000fe400078e004e */
[----:B------:R-:W-:Y:S01]  /*9430*/  IMAD.MOV.U32 R13, RZ, RZ, R87 ;  /* 0x000000ffff0d7224 */ /* 0x000fe200078e0057 */
[----:B------:R-:W-:Y:S01]  /*9440*/  PRMT R27, RZ, 0x7610, R27 ;  /* 0x00007610ff1b7816 */ /* 0x000fe2000000001b */
[----:B------:R-:W2:Y:S04]  /*9450*/  LDL R78, [R1+0xc64] ;  /* 0x000c6400014e7983 */ /* 0x000ea80000100800 */
[----:B------:R-:W2:Y:S04]  /*9460*/  LDL R87, [R1+0xc68] ;  /* 0x000c680001577983 */ /* 0x000ea80000100800 */
[----:B------:R-:W-:-:S04]  /*9470*/  @!P3 LOP3.LUT R13, R13, R12, RZ, 0x3c, !PT ;  /* 0x0000000c0d0db212 */ /* 0x000fc800078e3cff */
[----:B------:R-:W-:-:S04]  /*9480*/  @!P3 LOP3.LUT R12, R13, R12, RZ, 0x3c, !PT ;  /* 0x0000000c0d0cb212 */ /* 0x000fc800078e3cff */
[----:B------:R-:W-:-:S05]  /*9490*/  @!P3 LOP3.LUT R13, R13, R12, RZ, 0x3c, !PT ;  /* 0x0000000c0d0db212 */ /* 0x000fca00078e3cff */
[----:B------:R0:W2:Y:S02]  /*94a0*/  @!P3 LDG.E.U8 R27, desc[UR20][R12.64] ;  /* 0x000000140c1bb981 */ /* 0x0000a4000c1e1100 */
[----:B0-----:R-:W-:Y:S02]  /*94b0*/  IMAD.MOV.U32 R12, RZ, RZ, R89 ;  /* 0x000000ffff0c7224 */ /* 0x001fe400078e0059 */
[----:B------:R-:W-:-:S05]  /*94c0*/  IMAD.MOV.U32 R13, RZ, RZ, R84 ;  /* 0x000000ffff0d7224 */ /* 0x000fca00078e0054 */
[----:B------:R-:W-:-:S04]  /*94d0*/  @!P3 LOP3.LUT R13, R13, R12, RZ, 0x3c, !PT ;  /* 0x0000000c0d0db212 */ /* 0x000fc800078e3cff */
[----:B------:R-:W-:-:S04]  /*94e0*/  @!P3 LOP3.LUT R12, R13, R12, RZ, 0x3c, !PT ;  /* 0x0000000c0d0cb212 */ /* 0x000fc800078e3cff */
[----:B------:R-:W-:Y:S02]  /*94f0*/  @!P3 LOP3.LUT R13, R13, R12, RZ, 0x3c, !PT ;  /* 0x0000000c0d0db212 */ /* 0x000fe400078e3cff */
[----:B---3--:R-:W-:-:S06]  /*9500*/  PRMT R20, RZ, 0x7610, R20 ;  /* 0x00007610ff147816 */ /* 0x008fcc0000000014 */
[----:B------:R-:W3:Y:S04]  /*9510*/  @!P3 LDG.E.U8 R20, desc[UR20][R12.64] ;  /* 0x000000140c14b981 */ /* 0x000ee8000c1e1100 */
[----:B--2---:R0:W-:Y:S04]  /*9520*/  STL [R1+0x4f0], R27 ;  /* 0x0004f01b01007387 */ /* 0x0041e80000100800 */
[----:B0-----:R-:W2:Y:S04]  /*9530*/  LDL.LU R27, [R1+0x1ca4] ;  /* 0x001ca400011b7983 */ /* 0x001ea80000300800 */
[----:B------:R-:W2:Y:S04]  /*9540*/  LDL R84, [R1+0x1204] ;  /* 0x0012040001547983 */ /* 0x000ea80000100800 */
[----:B------:R-:W2:Y:S04]  /*9550*/  LDL R89, [R1+0x124c] ;  /* 0x00124c0001597983 */ /* 0x000ea80000100800 */
[----:B---3--:R0:W-:Y:S04]  /*9560*/  STL [R1+0x4ec], R20 ;  /* 0x0004ec1401007387 */ /* 0x0081e80000100800 */
[----:B0-----:R-:W3:Y:S04]  /*9570*/  LDL.LU R20, [R1+0x1ca0] ;  /* 0x001ca00001147983 */ /* 0x001ee80000300800 */
[----:B------:R-:W2:Y:S04]  /*9580*/  LDL R12, [R1+0xb64] ;  /* 0x000b6400010c7983 */ /* 0x000ea80000100800 */
[----:B------:R-:W2:Y:S01]  /*9590*/  LDL R13, [R1+0xb68] ;  /* 0x000b6800010d7983 */ /* 0x000ea20000100800 */
[----:B------:R-:W-:-:S02]  /*95a0*/  PRMT R32, RZ, 0x7610, R32 ;  /* 0x00007610ff207816 */ /* 0x000fc40000000020 */
[----:B--2---:R-:W-:-:S04]  /*95b0*/  @!P1 LOP3.LUT R13, R13, R12, RZ, 0x3c, !PT ;  /* 0x0000000c0d0d9212 */ /* 0x004fc800078e3cff */
[----:B------:R-:W-:-:S04]  /*95c0*/  @!P1 LOP3.LUT R12, R13, R12, RZ, 0x3c, !PT ;  /* 0x0000000c0d0c9212 */ /* 0x000fc800078e3cff */
[----:B------:R-:W-:Y:S02]  /*95d0*/  @!P1 LOP3.LUT R13, R13, R12, RZ, 0x3c, !PT ;  /* 0x0000000c0d0d9212 */ /* 0x000fe400078e3cff */
[----:B---3--:R-:W-:-:S03]  /*95e0*/  PRMT R20, RZ, 0x7610, R20 ;  /* 0x00007610ff147816 */ /* 0x008fc60000000014 */
[----:B------:R0:W2:Y:S02]  /*95f0*/  @!P1 LDG.E.U8 R32, desc[UR20][R12.64] ;  /* 0x000000140c209981 */ /* 0x0000a4000c1e1100 */
[----:B0-----:R-:W-:Y:S02]  /*9600*/  @!P1 IMAD.MOV.U32 R12, RZ, RZ, R26 ;  /* 0x000000ffff0c9224 */ /* 0x001fe400078e001a */
[----:B------:R-:W-:-:S05]  /*9610*/  @!P1 IMAD.MOV.U32 R13, RZ, RZ, R28 ;  /* 0x000000ffff0d9224 */ /* 0x000fca00078e001c */
[----:B------:R-:W3:Y:S04]  /*9620*/  @!P1 LDG.E.U8 R20, desc[UR20][R12.64] ;  /* 0x000000140c149981 */ /* 0x000ee8000c1e1100 */
[----:B--2---:R0:W-:Y:S04]  /*9630*/  STL [R1+0x4e8], R32 ;  /* 0x0004e82001007387 */ /* 0x0041e80000100800 */
[----:B0-----:R-:W2:Y:S04]  /*9640*/  LDL R32, [R1+0x12ac] ;  /* 0x0012ac0001207983 */ /* 0x001ea80000100800 */
[----:B------:R-:W2:Y:S04]  /*9650*/  LDL.LU R28, [R1+0x1c9c] ;  /* 0x001c9c00011c7983 */ /* 0x000ea80000300800 */
[----:B------:R-:W2:Y:S04]  /*9660*/  LDL.LU R26, [R1+0x1c98] ;  /* 0x001c9800011a7983 */ /* 0x000ea80000300800 */
[----:B---3--:R0:W-:Y:S04]  /*9670*/  STL [R1+0x4dc], R20 ;  /* 0x0004dc1401007387 */ /* 0x0081e80000100800 */
[----:B0-----:R-:W3:Y:S04]  /*9680*/  LDL.LU R20, [R1+0x1c94] ;  /* 0x001c940001147983 */ /* 0x001ee80000300800 */
[----:B------:R-:W2:Y:S04]  /*9690*/  LDL R12, [R1+0xbe4] ;  /* 0x000be400010c7983 */ /* 0x000ea80000100800 */
[----:B------:R-:W2:Y:S01]  /*96a0*/  LDL R13, [R1+0xbe8] ;  /* 0x000be800010d7983 */ /* 0x000ea20000100800 */
[----:B------:R-:W-:-:S05]  /*96b0*/  VIADD R14, R21, 0xffffffee ;  /* 0xffffffee150e7836 */ /* 0x000fca0000000000 */
[----:B------:R-:W-:Y:S02]  /*96c0*/  ISETP.GE.U32.AND P0, PT, R14, 0x7fffff6f, PT ;  /* 0x7fffff6f0e00780c */ /* 0x000fe40003f06070 */
[----:B------:R-:W-:Y:S02]  /*96d0*/  PRMT R27, RZ, 0x7610, R27 ;  /* 0x00007610ff1b7816 */ /* 0x000fe4000000001b */
[----:B------:R-:W-:Y:S01]  /*96e0*/  PRMT R75, RZ, 0x7610, R75 ;  /* 0x00007610ff4b7816 */ /* 0x000fe2000000004b */
[C---:B------:R-:W-:Y:S01]  /*96f0*/  VIADD R8, R21.reuse, 0xffffffd6 ;  /* 0xffffffd615087836 */ /* 0x040fe20000000000 */
[----:B------:R-:W-:Y:S02]  /*9700*/  PRMT R72, RZ, 0x7610, R72 ;  /* 0x00007610ff487816 */ /* 0x000fe40000000048 */
[----:B------:R-:W-:Y:S02]  /*9710*/  PRMT R59, RZ, 0x7610, R59 ;  /* 0x00007610ff3b7816 */ /* 0x000fe4000000003b */
        /* <DEDUP_REMOVED lines=8> */
[----:B------:R0:W2:Y:S01]  /*97a0*/  @!P0 LDG.E.U8 R27, desc[UR20][R12.64] ;  /* 0x000000140c1b8981 */ /* 0x0000a2000c1e1100 */
[----:B---3--:R-:W-:Y:S01]  /*97b0*/  PRMT R20, RZ, 0x7610, R20 ;  /* 0x00007610ff147816 */ /* 0x008fe20000000014 */
[----:B0-----:R-:W-:Y:S02]  /*97c0*/  @!P0 IMAD.MOV.U32 R12, RZ, RZ, R17 ;  /* 0x000000ffff0c8224 */ /* 0x001fe400078e0011 */
[----:B------:R-:W-:-:S05]  /*97d0*/  @!P0 IMAD.MOV.U32 R13, RZ, RZ, R24 ;  /* 0x000000ffff0d8224 */ /* 0x000fca00078e0018 */
[----:B------:R0:W3:Y:S02]  /*97e0*/  @!P0 LDG.E.U8 R20, desc[UR20][R12.64] ;  /* 0x000000140c148981 */ /* 0x0000e4000c1e1100 */
[----:B0-----:R-:W-:Y:S02]  /*97f0*/  @!P6 IMAD.MOV.U32 R12, RZ, RZ, R87 ;  /* 0x000000ffff0ce224 */ /* 0x001fe400078e0057 */
[----:B------:R-:W-:-:S05]  /*9800*/  @!P6 IMAD.MOV.U32 R13, RZ, RZ, R78 ;  /* 0x000000ffff0de224 */ /* 0x000fca00078e004e */
[----:B------:R0:W4:Y:S02]  /*9810*/  @!P6 LDG.E.U8 R75, desc[UR20][R12.64] ;  /* 0x000000140c4be981 */ /* 0x000124000c1e1100 */
[----:B0-----:R-:W-:Y:S02]  /*9820*/  @!P6 IMAD.MOV.U32 R12, RZ, RZ, R5 ;  /* 0x000000ffff0ce224 */ /* 0x001fe400078e0005 */
[----:B------:R-:W-:-:S05]  /*9830*/  @!P6 IMAD.MOV.U32 R13, RZ, RZ, R7 ;  /* 0x000000ffff0de224 */ /* 0x000fca00078e0007 */
[----:B------:R0:W4:Y:S02]  /*9840*/  @!P6 LDG.E.U8 R72, desc[UR20][R12.64] ;  /* 0x000000140c48e981 */ /* 0x000124000c1e1100 */
[----:B0-----:R-:W-:Y:S02]  /*9850*/  @!P5 IMAD.MOV.U32 R12, RZ, RZ, R89 ;  /* 0x000000ffff0cd224 */ /* 0x001fe400078e0059 */
[----:B------:R-:W-:-:S05]  /*9860*/  @!P5 IMAD.MOV.U32 R13, RZ, RZ, R84 ;  /* 0x000000ffff0dd224 */ /* 0x000fca00078e0054 */
[----:B------:R0:W4:Y:S01]  /*9870*/  @!P5 LDG.E.U8 R59, desc[UR20][R12.64] ;  /* 0x000000140c3bd981 */ /* 0x000122000c1e1100 */
[----:B------:R-:W-:Y:S01]  /*9880*/  ISETP.GE.U32.AND P1, PT, R8, 0x7fffff47, PT ;  /* 0x7fffff470800780c */ /* 0x000fe20003f26070 */
[----:B------:R-:W-:Y:S01]  /*9890*/  VIADD R8, R21, 0xffffffbe ;  /* 0xffffffbe15087836 */ /* 0x000fe20000000000 */
[----:B------:R-:W-:Y:S01]  /*98a0*/  PRMT R30, RZ, 0x7610, R30 ;  /* 0x00007610ff1e7816 */ /* 0x000fe2000000001e */
        /* <DEDUP_REMOVED lines=15> */
[----:B------:R-:W-:Y:S02]  /*99a0*/  ISETP.GE.U32.AND P5, PT, R8, 0x7fffff2f, PT ;  /* 0x7fffff2f0800780c */ /* 0x000fe40003fa6070 */
[----:B------:R-:W-:Y:S01]  /*99b0*/  PRMT R8, RZ, 0x7610, R8 ;  /* 0x00007610ff087816 */ /* 0x000fe20000000008 */
[----:B0-----:R-:W-:Y:S02]  /*99c0*/  @!P2 IMAD.MOV.U32 R12, RZ, RZ, R15 ;  /* 0x000000ffff0ca224 */ /* 0x001fe400078e000f */
[----:B------:R-:W-:-:S05]  /*99d0*/  @!P2 IMAD.MOV.U32 R13, RZ, RZ, R16 ;  /* 0x000000ffff0da224 */ /* 0x000fca00078e0010 */
[----:B------:R0:W4:Y:S02]  /*99e0*/  @!P2 LDG.E.U8 R11, desc[UR20][R12.64] ;  /* 0x000000140c0ba981 */ /* 0x000124000c1e1100 */
[----:B0-----:R-:W-:Y:S02]  /*99f0*/  @!P3 IMAD.MOV.U32 R12, RZ, RZ, R9 ;  /* 0x000000ffff0cb224 */ /* 0x001fe400078e0009 */
[----:B------:R-:W-:-:S05]  /*9a00*/  @!P3 IMAD.MOV.U32 R13, RZ, RZ, R10 ;  /* 0x000000ffff0db224 */ /* 0x000fca00078e000a */
[----:B------:R0:W4:Y:S04]  /*9a10*/  @!P3 LDG.E.U8 R8, desc[UR20][R12.64] ;  /* 0x000000140c08b981 */ /* 0x000128000c1e1100 */
[----:B--2---:R1:W-:Y:S04]  /*9a20*/  STL [R1+0x4d0], R27 ;  /* 0x0004d01b01007387 */ /* 0x0043e80000100800 */
[----:B-1----:R-:W2:Y:S04]  /*9a30*/  LDL.LU R27, [R1+0x1c90] ;  /* 0x001c9000011b7983 */ /* 0x002ea80000300800 */
[----:B------:R-:W2:Y:S04]  /*9a40*/  LDL.LU R24, [R1+0x1c8c] ;  /* 0x001c8c0001187983 */ /* 0x000ea80000300800 */
[----:B------:R-:W2:Y:S04]  /*9a50*/  LDL.LU R17, [R1+0x1c88] ;  /* 0x001c880001117983 */ /* 0x000ea80000300800 */
[----:B---3--:R1:W-:Y:S04]  /*9a60*/  STL [R1+0x4cc], R20 ;  /* 0x0004cc1401007387 */ /* 0x0083e80000100800 */
[----:B-1----:R-:W3:Y:S04]  /*9a70*/  LDL.LU R20, [R1+0x1c84] ;  /* 0x001c840001147983 */ /* 0x002ee80000300800 */
[----:B------:R-:W3:Y:S01]  /*9a80*/  LDL.LU R7, [R1+0x1c80] ;  /* 0x001c800001077983 */ /* 0x000ee20000300800 */
[----:B------:R-:W-:-:S03]  /*9a90*/  IMAD R78, R6, 0xa, RZ ;  /* 0x0000000a064e7824 */ /* 0x000fc600078e02ff */
[----:B------:R-:W3:Y:S02]  /*9aa0*/  LDL.LU R5, [R1+0x1c7c] ;  /* 0x001c7c0001057983 */ /* 0x000ee40000300800 */
[----:B------:R-:W-:Y:S01]  /*9ab0*/  IADD3 R16, P2, PT, R78, R0, RZ ;  /* 0x000000004e107210 */ /* 0x000fe20007f5e0ff */
[C---:B------:R-:W-:Y:S02]  /*9ac0*/  IMAD R84, R6.reuse, 0x12, RZ ;  /* 0x0000001206547824 */ /* 0x040fe400078e02ff */
[----:B0-----:R-:W-:Y:S01]  /*9ad0*/  VIADD R12, R21, 0xffffffa6 ;  /* 0xffffffa6150c7836 */ /* 0x001fe20000000000 */
[----:B----4-:R0:W-:Y:S02]  /*9ae0*/  STL [R1+0x4bc], R42 ;  /* 0x0004bc2a01007387 */ /* 0x0101e40000100800 */
[----:B0-----:R-:W-:-:S05]  /*9af0*/  IMAD R42, R6, 0x39, RZ ;  /* 0x00000039062a7824 */ /* 0x001fca00078e02ff */
[----:B------:R-:W-:Y:S01]  /*9b00*/  IADD3 R29, P3, PT, R42, R0, RZ ;  /* 0x000000002a1d7210 */ /* 0x000fe20007f7e0ff */
[----:B------:R0:W-:Y:S04]  /*9b10*/  STL [R1+0x4b0], R11 ;  /* 0x0004b00b01007387 */ /* 0x0001e80000100800 */
[----:B------:R-:W-:Y:S01]  /*9b20*/  STL [R1+0x4c8], R75 ;  /* 0x0004c84b01007387 */ /* 0x000fe20000100800 */
[----:B0-----:R-:W-:-:S05]  /*9b30*/  SHF.R.S32.HI R11, RZ, 0x1f, R78 ;  /* 0x0000001fff0b7819 */ /* 0x001fca000001144e */
[----:B------:R-:W-:Y:S01]  /*9b40*/  IMAD.X R25, R11, 0x1, R3, P2 ;  /* 0x000000010b197824 */ /* 0x000fe200010e0603 */
[----:B------:R0:W-:Y:S04]  /*9b50*/  STL [R1+0x4ac], R8 ;  /* 0x0004ac0801007387 */ /* 0x0001e80000100800 */
[----:B------:R-:W-:Y:S04]  /*9b60*/  STL [R1+0xb78], R16 ;  /* 0x000b781001007387 */ /* 0x000fe80000100800 */
[----:B------:R-:W-:Y:S01]  /*9b70*/  STL [R1+0x4c4], R72 ;  /* 0x0004c44801007387 */ /* 0x000fe20000100800 */
[----:B0-----:R-:W-:-:S03]  /*9b80*/  SHF.R.S32.HI R8, RZ, 0x1f, R42 ;  /* 0x0000001fff087819 */ /* 0x001fc6000001142a */
[----:B------:R0:W-:Y:S04]  /*9b90*/  STL [R1+0x4b4], R14 ;  /* 0x0004b40e01007387 */ /* 0x0001e80000100800 */
[----:B------:R-:W-:Y:S04]  /*9ba0*/  STL [R1+0x4c0], R59 ;  /* 0x0004c03b01007387 */ /* 0x000fe80000100800 */
[----:B------:R-:W-:Y:S04]  /*9bb0*/  STL [R1+0xb74], R25 ;  /* 0x000b741901007387 */ /* 0x000fe80000100800 */
[----:B------:R-:W-:Y:S01]  /*9bc0*/  STL [R1+0xe00], R29 ;  /* 0x000e001d01007387 */ /* 0x000fe20000100800 */
[----:B0-----:R-:W-:-:S03]  /*9bd0*/  SHF.R.S32.HI R14, RZ, 0x1f, R84 ;  /* 0x0000001fff0e7819 */ /* 0x001fc60000011454 */
[----:B------:R0:W-:Y:S01]  /*9be0*/  STL [R1+0x4b8], R30 ;  /* 0x0004b81e01007387 */ /* 0x0001e20000100800 */
[----:B------:R-:W-:Y:S01]  /*9bf0*/  IADD3 R10, P2, PT, R84, R0, RZ ;  /* 0x00000000540a7210 */ /* 0x000fe20007f5e0ff */
[----:B0-----:R-:W-:Y:S01]  /*9c00*/  IMAD.X R30, R8, 0x1, R3, P3 ;  /* 0x00000001081e7824 */ /* 0x001fe200018e0603 */
[----:B------:R-:W-:Y:S01]  /*9c10*/  ISETP.GE.U32.AND P3, PT, R12, 0x7fffff27, PT ;  /* 0x7fffff270c00780c */ /* 0x000fe20003f66070 */
[----:B------:R-:W-:Y:S02]  /*9c20*/  @!P1 IMAD.MOV.U32 R12, RZ, RZ, R29 ;  /* 0x000000ffff0c9224 */ /* 0x000fe400078e001d */
[----:B------:R-:W-:Y:S02]  /*9c30*/  @!P1 IMAD.MOV.U32 R13, RZ, RZ, R30 ;  /* 0x000000ffff0d9224 */ /* 0x000fe400078e001e */
[----:B------:R-:W-:Y:S01]  /*9c40*/  IMAD.X R9, R14, 0x1, R3, P2 ;  /* 0x000000010e097824 */ /* 0x000fe200010e0603 */
[----:B------:R-:W-:-:S05]  /*9c50*/  IADD3 R15, P2, PT, R42, R2, RZ ;  /* 0x000000022a0f7210 */ /* 0x000fca0007f5e0ff */
[----:B------:R-:W-:Y:S01]  /*9c60*/  IMAD.X R8, R8, 0x1, R4, P2 ;  /* 0x0000000108087824 */ /* 0x000fe200010e0604 */
[----:B--2---:R-:W-:-:S06]  /*9c70*/  PRMT R24, RZ, 0x7610, R24 ;  /* 0x00007610ff187816 */ /* 0x004fcc0000000018 */
[----:B------:R0:W2:Y:S02]  /*9c80*/  @!P1 LDG.E.U8 R24, desc[UR20][R12.64] ;  /* 0x000000140c189981 */ /* 0x0000a4000c1e1100 */
[----:B0-----:R-:W-:Y:S02]  /*9c90*/  @!P1 IMAD.MOV.U32 R12, RZ, RZ, R15 ;  /* 0x000000ffff0c9224 */ /* 0x001fe400078e000f */
[----:B------:R-:W-:Y:S01]  /*9ca0*/  @!P1 IMAD.MOV.U32 R13, RZ, RZ, R8 ;  /* 0x000000ffff0d9224 */ /* 0x000fe200078e0008 */
[----:B---3--:R-:W-:-:S06]  /*9cb0*/  PRMT R7, RZ, 0x7610, R7 ;  /* 0x00007610ff077816 */ /* 0x008fcc0000000007 */
[----:B------:R0:W3:Y:S01]  /*9cc0*/  @!P1 LDG.E.U8 R7, desc[UR20][R12.64] ;  /* 0x000000140c079981 */ /* 0x0000e2000c1e1100 */
[C---:B------:R-:W-:Y:S02]  /*9cd0*/  IMAD R87, R6.reuse, 0x1a, RZ ;  /* 0x0000001a06577824 */ /* 0x040fe400078e02ff */
[----:B------:R-:W-:Y:S01]  /*9ce0*/  IMAD R72, R6, 0x41, RZ ;  /* 0x0000004106487824 */ /* 0x000fe200078e02ff */
[----:B------:R-:W-:Y:S02]  /*9cf0*/  STL [R1+0xbf8], R10 ;  /* 0x000bf80a01007387 */ /* 0x000fe40000100800 */
[----:B------:R-:W-:Y:S02]  /*9d00*/  SHF.R.S32.HI R42, RZ, 0x1f, R87 ;  /* 0x0000001fff2a7819 */ /* 0x000fe40000011457 */
[----:B------:R-:W-:Y:S01]  /*9d10*/  IADD3 R59, P2, PT, R87, R0, RZ ;  /* 0x00000000573b7210 */ /* 0x000fe20007f5e0ff */
[----:B------:R-:W-:Y:S04]  /*9d20*/  STL [R1+0xdfc], R30 ;  /* 0x000dfc1e01007387 */ /* 0x000fe80000100800 */
[----:B------:R-:W-:Y:S01]  /*9d30*/  STL [R1+0xbf4], R9 ;  /* 0x000bf40901007387 */ /* 0x000fe20000100800 */
[----:B------:R-:W-:-:S03]  /*9d40*/  IMAD.X R89, R42, 0x1, R3, P2 ;  /* 0x000000012a597824 */ /* 0x000fc600010e0603 */
[----:B------:R-:W-:Y:S01]  /*9d50*/  STL [R1+0xe08], R15 ;  /* 0x000e080f01007387 */ /* 0x000fe20000100800 */
[----:B0-----:R-:W-:Y:S01]  /*9d60*/  IADD3 R13, P2, PT, R72, R0, RZ ;  /* 0x00000000480d7210 */ /* 0x001fe20007f5e0ff */
[----:B------:R-:W-:Y:S01]  /*9d70*/  VIADD R12, R21, 0xffffff9e ;  /* 0xffffff9e150c7836 */ /* 0x000fe20000000000 */
[----:B------:R-:W-:Y:S02]  /*9d80*/  PRMT R28, RZ, 0x7610, R28 ;  /* 0x00007610ff1c7816 */ /* 0x000fe4000000001c */
[----:B------:R-:W-:Y:S01]  /*9d90*/  PRMT R5, RZ, 0x7610, R5 ;  /* 0x00007610ff057816 */ /* 0x000fe20000000005 */
[----:B--2---:R0:W-:Y:S04]  /*9da0*/  STL [R1+0x4a8], R24 ;  /* 0x0004a81801007387 */ /* 0x0041e80000100800 */
[----:B------:R1:W-:Y:S01]  /*9db0*/  STL [R1+0xe04], R8 ;  /* 0x000e040801007387 */ /* 0x0003e20000100800 */
[----:B0-----:R-:W-:Y:S01]  /*9dc0*/  IMAD R24, R6, 0x22, RZ ;  /* 0x0000002206187824 */ /* 0x001fe200078e02ff */
[----:B-1----:R-:W-:-:S04]  /*9dd0*/  SHF.R.S32.HI R8, RZ, 0x1f, R72 ;  /* 0x0000001fff087819 */ /* 0x002fc80000011448 */
[----:B------:R-:W-:Y:S01]  /*9de0*/  IADD3 R39, P1, PT, R24, R0, RZ ;  /* 0x0000000018277210 */ /* 0x000fe20007f3e0ff */
[----:B------:R-:W-:Y:S01]  /*9df0*/  STL [R1+0xc78], R59 ;  /* 0x000c783b01007387 */ /* 0x000fe20000100800 */
[--C-:B------:R-:W-:Y:S01]  /*9e00*/  IMAD.X R29, R8, 0x1, R3.reuse, P2 ;  /* 0x00000001081d7824 */ /* 0x100fe200010e0603 */
[----:B------:R-:W-:Y:S02]  /*9e10*/  SHF.R.S32.HI R47, RZ, 0x1f, R24 ;  /* 0x0000001fff2f7819 */ /* 0x000fe40000011418 */
[----:B------:R-:W-:Y:S04]  /*9e20*/  STL [R1+0xc74], R89 ;  /* 0x000c745901007387 */ /* 0x000fe80000100800 */
[----:B------:R0:W-:Y:S01]  /*9e30*/  STL [R1+0xe70], R13 ;  /* 0x000e700d01007387 */ /* 0x0001e20000100800 */
[----:B------:R-:W-:-:S03]  /*9e40*/  IMAD.X R44, R47, 0x1, R3, P1 ;  /* 0x000000012f2c7824 */ /* 0x000fc600008e0603 */
[----:B------:R-:W-:Y:S01]  /*9e50*/  STL [R1+0xce0], R39 ;  /* 0x000ce02701007387 */ /* 0x000fe20000100800 */
[----:B------:R-:W-:-:S03]  /*9e60*/  ISETP.GE.U32.AND P1, PT, R12, 0x7fffff1f, PT ;  /* 0x7fffff1f0c00780c */ /* 0x000fc60003f26070 */
[----:B------:R-:W-:Y:S01]  /*9e70*/  STL [R1+0xe6c], R29 ;  /* 0x000e6c1d01007387 */ /* 0x000fe20000100800 */
[----:B------:R-:W-:-:S03]  /*9e80*/  @!P0 IMAD.MOV.U32 R12, RZ, RZ, R13 ;  /* 0x000000ffff0c8224 */ /* 0x000fc600078e000d */
[----:B---3--:R1:W-:Y:S01]  /*9e90*/  STL [R1+0x4a0], R7 ;  /* 0x0004a00701007387 */ /* 0x0083e20000100800 */
[----:B0-----:R-:W-:-:S05]  /*9ea0*/  @!P0 IMAD.MOV.U32 R13, RZ, RZ, R29 ;  /* 0x000000ffff0d8224 */ /* 0x001fca00078e001d */
[----:B------:R0:W2:Y:S01]  /*9eb0*/  @!P0 LDG.E.U8 R28, desc[UR20][R12.64] ;  /* 0x000000140c1c8981 */ /* 0x0000a2000c1e1100 */
[----:B-1----:R-:W-:-:S05]  /*9ec0*/  IADD3 R7, P2, PT, R72, R2, RZ ;  /* 0x0000000248077210 */ /* 0x002fca0007f5e0ff */
[----:B------:R-:W-:Y:S02]  /*9ed0*/  IMAD.X R8, R8, 0x1, R4, P2 ;  /* 0x0000000108087824 */ /* 0x000fe400010e0604 */
[----:B0-----:R-:W-:Y:S02]  /*9ee0*/  @!P0 IMAD.MOV.U32 R12, RZ, RZ, R7 ;  /* 0x000000ffff0c8224 */ /* 0x001fe400078e0007 */
[----:B------:R-:W-:-:S05]  /*9ef0*/  @!P0 IMAD.MOV.U32 R13, RZ, RZ, R8 ;  /* 0x000000ffff0d8224 */ /* 0x000fca00078e0008 */
[----:B------:R0:W3:Y:S01]  /*9f00*/  @!P0 LDG.E.U8 R5, desc[UR20][R12.64] ;  /* 0x000000140c058981 */ /* 0x0000e2000c1e1100 */
[C---:B------:R-:W-:Y:S02]  /*9f10*/  IMAD R15, R6.reuse, 0x2a, RZ ;  /* 0x0000002a060f7824 */ /* 0x040fe400078e02ff */
[----:B------:R-:W-:Y:S01]  /*9f20*/  IMAD R75, R6, 0x49, RZ ;  /* 0x00000049064b7824 */ /* 0x000fe200078e02ff */
[----:B------:R-:W-:Y:S02]  /*9f30*/  STL [R1+0xcdc], R44 ;  /* 0x000cdc2c01007387 */ /* 0x000fe40000100800 */
[----:B------:R-:W-:Y:S02]  /*9f40*/  SHF.R.S32.HI R72, RZ, 0x1f, R15 ;  /* 0x0000001fff487819 */ /* 0x000fe4000001140f */
[-C--:B------:R-:W-:Y:S01]  /*9f50*/  IADD3 R30, P2, PT, R15, R0.reuse, RZ ;  /* 0x000000000f1e7210 */ /* 0x080fe20007f5e0ff */
[----:B------:R-:W-:Y:S04]  /*9f60*/  STL [R1+0xe78], R7 ;  /* 0x000e780701007387 */ /* 0x000fe80000100800 */
[----:B------:R1:W-:Y:S01]  /*9f70*/  STL [R1+0xe74], R8 ;  /* 0x000e740801007387 */ /* 0x0003e20000100800 */
[----:B------:R-:W-:Y:S01]  /*9f80*/  IMAD.X R32, R72, 0x1, R3, P2 ;  /* 0x0000000148207824 */ /* 0x000fe200010e0603 */
[----:B0-----:R-:W-:Y:S01]  /*9f90*/  IADD3 R13, P2, PT, R75, R0, RZ ;  /* 0x000000004b0d7210 */ /* 0x001fe20007f5e0ff */
[----:B------:R-:W-:Y:S01]  /*9fa0*/  VIADD R12, R21, 0xffffff96 ;  /* 0xffffff96150c7836 */ /* 0x000fe20000000000 */
[----:B-1----:R-:W-:-:S02]  /*9fb0*/  SHF.R.S32.HI R8, RZ, 0x1f, R75 ;  /* 0x0000001fff087819 */ /* 0x002fc4000001144b */
[----:B------:R-:W-:Y:S01]  /*9fc0*/  PRMT R20, RZ, 0x7610, R20 ;  /* 0x00007610ff147816 */ /* 0x000fe20000000014 */
[----:B---3--:R0:W-:Y:S04]  /*9fd0*/  STL [R1+0x494], R5 ;  /* 0x0004940501007387 */ /* 0x0081e80000100800 */
[----:B------:R-:W-:Y:S01]  /*9fe0*/  STL [R1+0xd40], R30 ;  /* 0x000d401e01007387 */ /* 0x000fe20000100800 */
[----:B0-----:R-:W-:-:S03]  /*9ff0*/  IMAD.SHL.U32 R5, R6, 0x2, RZ ;  /* 0x0000000206057824 */ /* 0x001fc600078e00ff */
[----:B--2---:R0:W-:Y:S04]  /*a000*/  STL [R1+0x498], R28 ;  /* 0x0004981c01007387 */ /* 0x0041e80000100800 */
[----:B------:R1:W-:Y:S01]  /*a010*/  STL [R1+0xee0], R13 ;  /* 0x000ee00d01007387 */ /* 0x0003e20000100800 */
[----:B0-----:R-:W-:Y:S01]  /*a020*/  IADD3 R28, P0, PT, R5, R2, RZ ;  /* 0x00000002051c7210 */ /* 0x001fe20007f1e0ff */
[----:B------:R-:W-:Y:S01]  /*a030*/  IMAD.X R5, R8, 0x1, R3, P2 ;  /* 0x0000000108057824 */ /* 0x000fe200010e0603 */
[----:B------:R-:W-:Y:S01]  /*a040*/  ISETP.GE.U32.AND P2, PT, R12, 0x7fffff17, PT ;  /* 0x7fffff170c00780c */ /* 0x000fe20003f46070 */
[----:B------:R-:W-:Y:S02]  /*a050*/  @!P6 IMAD.MOV.U32 R12, RZ, RZ, R13 ;  /* 0x000000ffff0ce224 */ /* 0x000fe400078e000d */
[----:B-1----:R-:W-:-:S05]  /*a060*/  @!P6 IMAD.MOV.U32 R13, RZ, RZ, R5 ;  /* 0x000000ffff0de224 */ /* 0x002fca00078e0005 */
[----:B------:R0:W2:Y:S01]  /*a070*/  @!P6 LDG.E.U8 R20, desc[UR20][R12.64] ;  /* 0x000000140c14e981 */ /* 0x0000a2000c1e1100 */
[----:B------:R-:W-:-:S05]  /*a080*/  IMAD.SHL.U32 R7, R6, 0x2, RZ ;  /* 0x0000000206077824 */ /* 0x000fca00078e00ff */
[----:B------:R-:W-:-:S05]  /*a090*/  SHF.R.S32.HI R7, RZ, 0x1f, R7 ;  /* 0x0000001fff077819 */ /* 0x000fca0000011407 */
[----:B------:R-:W-:Y:S01]  /*a0a0*/  IMAD.X R29, R7, 0x1, R4, P0 ;  /* 0x00000001071d7824 */ /* 0x000fe200000e0604 */
[----:B------:R-:W-:Y:S02]  /*a0b0*/  IADD3 R7, P0, PT, R75, R2, RZ ;  /* 0x000000024b077210 */ /* 0x000fe40007f1e0ff */
[----:B------:R-:W-:-:S03]  /*a0c0*/  PRMT R36, RZ, 0x7610, R36 ;  /* 0x00007610ff247816 */ /* 0x000fc60000000024 */
[----:B0-----:R-:W-:Y:S02]  /*a0d0*/  IMAD.X R13, R8, 0x1, R4, P0 ;  /* 0x00000001080d7824 */ /* 0x001fe400000e0604 */
[----:B------:R-:W-:Y:S01]  /*a0e0*/  @!P6 IMAD.MOV.U32 R12, RZ, RZ, R7 ;  /* 0x000000ffff0ce224 */ /* 0x000fe200078e0007 */
[----:B------:R-:W-:Y:S04]  /*a0f0*/  STL [R1+0xd3c], R32 ;  /* 0x000d3c2001007387 */ /* 0x000fe80000100800 */
[----:B------:R-:W-:Y:S04]  /*a100*/  STL [R1+0x2f8], R28 ;  /* 0x0002f81c01007387 */ /* 0x000fe80000100800 */
[----:B------:R0:W-:Y:S04]  /*a110*/  STL [R1+0xedc], R5 ;  /* 0x000edc0501007387 */ /* 0x0001e80000100800 */
[----:B------:R1:W3:Y:S04]  /*a120*/  @!P6 LDG.E.U8 R36, desc[UR20][R12.64] ;  /* 0x000000140c24e981 */ /* 0x0002e8000c1e1100 */
[----:B------:R-:W-:Y:S04]  /*a130*/  STL [R1+0x2f4], R29 ;  /* 0x0002f41d01007387 */ /* 0x000fe80000100800 */
[----:B0-----:R-:W4:Y:S04]  /*a140*/  LDL.LU R5, [R1+0x1c78] ;  /* 0x001c780001057983 */ /* 0x001f280000300800 */
[----:B------:R0:W-:Y:S04]  /*a150*/  STL [R1+0xee8], R7 ;  /* 0x000ee80701007387 */ /* 0x0001e80000100800 */
[----:B------:R-:W-:Y:S04]  /*a160*/  STL [R1+0xee4], R13 ;  /* 0x000ee40d01007387 */ /* 0x000fe80000100800 */
[----:B--2---:R2:W-:Y:S04]  /*a170*/  STL [R1+0x490], R20 ;  /* 0x0004901401007387 */ /* 0x0045e80000100800 */
[----:B0-----:R-:W4:Y:S01]  /*a180*/  LDL.LU R7, [R1+0x1c74] ;  /* 0x001c740001077983 */ /* 0x001f220000300800 */
[----:B------:R-:W-:-:S02]  /*a190*/  IMAD R75, R6, 0x51, RZ ;  /* 0x00000051064b7824 */ /* 0x000fc400078e02ff */
[----:B-1----:R-:W-:-:S03]  /*a1a0*/  VIADD R12, R21, 0xffffff8e ;  /* 0xffffff8e150c7836 */ /* 0x002fc60000000000 */
[----:B------:R-:W-:Y:S02]  /*a1b0*/  SHF.R.S32.HI R8, RZ, 0x1f, R75 ;  /* 0x0000001fff087819 */ /* 0x000fe4000001144b */
[----:B--2---:R-:W-:-:S05]  /*a1c0*/  IADD3 R20, P0, PT, R75, R0, RZ ;  /* 0x000000004b147210 */ /* 0x004fca0007f1e0ff */
[----:B------:R-:W-:Y:S01]  /*a1d0*/  IMAD.X R13, R8, 0x1, R3, P0 ;  /* 0x00000001080d7824 */ /* 0x000fe200000e0603 */
[----:B------:R-:W-:Y:S01]  /*a1e0*/  ISETP.GE.U32.AND P0, PT, R12, 0x7fffff0f, PT ;  /* 0x7fffff0f0c00780c */ /* 0x000fe20003f06070 */
[----:B------:R-:W-:Y:S01]  /*a1f0*/  @!P5 IMAD.MOV.U32 R12, RZ, RZ, R20 ;  /* 0x000000ffff0cd224 */ /* 0x000fe200078e0014 */
[----:B---3--:R0:W-:Y:S01]  /*a200*/  STL [R1+0x48c], R36 ;  /* 0x00048c2401007387 */ /* 0x0081e20000100800 */
[----:B----4-:R-:W-:Y:S02]  /*a210*/  PRMT R5, RZ, 0x7610, R5 ;  /* 0x00007610ff057816 */ /* 0x010fe40000000005 */
[----:B0-----:R-:W-:Y:S01]  /*a220*/  IADD3 R36, P6, PT, R75, R2, RZ ;  /* 0x000000024b247210 */ /* 0x001fe20007fde0ff */
[----:B------:R0:W-:Y:S04]  /*a230*/  STL [R1+0xf50], R20 ;  /* 0x000f501401007387 */ /* 0x0001e80000100800 */
[----:B------:R-:W-:Y:S01]  /*a240*/  IMAD.X R8, R8, 0x1, R4, P6 ;  /* 0x0000000108087824 */ /* 0x000fe200030e0604 */
[----:B------:R-:W-:Y:S04]  /*a250*/  STL [R1+0xf58], R36 ;  /* 0x000f582401007387 */ /* 0x000fe80000100800 */
[----:B------:R1:W2:Y:S04]  /*a260*/  @!P5 LDG.E.U8 R5, desc[UR20][R12.64] ;  /* 0x000000140c05d981 */ /* 0x0002a8000c1e1100 */
[----:B------:R3:W-:Y:S04]  /*a270*/  STL [R1+0xf4c], R13 ;  /* 0x000f4c0d01007387 */ /* 0x0007e80000100800 */
[----:B0-----:R-:W4:Y:S01]  /*a280*/  LDL.LU R20, [R1+0x1c70] ;  /* 0x001c700001147983 */ /* 0x001f220000300800 */
[----:B-1----:R-:W-:-:S02]  /*a290*/  @!P5 IMAD.MOV.U32 R12, RZ, RZ, R36 ;  /* 0x000000ffff0cd224 */ /* 0x002fc400078e0024 */
[----:B---3--:R-:W-:Y:S01]  /*a2a0*/  @!P5 IMAD.MOV.U32 R13, RZ, RZ, R8 ;  /* 0x000000ffff0dd224 */ /* 0x008fe200078e0008 */
[----:B------:R-:W-:-:S06]  /*a2b0*/  PRMT R7, RZ, 0x7610, R7 ;  /* 0x00007610ff077816 */ /* 0x000fcc0000000007 */
[----:B------:R-:W3:Y:S04]  /*a2c0*/  @!P5 LDG.E.U8 R7, desc[UR20][R12.64] ;  /* 0x000000140c07d981 */ /* 0x000ee8000c1e1100 */
[----:B------:R0:W-:Y:S01]  /*a2d0*/  STL [R1+0xf54], R8 ;  /* 0x000f540801007387 */ /* 0x0001e20000100800 */
[----:B------:R-:W-:Y:S01]  /*a2e0*/  IMAD R75, R6, 0x59, RZ ;  /* 0x00000059064b7824 */ /* 0x000fe200078e02ff */
[----:B------:R-:W-:-:S04]  /*a2f0*/  PRMT R50, RZ, 0x7610, R50 ;  /* 0x00007610ff327816 */ /* 0x000fc80000000032 */
[----:B0-----:R-:W-:Y:S02]  /*a300*/  SHF.R.S32.HI R8, RZ, 0x1f, R75 ;  /* 0x0000001fff087819 */ /* 0x001fe4000001144b */
[----:B------:R-:W-:Y:S01]  /*a310*/  PRMT R34, RZ, 0x7610, R34 ;  /* 0x00007610ff227816 */ /* 0x000fe20000000022 */
[----:B--2---:R0:W-:Y:S02]  /*a320*/  STL [R1+0x488], R5 ;  /* 0x0004880501007387 */ /* 0x0041e40000100800 */
[----:B0-----:R-:W-:-:S05]  /*a330*/  IADD3 R5, P6, PT, R78, R2, RZ ;  /* 0x000000024e057210 */ /* 0x001fca0007fde0ff */
[----:B------:R-:W-:Y:S01]  /*a340*/  STL [R1+0xb80], R5 ;  /* 0x000b800501007387 */ /* 0x000fe20000100800 */
[----:B------:R-:W-:-:S05]  /*a350*/  IADD3 R78, P5, PT, R84, R2, RZ ;  /* 0x00000002544e7210 */ /* 0x000fca0007fbe0ff */
[--C-:B------:R-:W-:Y:S01]  /*a360*/  IMAD.X R84, R14, 0x1, R4.reuse, P5 ;  /* 0x000000010e547824 */ /* 0x100fe200028e0604 */
[----:B------:R-:W-:Y:S01]  /*a370*/  IADD3 R36, P5, PT, R75, R2, RZ ;  /* 0x000000024b247210 */ /* 0x000fe20007fbe0ff */
[----:B---3--:R0:W-:Y:S02]  /*a380*/  STL [R1+0x484], R7 ;  /* 0x0004840701007387 */ /* 0x0081e40000100800 */
[----:B0-----:R-:W-:Y:S01]  /*a390*/  IMAD.X R7, R11, 0x1, R4, P6 ;  /* 0x000000010b077824 */ /* 0x001fe200030e0604 */
[----:B------:R-:W-:-:S05]  /*a3a0*/  IADD3 R12, P6, PT, R75, R0, RZ ;  /* 0x000000004b0c7210 */ /* 0x000fca0007fde0ff */
[----:B------:R-:W-:Y:S01]  /*a3b0*/  IMAD.X R13, R8, 0x1, R3, P6 ;  /* 0x00000001080d7824 */ /* 0x000fe200030e0603 */
[----:B------:R-:W-:Y:S04]  /*a3c0*/  STL [R1+0xb7c], R7 ;  /* 0x000b7c0701007387 */ /* 0x000fe80000100800 */
[----:B------:R0:W2:Y:S04]  /*a3d0*/  @!P3 LDG.E.U8 R50, desc[UR20][R12.64] ;  /* 0x000000140c32b981 */ /* 0x0000a8000c1e1100 */
[----:B------:R0:W-:Y:S04]  /*a3e0*/  STL [R1+0xfc0], R12 ;  /* 0x000fc00c01007387 */ /* 0x0001e80000100800 */
[----:B------:R-:W-:Y:S04]  /*a3f0*/  STL [R1+0xc00], R78 ;  /* 0x000c004e01007387 */ /* 0x000fe80000100800 */
[----:B------:R1:W-:Y:S01]  /*a400*/  STL [R1+0xfbc], R13 ;  /* 0x000fbc0d01007387 */ /* 0x0003e20000100800 */
[----:B0-----:R-:W-:-:S02]  /*a410*/  @!P3 IMAD.MOV.U32 R12, RZ, RZ, R36 ;  /* 0x000000ffff0cb224 */ /* 0x001fc400078e0024 */
[----:B-1----:R-:W-:-:S05]  /*a420*/  IMAD.X R13, R8, 0x1, R4, P5 ;  /* 0x00000001080d7824 */ /* 0x002fca00028e0604 */
[----:B------:R0:W3:Y:S01]  /*a430*/  @!P3 LDG.E.U8 R34, desc[UR20][R12.64] ;  /* 0x000000140c22b981 */ /* 0x0000e2000c1e1100 */
[----:B------:R-:W-:-:S03]  /*a440*/  VIADD R11, R21, 0xffffff86 ;  /* 0xffffff86150b7836 */ /* 0x000fc60000000000 */
[----:B------:R-:W-:Y:S02]  /*a450*/  STL [R1+0xbfc], R84 ;  /* 0x000bfc5401007387 */ /* 0x000fe40000100800 */
[----:B------:R-:W-:Y:S01]  /*a460*/  ISETP.GE.U32.AND P6, PT, R11, 0x7fffff07, PT ;  /* 0x7fffff070b00780c */ /* 0x000fe20003fc6070 */
[----:B------:R-:W-:Y:S01]  /*a470*/  IMAD R11, R6, 0x61, RZ ;  /* 0x00000061060b7824 */ /* 0x000fe200078e02ff */
[----:B------:R-:W-:Y:S04]  /*a480*/  STL [R1+0xfc8], R36 ;  /* 0x000fc82401007387 */ /* 0x000fe80000100800 */
[----:B------:R-:W-:Y:S01]  /*a490*/  STL [R1+0xfc4], R13 ;  /* 0x000fc40d01007387 */ /* 0x000fe20000100800 */
[----:B------:R-:W-:Y:S02]  /*a4a0*/  SHF.R.S32.HI R8, RZ, 0x1f, R11 ;  /* 0x0000001fff087819 */ /* 0x000fe4000001140b */
[----:B------:R-:W-:-:S02]  /*a4b0*/  PRMT R49, RZ, 0x7610, R49 ;  /* 0x00007610ff317816 */ /* 0x000fc40000000031 */
[----:B------:R-:W-:Y:S01]  /*a4c0*/  PRMT R26, RZ, 0x7610, R26 ;  /* 0x00007610ff1a7816 */ /* 0x000fe2000000001a */
[----:B--2---:R1:W-:Y:S02]  /*a4d0*/  STL [R1+0x480], R50 ;  /* 0x0004803201007387 */ /* 0x0043e40000100800 */
[----:B-1----:R-:W-:-:S05]  /*a4e0*/  IADD3 R50, P5, PT, R11, R0, RZ ;  /* 0x000000000b327210 */ /* 0x002fca0007fbe0ff */
[----:B0-----:R-:W-:Y:S02]  /*a4f0*/  IMAD.X R13, R8, 0x1, R3, P5 ;  /* 0x00000001080d7824 */ /* 0x001fe400028e0603 */
[----:B------:R-:W-:-:S05]  /*a500*/  @!P1 IMAD.MOV.U32 R12, RZ, RZ, R50 ;  /* 0x000000ffff0c9224 */ /* 0x000fca00078e0032 */
[----:B------:R0:W2:Y:S04]  /*a510*/  @!P1 LDG.E.U8 R49, desc[UR20][R12.64] ;  /* 0x000000140c319981 */ /* 0x0000a8000c1e1100 */
[----:B---3--:R1:W-:Y:S04]  /*a520*/  STL [R1+0x47c], R34 ;  /* 0x00047c2201007387 */ /* 0x0083e80000100800 */
[----:B------:R-:W-:Y:S01]  /*a530*/  STL [R1+0x1030], R50 ;  /* 0x0010303201007387 */ /* 0x000fe20000100800 */
[----:B-1----:R-:W-:-:S05]  /*a540*/  IADD3 R34, P3, PT, R11, R2, RZ ;  /* 0x000000020b227210 */ /* 0x002fca0007f7e0ff */
[----:B------:R-:W-:Y:S01]  /*a550*/  IMAD.X R36, R8, 0x1, R4, P3 ;  /* 0x0000000108247824 */ /* 0x000fe200018e0604 */
[----:B------:R-:W-:Y:S01]  /*a560*/  STL [R1+0x1038], R34 ;  /* 0x0010382201007387 */ /* 0x000fe20000100800 */
[----:B0-----:R-:W-:-:S03]  /*a570*/  @!P1 IMAD.MOV.U32 R12, RZ, RZ, R34 ;  /* 0x000000ffff0c9224 */ /* 0x001fc600078e0022 */
[----:B------:R0:W-:Y:S02]  /*a580*/  STL [R1+0x102c], R13 ;  /* 0x00102c0d01007387 */ /* 0x0001e40000100800 */
[----:B0-----:R-:W-:-:S05]  /*a590*/  @!P1 IMAD.MOV.U32 R13, RZ, RZ, R36 ;  /* 0x000000ffff0d9224 */ /* 0x001fca00078e0024 */
[----:B------:R0:W3:Y:S01]  /*a5a0*/  @!P1 LDG.E.U8 R26, desc[UR20][R12.64] ;  /* 0x000000140c1a9981 */ /* 0x0000e2000c1e1100 */
[----:B------:R-:W-:-:S03]  /*a5b0*/  IMAD R11, R6, 0x69, RZ ;  /* 0x00000069060b7824 */ /* 0x000fc600078e02ff */
[----:B------:R-:W-:Y:S01]  /*a5c0*/  STL [R1+0x1034], R36 ;  /* 0x0010342401007387 */ /* 0x000fe20000100800 */
[----:B------:R-:W-:Y:S01]  /*a5d0*/  IADD3 R24, P1, PT, R24, R2, RZ ;  /* 0x0000000218187210 */ /* 0x000fe20007f3e0ff */
[C---:B------:R-:W-:Y:S01]  /*a5e0*/  VIADD R14, R21.reuse, 0xfffffffd ;  /* 0xfffffffd150e7836 */ /* 0x040fe20000000000 */
[----:B------:R-:W-:Y:S01]  /*a5f0*/  SHF.R.S32.HI R8, RZ, 0x1f, R11 ;  /* 0x0000001fff087819 */ /* 0x000fe2000001140b */
[----:B0-----:R-:W-:-:S03]  /*a600*/  VIADD R12, R21, 0xfffffff5 ;  /* 0xfffffff5150c7836 */ /* 0x001fc60000000000 */
[----:B------:R-:W-:Y:S02]  /*a610*/  ISETP.GE.U32.AND P5, PT, R14, 0x7fffff7e, PT ;  /* 0x7fffff7e0e00780c */ /* 0x000fe40003fa6070 */
[----:B------:R-:W-:Y:S02]  /*a620*/  PRMT R14, RZ, 0x7610, R14 ;  /* 0x00007610ff0e7816 */ /* 0x000fe4000000000e */
[----:B------:R-:W-:Y:S01]  /*a630*/  PRMT R33, RZ, 0x7610, R33 ;  /* 0x00007610ff217816 */ /* 0x000fe20000000021 */
[----:B--2---:R0:W-:Y:S02]  /*a640*/  STL [R1+0x478], R49 ;  /* 0x0004783101007387 */ /* 0x0041e40000100800 */
[----:B0-----:R-:W-:-:S05]  /*a650*/  IADD3 R49, P3, PT, R87, R2, RZ ;  /* 0x0000000257317210 */ /* 0x001fca0007f7e0ff */
[----:B------:R-:W-:Y:S01]  /*a660*/  IMAD.X R50, R42, 0x1, R4, P3 ;  /* 0x000000012a327824 */ /* 0x000fe200018e0604 */
[C---:B------:R-:W-:Y:S01]  /*a670*/  IADD3 R36, P3, PT, R11.reuse, R0, RZ ;  /* 0x000000000b247210 */ /* 0x040fe20007f7e0ff */
[----:B------:R-:W-:Y:S04]  /*a680*/  STL [R1+0xc80], R49 ;  /* 0x000c803101007387 */ /* 0x000fe80000100800 */
[----:B------:R-:W-:Y:S04]  /*a690*/  STL [R1+0x10a0], R36 ;  /* 0x0010a02401007387 */ /* 0x000fe80000100800 */
[----:B------:R-:W-:Y:S04]  /*a6a0*/  STL [R1+0xc7c], R50 ;  /* 0x000c7c3201007387 */ /* 0x000fe80000100800 */
[----:B------:R-:W-:Y:S01]  /*a6b0*/  STL [R1+0xce8], R24 ;  /* 0x000ce81801007387 */ /* 0x000fe20000100800 */
[----:B------:R-:W-:Y:S01]  /*a6c0*/  IMAD.X R13, R8, 0x1, R3, P3 ;  /* 0x00000001080d7824 */ /* 0x000fe200018e0603 */
[----:B------:R-:W-:-:S02]  /*a6d0*/  IADD3 R34, P3, PT, R11, R2, RZ ;  /* 0x000000020b227210 */ /* 0x000fc40007f7e0ff */
[----:B---3--:R0:W-:Y:S02]  /*a6e0*/  STL [R1+0x474], R26 ;  /* 0x0004741a01007387 */ /* 0x0081e40000100800 */
[----:B0-----:R-:W-:Y:S01]  /*a6f0*/  IMAD.X R26, R47, 0x1, R4, P1 ;  /* 0x000000012f1a7824 */ /* 0x001fe200008e0604 */
[----:B------:R-:W-:Y:S01]  /*a700*/  ISETP.GE.U32.AND P1, PT, R12, 0x7fffff76, PT ;  /* 0x7fffff760c00780c */ /* 0x000fe20003f26070 */
[----:B------:R-:W-:Y:S01]  /*a710*/  @!P2 IMAD.MOV.U32 R12, RZ, RZ, R36 ;  /* 0x000000ffff0ca224 */ /* 0x000fe200078e0024 */
[----:B------:R0:W-:Y:S04]  /*a720*/  STL [R1+0x109c], R13 ;  /* 0x00109c0d01007387 */ /* 0x0001e80000100800 */
[----:B------:R0:W2:Y:S02]  /*a730*/  @!P2 LDG.E.U8 R14, desc[UR20][R12.64] ;  /* 0x000000140c0ea981 */ /* 0x0000a4000c1e1100 */
[----:B0-----:R-:W-:-:S02]  /*a740*/  IMAD.X R13, R8, 0x1, R4, P3 ;  /* 0x00000001080d7824 */ /* 0x001fc400018e0604 */
[----:B------:R-:W-:-:S05]  /*a750*/  @!P2 IMAD.MOV.U32 R12, RZ, RZ, R34 ;  /* 0x000000ffff0ca224 */ /* 0x000fca00078e0022 */
[----:B------:R0:W3:Y:S01]  /*a760*/  @!P2 LDG.E.U8 R33, desc[UR20][R12.64] ;  /* 0x000000140c21a981 */ /* 0x0000e2000c1e1100 */
[----:B------:R-:W-:-:S03]  /*a770*/  IMAD R11, R6, 0x71, RZ ;  /* 0x00000071060b7824 */ /* 0x000fc600078e02ff */
[----:B------:R-:W-:Y:S02]  /*a780*/  STL [R1+0xce4], R26 ;  /* 0x000ce41a01007387 */ /* 0x000fe40000100800 */
[----:B------:R-:W-:Y:S02]  /*a790*/  SHF.R.S32.HI R8, RZ, 0x1f, R11 ;  /* 0x0000001fff087819 */ /* 0x000fe4000001140b */
[----:B------:R-:W-:Y:S01]  /*a7a0*/  STL [R1+0x11dc], R34 ;  /* 0x0011dc2201007387 */ /* 0x000fe20000100800 */
[----:B------:R-:W-:Y:S02]  /*a7b0*/  IADD3 R36, P3, PT, R11, R0, RZ ;  /* 0x000000000b247210 */ /* 0x000fe40007f7e0ff */
[----:B------:R-:W-:-:S03]  /*a7c0*/  PRMT R35, RZ, 0x7610, R35 ;  /* 0x00007610ff237816 */ /* 0x000fc60000000023 */
[----:B0-----:R-:W-:Y:S01]  /*a7d0*/  @!P0 IMAD.MOV.U32 R12, RZ, RZ, R36 ;  /* 0x000000ffff0c8224 */ /* 0x001fe200078e0024 */
[----:B------:R-:W-:Y:S01]  /*a7e0*/  PRMT R17, RZ, 0x7610, R17 ;  /* 0x00007610ff117816 */ /* 0x000fe20000000011 */
[----:B--2---:R-:W-:Y:S04]  /*a7f0*/  STL [R1+0x468], R14 ;  /* 0x0004680e01007387 */ /* 0x004fe80000100800 */
[----:B------:R0:W-:Y:S04]  /*a800*/  STL [R1+0x10a4], R13 ;  /* 0x0010a40d01007387 */ /* 0x0001e80000100800 */
[----:B---3--:R1:W-:Y:S01]  /*a810*/  STL [R1+0x460], R33 ;  /* 0x0004602101007387 */ /* 0x0083e20000100800 */
[----:B0-----:R-:W-:-:S03]  /*a820*/  IMAD.X R13, R8, 0x1, R3, P3 ;  /* 0x00000001080d7824 */ /* 0x001fc600018e0603 */
[----:B------:R-:W-:Y:S04]  /*a830*/  STL [R1+0x11e4], R36 ;  /* 0x0011e42401007387 */ /* 0x000fe80000100800 */
[----:B------:R0:W2:Y:S01]  /*a840*/  @!P0 LDG.E.U8 R35, desc[UR20][R12.64] ;  /* 0x000000140c238981 */ /* 0x0000a2000c1e1100 */
[----:B-1----:R-:W-:-:S05]  /*a850*/  IADD3 R33, P2, PT, R11, R2, RZ ;  /* 0x000000020b217210 */ /* 0x002fca0007f5e0ff */
[----:B------:R-:W-:Y:S01]  /*a860*/  IMAD.X R34, R8, 0x1, R4, P2 ;  /* 0x0000000108227824 */ /* 0x000fe200010e0604 */
[----:B------:R-:W-:Y:S01]  /*a870*/  STL [R1+0x11e8], R33 ;  /* 0x0011e82101007387 */ /* 0x000fe20000100800 */
[----:B0-----:R-:W-:-:S03]  /*a880*/  @!P0 IMAD.MOV.U32 R12, RZ, RZ, R33 ;  /* 0x000000ffff0c8224 */ /* 0x001fc600078e0021 */
[----:B------:R0:W-:Y:S02]  /*a890*/  STL [R1+0x11e0], R13 ;  /* 0x0011e00d01007387 */ /* 0x0001e40000100800 */
[----:B0-----:R-:W-:-:S05]  /*a8a0*/  @!P0 IMAD.MOV.U32 R13, RZ, RZ, R34 ;  /* 0x000000ffff0d8224 */ /* 0x001fca00078e0022 */
[----:B------:R0:W3:Y:S01]  /*a8b0*/  @!P0 LDG.E.U8 R17, desc[UR20][R12.64] ;  /* 0x000000140c118981 */ /* 0x0000e2000c1e1100 */
[-C--:B------:R-:W-:Y:S01]  /*a8c0*/  IADD3 R15, P2, PT, R15, R2.reuse, RZ ;  /* 0x000000020f0f7210 */ /* 0x080fe20007f5e0ff */
[----:B------:R-:W-:Y:S02]  /*a8d0*/  IMAD R11, R6, 0x79, RZ ;  /* 0x00000079060b7824 */ /* 0x000fe400078e02ff */
[----:B------:R1:W-:Y:S04]  /*a8e0*/  STL [R1+0x1108], R34 ;  /* 0x0011082201007387 */ /* 0x0003e80000100800 */
[----:B------:R-:W-:Y:S01]  /*a8f0*/  STL [R1+0xd48], R15 ;  /* 0x000d480f01007387 */ /* 0x000fe20000100800 */
[----:B------:R-:W-:Y:S01]  /*a900*/  SHF.R.S32.HI R8, RZ, 0x1f, R11 ;  /* 0x0000001fff087819 */ /* 0x000fe2000001140b */
[----:B0-----:R-:W-:Y:S01]  /*a910*/  VIADD R12, R21, 0xffffffe5 ;  /* 0xffffffe5150c7836 */ /* 0x001fe20000000000 */
[----:B------:R-:W-:Y:S01]  /*a920*/  IADD3 R33, P0, PT, R11, R2, RZ ;  /* 0x000000020b217210 */ /* 0x000fe20007f1e0ff */
[----:B------:R-:W-:Y:S01]  /*a930*/  VIADD R13, R21, 0xffffffdd ;  /* 0xffffffdd150d7836 */ /* 0x000fe20000000000 */
[----:B------:R-:W-:-:S03]  /*a940*/  PRMT R27, RZ, 0x7610, R27 ;  /* 0x00007610ff1b7816 */ /* 0x000fc6000000001b */
[----:B-1----:R-:W-:Y:S01]  /*a950*/  IMAD.X R34, R8, 0x1, R4, P0 ;  /* 0x0000000108227824 */ /* 0x002fe200000e0604 */
[----:B------:R-:W-:Y:S02]  /*a960*/  ISETP.GE.U32.AND P0, PT, R13, 0x7fffff5e, PT ;  /* 0x7fffff5e0d00780c */ /* 0x000fe40003f06070 */
[----:B----4-:R-:W-:Y:S01]  /*a970*/  PRMT R20, RZ, 0x7610, R20 ;  /* 0x00007610ff147816 */ /* 0x010fe20000000014 */
[----:B---3--:R0:W-:Y:S04]  /*a980*/  STL [R1+0x458], R17 ;  /* 0x0004581101007387 */ /* 0x0081e80000100800 */
[----:B--2---:R1:W-:Y:S01]  /*a990*/  STL [R1+0x45c], R35 ;  /* 0x00045c2301007387 */ /* 0x0043e20000100800 */
[----:B0-----:R-:W-:Y:S01]  /*a9a0*/  IMAD.X R17, R72, 0x1, R4, P2 ;  /* 0x0000000148117824 */ /* 0x001fe200010e0604 */
[----:B-1----:R-:W-:-:S05]  /*a9b0*/  IADD3 R35, P2, PT, R11, R0, RZ ;  /* 0x000000000b237210 */ /* 0x002fca0007f5e0ff */
        /* <DEDUP_REMOVED lines=9> */
[----:B------:R-:W-:Y:S04]  /*aa50*/  STL [R1+0x1170], R35 ;  /* 0x0011702301007387 */ /* 0x000fe80000100800 */
[----:B------:R-:W-:Y:S04]  /*aa60*/  STL [R1+0x1178], R33 ;  /* 0x0011782101007387 */ /* 0x000fe80000100800 */
[----:B------:R0:W-:Y:S04]  /*aa70*/  STL [R1+0x116c], R36 ;  /* 0x00116c2401007387 */ /* 0x0001e80000100800 */
[----:B0-----:R-:W4:Y:S04]  /*aa80*/  LDL.LU R36, [R1+0x1c6c] ;  /* 0x001c6c0001247983 */ /* 0x001f280000300800 */
[----:B------:R-:W4:Y:S04]  /*aa90*/  LDL.LU R35, [R1+0x1c68] ;  /* 0x001c680001237983 */ /* 0x000f280000300800 */
[----:B------:R-:W-:Y:S04]  /*aaa0*/  STL [R1+0x1174], R34 ;  /* 0x0011742201007387 */ /* 0x000fe80000100800 */
[----:B--2---:R0:W-:Y:S04]  /*aab0*/  STL [R1+0x44c], R27 ;  /* 0x00044c1b01007387 */ /* 0x0041e80000100800 */
[----:B0-----:R-:W2:Y:S04]  /*aac0*/  LDL.LU R27, [R1+0x1c64] ;  /* 0x001c6400011b7983 */ /* 0x001ea80000300800 */
[----:B------:R-:W4:Y:S04]  /*aad0*/  LDL.LU R34, [R1+0x1c60] ;  /* 0x001c600001227983 */ /* 0x000f280000300800 */
[----:B------:R-:W4:Y:S04]  /*aae0*/  LDL.LU R33, [R1+0x1c5c] ;  /* 0x001c5c0001217983 */ /* 0x000f280000300800 */
[----:B---3--:R0:W-:Y:S04]  /*aaf0*/  STL [R1+0x448], R20 ;  /* 0x0004481401007387 */ /* 0x0081e80000100800 */
[----:B0-----:R-:W3:Y:S04]  /*ab00*/  LDL.LU R20, [R1+0x1c58] ;  /* 0x001c580001147983 */ /* 0x001ee80000300800 */
[----:B------:R-:W3:Y:S04]  /*ab10*/  LDL R12, [R1+0x2ec] ;  /* 0x0002ec00010c7983 */ /* 0x000ee80000100800 */
[----:B------:R-:W3:Y:S01]  /*ab20*/  LDL R13, [R1+0x2f0] ;  /* 0x0002f000010d7983 */ /* 0x000ee20000100800 */
[----:B------:R-:W-:Y:S01]  /*ab30*/  PRMT R31, RZ, 0x7610, R31 ;  /* 0x00007610ff1f7816 */ /* 0x000fe2000000001f */
[----:B------:R-:W-:-:S05]  /*ab40*/  VIADD R14, R21, 0xffffffed ;  /* 0xffffffed150e7836 */ /* 0x000fca0000000000 */
[----:B------:R-:W-:Y:S02]  /*ab50*/  ISETP.GE.U32.AND P3, PT, R14, 0x7fffff6e, PT ;  /* 0x7fffff6e0e00780c */ /* 0x000fe40003f66070 */
[----:B------:R-:W-:Y:S02]  /*ab60*/  PRMT R87, RZ, 0x7610, R87 ;  /* 0x00007610ff577816 */ /* 0x000fe40000000057 */
[----:B------:R-:W-:Y:S02]  /*ab70*/  PRMT R75, RZ, 0x7610, R75 ;  /* 0x00007610ff4b7816 */ /* 0x000fe4000000004b */
[----:B--2---:R-:W-:Y:S02]  /*ab80*/  PRMT R27, RZ, 0x7610, R27 ;  /* 0x00007610ff1b7816 */ /* 0x004fe4000000001b */
[----:B---3--:R-:W-:-:S04]  /*ab90*/  @!P5 LOP3.LUT R13, R13, R12, RZ, 0x3c, !PT ;  /* 0x0000000c0d0dd212 */ /* 0x008fc800078e3cff */
[----:B------:R-:W-:-:S04]  /*aba0*/  @!P5 LOP3.LUT R12, R13, R12, RZ, 0x3c, !PT ;  /* 0x0000000c0d0cd212 */ /* 0x000fc800078e3cff */
[----:B------:R-:W-:-:S05]  /*abb0*/  @!P5 LOP3.LUT R13, R13, R12, RZ, 0x3c, !PT ;  /* 0x0000000c0d0dd212 */ /* 0x000fca00078e3cff */
[----:B------:R0:W2:Y:S01]  /*abc0*/  @!P5 LDG.E.U8 R31, desc[UR20][R12.64] ;  /* 0x000000140c1fd981 */ /* 0x0000a2000c1e1100 */
[----:B------:R-:W-:Y:S01]  /*abd0*/  PRMT R20, RZ, 0x7610, R20 ;  /* 0x00007610ff147816 */ /* 0x000fe20000000014 */
        /* <DEDUP_REMOVED lines=8> */
[----:B------:R0:W4:Y:S01]  /*ac60*/  @!P1 LDG.E.U8 R87, desc[UR20][R12.64] ;  /* 0x000000140c579981 */ /* 0x000122000c1e1100 */
[----:B------:R-:W-:Y:S01]  /*ac70*/  PRMT R72, RZ, 0x7610, R72 ;  /* 0x00007610ff487816 */ /* 0x000fe20000000048 */
[----:B0-----:R-:W-:Y:S02]  /*ac80*/  @!P3 IMAD.MOV.U32 R12, RZ, RZ, R10 ;  /* 0x000000ffff0cb224 */ /* 0x001fe400078e000a */
[----:B------:R-:W-:-:S05]  /*ac90*/  @!P3 IMAD.MOV.U32 R13, RZ, RZ, R9 ;  /* 0x000000ffff0db224 */ /* 0x000fca00078e0009 */
[----:B------:R0:W4:Y:S01]  /*aca0*/  @!P3 LDG.E.U8 R75, desc[UR20][R12.64] ;  /* 0x000000140c4bb981 */ /* 0x000122000c1e1100 */
        /* <DEDUP_REMOVED lines=43> */
[----:B------:R-:W2:Y:S04]  /*af60*/  LDL.LU R25, [R1+0x1c44] ;  /* 0x001c440001197983 */ /* 0x000ea80000300800 */
[----:B------:R-:W2:Y:S04]  /*af70*/  LDL.LU R16, [R1+0x1c40] ;  /* 0x001c400001107983 */ /* 0x000ea80000300800 */
[----:B----4-:R1:W-:Y:S04]  /*af80*/  STL [R1+0x43c], R20 ;  /* 0x00043c1401007387 */ /* 0x0103e80000100800 */
[----:B-1----:R-:W4:Y:S04]  /*af90*/  LDL.LU R20, [R1+0x1c3c] ;  /* 0x001c3c0001147983 */ /* 0x002f280000300800 */
[----:B------:R-:W3:Y:S04]  /*afa0*/  LDL.LU R7, [R1+0x1c38] ;  /* 0x001c380001077983 */ /* 0x000ee80000300800 */
[----:B------:R-:W3:Y:S04]  /*afb0*/  LDL.LU R5, [R1+0x1c34] ;  /* 0x001c340001057983 */ /* 0x000ee80000300800 */
[----:B------:R-:W3:Y:S04]  /*afc0*/  LDL.LU R9, [R1+0x1c30] ;  /* 0x001c300001097983 */ /* 0x000ee80000300800 */
[----:B------:R-:W3:Y:S01]  /*afd0*/  LDL.LU R10, [R1+0x1c2c] ;  /* 0x001c2c00010a7983 */ /* 0x000ee20000300800 */
[----:B------:R-:W-:-:S02]  /*afe0*/  IMAD R84, R6, 0x3, RZ ;  /* 0x0000000306547824 */ /* 0x000fc400078e02ff */
[----:B0-----:R-:W-:-:S03]  /*aff0*/  VIADD R12, R21, 0xffffffa5 ;  /* 0xffffffa5150c7836 */ /* 0x001fc60000000000 */
[----:B------:R-:W-:Y:S01]  /*b000*/  IADD3 R30, P0, PT, R84, R0, RZ ;  /* 0x00000000541e7210 */ /* 0x000fe20007f1e0ff */
[----:B------:R0:W-:Y:S04]  /*b010*/  STL [R1+0x420], R14 ;  /* 0x0004200e01007387 */ /* 0x0001e80000100800 */
[----:B------:R-:W-:Y:S01]  /*b020*/  STL [R1+0x438], R87 ;  /* 0x0004385701007387 */ /* 0x000fe20000100800 */
[----:B0-----:R-:W-:-:S05]  /*b030*/  IMAD R14, R6, 0x3a, RZ ;  /* 0x0000003a060e7824 */ /* 0x001fca00078e02ff */
[----:B------:R-:W-:Y:S01]  /*b040*/  IADD3 R13, P6, PT, R14, R0, RZ ;  /* 0x000000000e0d7210 */ /* 0x000fe20007fde0ff */
[----:B------:R0:W-:Y:S04]  /*b050*/  STL [R1+0x3f8], R8 ;  /* 0x0003f80801007387 */ /* 0x0001e80000100800 */
[----:B------:R-:W-:Y:S04]  /*b060*/  STL [R1+0x434], R75 ;  /* 0x0004344b01007387 */ /* 0x000fe80000100800 */
[----:B------:R1:W-:Y:S01]  /*b070*/  STL [R1+0x41c], R11 ;  /* 0x00041c0b01007387 */ /* 0x0003e20000100800 */
[----:B0-----:R-:W-:-:S03]  /*b080*/  SHF.R.S32.HI R8, RZ, 0x1f, R14 ;  /* 0x0000001fff087819 */ /* 0x001fc6000001140e */
[----:B------:R-:W-:Y:S01]  /*b090*/  STL [R1+0x430], R72 ;  /* 0x0004304801007387 */ /* 0x000fe20000100800 */
[----:B-1----:R-:W-:Y:S01]  /*b0a0*/  SHF.R.S32.HI R11, RZ, 0x1f, R84 ;  /* 0x0000001fff0b7819 */ /* 0x002fe20000011454 */
[--C-:B------:R-:W-:Y:S01]  /*b0b0*/  IMAD.X R17, R8, 0x1, R3.reuse, P6 ;  /* 0x0000000108117824 */ /* 0x100fe200030e0603 */
[----:B------:R-:W-:Y:S01]  /*b0c0*/  IADD3 R15, P6, PT, R14, R2, RZ ;  /* 0x000000020e0f7210 */ /* 0x000fe20007fde0ff */
[----:B------:R0:W-:Y:S02]  /*b0d0*/  STL [R1+0xe10], R13 ;  /* 0x000e100d01007387 */ /* 0x0001e40000100800 */
[----:B------:R-:W-:Y:S01]  /*b0e0*/  IMAD.X R32, R11, 0x1, R3, P0 ;  /* 0x000000010b207824 */ /* 0x000fe200000e0603 */
[----:B------:R-:W-:Y:S01]  /*b0f0*/  ISETP.GE.U32.AND P0, PT, R12, 0x7fffff26, PT ;  /* 0x7fffff260c00780c */ /* 0x000fe20003f06070 */
[----:B------:R-:W-:Y:S02]  /*b100*/  @!P5 IMAD.MOV.U32 R12, RZ, RZ, R13 ;  /* 0x000000ffff0cd224 */ /* 0x000fe400078e000d */
[----:B------:R-:W-:-:S02]  /*b110*/  IMAD.X R8, R8, 0x1, R4, P6 ;  /* 0x0000000108087824 */ /* 0x000fc400030e0604 */
[----:B0-----:R-:W-:Y:S01]  /*b120*/  @!P5 IMAD.MOV.U32 R13, RZ, RZ, R17 ;  /* 0x000000ffff0dd224 */ /* 0x001fe200078e0011 */
[----:B--2---:R-:W-:-:S06]  /*b130*/  PRMT R16, RZ, 0x7610, R16 ;  /* 0x00007610ff107816 */ /* 0x004fcc0000000010 */
[----:B------:R0:W2:Y:S02]  /*b140*/  @!P5 LDG.E.U8 R16, desc[UR20][R12.64] ;  /* 0x000000140c10d981 */ /* 0x0000a4000c1e1100 */
[----:B0-----:R-:W-:Y:S02]  /*b150*/  @!P5 IMAD.MOV.U32 R12, RZ, RZ, R15 ;  /* 0x000000ffff0cd224 */ /* 0x001fe400078e000f */
[----:B------:R-:W-:Y:S01]  /*b160*/  @!P5 IMAD.MOV.U32 R13, RZ, RZ, R8 ;  /* 0x000000ffff0dd224 */ /* 0x000fe200078e0008 */
[----:B---3--:R-:W-:-:S06]  /*b170*/  PRMT R10, RZ, 0x7610, R10 ;  /* 0x00007610ff0a7816 */ /* 0x008fcc000000000a */
[----:B------:R0:W3:Y:S01]  /*b180*/  @!P5 LDG.E.U8 R10, desc[UR20][R12.64] ;  /* 0x000000140c0ad981 */ /* 0x0000e2000c1e1100 */
[----:B------:R-:W-:-:S03]  /*b190*/  IMAD R87, R6, 0xb, RZ ;  /* 0x0000000b06577824 */ /* 0x000fc600078e02ff */
[----:B------:R-:W-:Y:S04]  /*b1a0*/  STL [R1+0x300], R30 ;  /* 0x0003001e01007387 */ /* 0x000fe80000100800 */
[----:B------:R1:W-:Y:S01]  /*b1b0*/  STL [R1+0x42c], R47 ;  /* 0x00042c2f01007387 */ /* 0x0003e20000100800 */
[----:B------:R-:W-:-:S03]  /*b1c0*/  SHF.R.S32.HI R14, RZ, 0x1f, R87 ;  /* 0x0000001fff0e7819 */ /* 0x000fc60000011457 */
[----:B------:R0:W-:Y:S04]  /*b1d0*/  STL [R1+0xe0c], R17 ;  /* 0x000e0c1101007387 */ /* 0x0001e80000100800 */
[----:B------:R4:W-:Y:S01]  /*b1e0*/  STL [R1+0x428], R42 ;  /* 0x0004282a01007387 */ /* 0x0009e20000100800 */
[----:B-1----:R-:W-:-:S03]  /*b1f0*/  IMAD R47, R6, 0x42, RZ ;  /* 0x00000042062f7824 */ /* 0x002fc600078e02ff */
[----:B------:R-:W-:Y:S01]  /*b200*/  STL [R1+0x2fc], R32 ;  /* 0x0002fc2001007387 */ /* 0x000fe20000100800 */
[----:B0-----:R-:W-:-:S03]  /*b210*/  IADD3 R17, P6, PT, R87, R0, RZ ;  /* 0x0000000057117210 */ /* 0x001fc60007fde0ff */
[----:B------:R-:W-:Y:S01]  /*b220*/  STL [R1+0xe18], R15 ;  /* 0x000e180f01007387 */ /* 0x000fe20000100800 */
[----:B------:R-:W-:-:S03]  /*b230*/  IMAD R24, R6, 0x13, RZ ;  /* 0x0000001306187824 */ /* 0x000fc600078e02ff */
[----:B------:R-:W-:Y:S04]  /*b240*/  STL [R1+0x424], R38 ;  /* 0x0004242601007387 */ /* 0x000fe80000100800 */
[----:B------:R0:W-:Y:S04]  /*b250*/  STL [R1+0xe14], R8 ;  /* 0x000e140801007387 */ /* 0x0001e80000100800 */
[----:B------:R-:W-:Y:S01]  /*b260*/  STL [R1+0xb88], R17 ;  /* 0x000b881101007387 */ /* 0x000fe20000100800 */
[----:B----4-:R-:W-:Y:S01]  /*b270*/  SHF.R.S32.HI R42, RZ, 0x1f, R24 ;  /* 0x0000001fff2a7819 */ /* 0x010fe20000011418 */
[----:B------:R-:W-:Y:S01]  /*b280*/  VIADD R12, R21, 0xffffff9d ;  /* 0xffffff9d150c7836 */ /* 0x000fe20000000000 */
[----:B0-----:R-:W-:-:S02]  /*b290*/  SHF.R.S32.HI R8, RZ, 0x1f, R47 ;  /* 0x0000001fff087819 */ /* 0x001fc4000001142f */
[----:B------:R-:W-:Y:S01]  /*b2a0*/  PRMT R27, RZ, 0x7610, R27 ;  /* 0x00007610ff1b7816 */ /* 0x000fe2000000001b */
[----:B--2---:R0:W-:Y:S02]  /*b2b0*/  STL [R1+0x3f4], R16 ;  /* 0x0003f41001007387 */ /* 0x0041e40000100800 */
[----:B0-----:R-:W-:Y:S01]  /*b2c0*/  IMAD.X R16, R14, 0x1, R3, P6 ;  /* 0x000000010e107824 */ /* 0x001fe200030e0603 */
[----:B------:R-:W-:-:S05]  /*b2d0*/  IADD3 R38, P6, PT, R47, R0, RZ ;  /* 0x000000002f267210 */ /* 0x000fca0007fde0ff */
[----:B------:R-:W-:-:S04]  /*b2e0*/  IMAD.X R39, R8, 0x1, R3, P6 ;  /* 0x0000000108277824 */ /* 0x000fc800030e0603 */
[----:B------:R-:W-:Y:S01]  /*b2f0*/  @!P1 IMAD.MOV.U32 R13, RZ, RZ, R39 ;  /* 0x000000ffff0d9224 */ /* 0x000fe200078e0027 */
[----:B---3--:R0:W-:Y:S02]  /*b300*/  STL [R1+0x3f0], R10 ;  /* 0x0003f00a01007387 */ /* 0x0081e40000100800 */
[----:B0-----:R-:W-:-:S05]  /*b310*/  IADD3 R10, P5, PT, R24, R0, RZ ;  /* 0x00000000180a7210 */ /* 0x001fca0007fbe0ff */
[----:B------:R-:W-:Y:S01]  /*b320*/  IMAD.X R15, R42, 0x1, R3, P5 ;  /* 0x000000012a0f7824 */ /* 0x000fe200028e0603 */
[----:B------:R-:W-:Y:S01]  /*b330*/  ISETP.GE.U32.AND P5, PT, R12, 0x7fffff1e, PT ;  /* 0x7fffff1e0c00780c */ /* 0x000fe20003fa6070 */
[----:B------:R-:W-:-:S05]  /*b340*/  @!P1 IMAD.MOV.U32 R12, RZ, RZ, R38 ;  /* 0x000000ffff0c9224 */ /* 0x000fca00078e0026 */
[----:B------:R0:W2:Y:S01]  /*b350*/  @!P1 LDG.E.U8 R27, desc[UR20][R12.64] ;  /* 0x000000140c1b9981 */ /* 0x0000a2000c1e1100 */
[----:B------:R-:W-:Y:S01]  /*b360*/  IADD3 R26, P6, PT, R47, R2, RZ ;  /* 0x000000022f1a7210 */ /* 0x000fe20007fde0ff */
[----:B------:R-:W-:Y:S02]  /*b370*/  IMAD R50, R6, 0x1b, RZ ;  /* 0x0000001b06327824 */ /* 0x000fe400078e02ff */
[----:B------:R-:W-:Y:S02]  /*b380*/  STL [R1+0xb84], R16 ;  /* 0x000b841001007387 */ /* 0x000fe40000100800 */
[----:B------:R-:W-:Y:S02]  /*b390*/  IMAD.X R8, R8, 0x1, R4, P6 ;  /* 0x0000000108087824 */ /* 0x000fe400030e0604 */
[----:B------:R1:W-:Y:S01]  /*b3a0*/  STL [R1+0xe80], R38 ;  /* 0x000e802601007387 */ /* 0x0003e20000100800 */
[----:B------:R-:W-:-:S03]  /*b3b0*/  SHF.R.S32.HI R47, RZ, 0x1f, R50 ;  /* 0x0000001fff2f7819 */ /* 0x000fc60000011432 */
[----:B------:R-:W-:Y:S01]  /*b3c0*/  STL [R1+0xc08], R10 ;  /* 0x000c080a01007387 */ /* 0x000fe20000100800 */
[----:B------:R-:W-:Y:S01]  /*b3d0*/  IADD3 R59, P6, PT, R50, R0, RZ ;  /* 0x00000000323b7210 */ /* 0x000fe20007fde0ff */
[----:B------:R-:W-:Y:S02]  /*b3e0*/  IMAD R75, R6, 0x4a, RZ ;  /* 0x0000004a064b7824 */ /* 0x000fe400078e02ff */
[----:B------:R-:W-:Y:S01]  /*b3f0*/  STL [R1+0xe7c], R39 ;  /* 0x000e7c2701007387 */ /* 0x000fe20000100800 */
[----:B------:R-:W-:Y:S01]  /*b400*/  PRMT R9, RZ, 0x7610, R9 ;  /* 0x00007610ff097816 */ /* 0x000fe20000000009 */
[----:B0-----:R-:W-:Y:S02]  /*b410*/  @!P1 IMAD.MOV.U32 R12, RZ, RZ, R26 ;  /* 0x000000ffff0c9224 */ /* 0x001fe400078e001a */
[----:B------:R-:W-:Y:S01]  /*b420*/  STL [R1+0xc04], R15 ;  /* 0x000c040f01007387 */ /* 0x000fe20000100800 */
[----:B------:R-:W-:-:S03]  /*b430*/  @!P1 IMAD.MOV.U32 R13, RZ, RZ, R8 ;  /* 0x000000ffff0d9224 */ /* 0x000fc600078e0008 */
[----:B------:R-:W-:Y:S01]  /*b440*/  STL [R1+0xe88], R26 ;  /* 0x000e881a01007387 */ /* 0x000fe20000100800 */
[----:B------:R-:W-:Y:S01]  /*b450*/  IMAD.X R89, R47, 0x1, R3, P6 ;  /* 0x000000012f597824 */ /* 0x000fe200030e0603 */
[----:B-1----:R-:W-:Y:S02]  /*b460*/  IADD3 R38, P6, PT, R75, R0, RZ ;  /* 0x000000004b267210 */ /* 0x002fe40007fde0ff */
[----:B------:R0:W3:Y:S01]  /*b470*/  @!P1 LDG.E.U8 R9, desc[UR20][R12.64] ;  /* 0x000000140c099981 */ /* 0x0000e2000c1e1100 */
[----:B------:R-:W-:Y:S01]  /*b480*/  PRMT R28, RZ, 0x7610, R28 ;  /* 0x00007610ff1c7816 */ /* 0x000fe2000000001c */
[----:B0-----:R-:W-:Y:S01]  /*b490*/  VIADD R12, R21, 0xffffff95 ;  /* 0xffffff95150c7836 */ /* 0x001fe20000000000 */
[----:B------:R-:W-:Y:S01]  /*b4a0*/  PRMT R20, RZ, 0x7610, R20 ;  /* 0x00007610ff147816 */ /* 0x000fe20000000014 */
[----:B--2---:R0:W-:Y:S04]  /*b4b0*/  STL [R1+0x3ec], R27 ;  /* 0x0003ec1b01007387 */ /* 0x0041e80000100800 */
[----:B------:R1:W-:Y:S01]  /*b4c0*/  STL [R1+0xe84], R8 ;  /* 0x000e840801007387 */ /* 0x0003e20000100800 */
[----:B0-----:R-:W-:Y:S01]  /*b4d0*/  IMAD R27, R6, 0x23, RZ ;  /* 0x00000023061b7824 */ /* 0x001fe200078e02ff */
[----:B-1----:R-:W-:-:S04]  /*b4e0*/  SHF.R.S32.HI R8, RZ, 0x1f, R75 ;  /* 0x0000001fff087819 */ /* 0x002fc8000001144b */
[----:B------:R-:W-:Y:S02]  /*b4f0*/  SHF.R.S32.HI R72, RZ, 0x1f, R27 ;  /* 0x0000001fff487819 */ /* 0x000fe4000001141b */
[----:B------:R-:W-:Y:S01]  /*b500*/  IADD3 R44, P1, PT, R27, R0, RZ ;  /* 0x000000001b2c7210 */ /* 0x000fe20007f3e0ff */
[----:B------:R-:W-:Y:S01]  /*b510*/  IMAD.X R39, R8, 0x1, R3, P6 ;  /* 0x0000000108277824 */ /* 0x000fe200030e0603 */
[----:B------:R-:W-:-:S03]  /*b520*/  IADD3 R26, P6, PT, R75, R2, RZ ;  /* 0x000000024b1a7210 */ /* 0x000fc60007fde0ff */
[----:B------:R-:W-:Y:S01]  /*b530*/  IMAD.X R49, R72, 0x1, R3, P1 ;  /* 0x0000000148317824 */ /* 0x000fe200008e0603 */
[----:B------:R-:W-:Y:S01]  /*b540*/  ISETP.GE.U32.AND P1, PT, R12, 0x7fffff16, PT ;  /* 0x7fffff160c00780c */ /* 0x000fe20003f26070 */
[----:B------:R-:W-:Y:S02]  /*b550*/  @!P3 IMAD.MOV.U32 R12, RZ, RZ, R38 ;  /* 0x000000ffff0cb224 */ /* 0x000fe400078e0026 */
[----:B------:R-:W-:Y:S02]  /*b560*/  @!P3 IMAD.MOV.U32 R13, RZ, RZ, R39 ;  /* 0x000000ffff0db224 */ /* 0x000fe400078e0027 */
[----:B------:R-:W-:-:S03]  /*b570*/  IMAD.X R8, R8, 0x1, R4, P6 ;  /* 0x0000000108087824 */ /* 0x000fc600030e0604 */
[----:B------:R0:W2:Y:S02]  /*b580*/  @!P3 LDG.E.U8 R28, desc[UR20][R12.64] ;  /* 0x000000140c1cb981 */ /* 0x0000a4000c1e1100 */
[----:B0-----:R-:W-:Y:S02]  /*b590*/  @!P3 IMAD.MOV.U32 R12, RZ, RZ, R26 ;  /* 0x000000ffff0cb224 */ /* 0x001fe400078e001a */
[----:B------:R-:W-:-:S05]  /*b5a0*/  @!P3 IMAD.MOV.U32 R13, RZ, RZ, R8 ;  /* 0x000000ffff0db224 */ /* 0x000fca00078e0008 */
[----:B------:R0:W4:Y:S04]  /*b5b0*/  @!P3 LDG.E.U8 R20, desc[UR20][R12.64] ;  /* 0x000000140c14b981 */ /* 0x000128000c1e1100 */
[----:B------:R-:W-:Y:S04]  /*b5c0*/  STL [R1+0xc88], R59 ;  /* 0x000c883b01007387 */ /* 0x000fe80000100800 */
[----:B------:R-:W-:Y:S04]  /*b5d0*/  STL [R1+0xc84], R89 ;  /* 0x000c845901007387 */ /* 0x000fe80000100800 */
[----:B------:R-:W-:Y:S04]  /*b5e0*/  STL [R1+0xef0], R38 ;  /* 0x000ef02601007387 */ /* 0x000fe80000100800 */
[----:B------:R-:W-:Y:S04]  /*b5f0*/  STL [R1+0xcf0], R44 ;  /* 0x000cf02c01007387 */ /* 0x000fe80000100800 */
[----:B------:R-:W-:Y:S04]  /*b600*/  STL [R1+0xeec], R39 ;  /* 0x000eec2701007387 */ /* 0x000fe80000100800 */
[----:B---3--:R1:W-:Y:S01]  /*b610*/  STL [R1+0x3e8], R9 ;  /* 0x0003e80901007387 */ /* 0x0083e20000100800 */
[----:B------:R-:W-:-:S02]  /*b620*/  IMAD R78, R6, 0x52, RZ ;  /* 0x00000052064e7824 */ /* 0x000fc400078e02ff */
[----:B-1----:R-:W-:-:S05]  /*b630*/  IMAD R9, R6, 0x2b, RZ ;  /* 0x0000002b06097824 */ /* 0x002fca00078e02ff */
[----:B------:R-:W-:Y:S02]  /*b640*/  SHF.R.S32.HI R75, RZ, 0x1f, R9 ;  /* 0x0000001fff4b7819 */ /* 0x000fe40000011409 */
[-C--:B------:R-:W-:Y:S01]  /*b650*/  IADD3 R38, P6, PT, R9, R0.reuse, RZ ;  /* 0x0000000009267210 */ /* 0x080fe20007fde0ff */
[----:B------:R-:W-:Y:S04]  /*b660*/  STL [R1+0xcec], R49 ;  /* 0x000cec3101007387 */ /* 0x000fe80000100800 */
[----:B------:R-:W-:Y:S01]  /*b670*/  IMAD.X R39, R75, 0x1, R3, P6 ;  /* 0x000000014b277824 */ /* 0x000fe200030e0603 */
[----:B------:R1:W-:Y:S01]  /*b680*/  STL [R1+0xef8], R26 ;  /* 0x000ef81a01007387 */ /* 0x0003e20000100800 */
[----:B0-----:R-:W-:-:S03]  /*b690*/  IADD3 R13, P6, PT, R78, R0, RZ ;  /* 0x000000004e0d7210 */ /* 0x001fc60007fde0ff */
[----:B------:R0:W-:Y:S01]  /*b6a0*/  STL [R1+0xef4], R8 ;  /* 0x000ef40801007387 */ /* 0x0001e20000100800 */
[----:B------:R-:W-:-:S03]  /*b6b0*/  VIADD R12, R21, 0xffffff8d ;  /* 0xffffff8d150c7836 */ /* 0x000fc60000000000 */
[----:B------:R-:W-:Y:S01]  /*b6c0*/  STL [R1+0xd50], R38 ;  /* 0x000d502601007387 */ /* 0x000fe20000100800 */
[----:B-1----:R-:W-:-:S03]  /*b6d0*/  IADD3 R26, P3, PT, R84, R2, RZ ;  /* 0x00000002541a7210 */ /* 0x002fc60007f7e0ff */
[----:B------:R-:W-:Y:S01]  /*b6e0*/  STL [R1+0xd4c], R39 ;  /* 0x000d4c2701007387 */ /* 0x000fe20000100800 */
[----:B0-----:R-:W-:-:S03]  /*b6f0*/  SHF.R.S32.HI R8, RZ, 0x1f, R78 ;  /* 0x0000001fff087819 */ /* 0x001fc6000001144e */
[----:B------:R-:W-:Y:S04]  /*b700*/  STL [R1+0xf60], R13 ;  /* 0x000f600d01007387 */ /* 0x000fe80000100800 */
[----:B------:R-:W-:Y:S01]  /*b710*/  STL [R1+0x308], R26 ;  /* 0x0003081a01007387 */ /* 0x000fe20000100800 */
[----:B------:R-:W-:Y:S02]  /*b720*/  PRMT R33, RZ, 0x7610, R33 ;  /* 0x00007610ff217816 */ /* 0x000fe40000000021 */
[----:B------:R-:W-:Y:S01]  /*b730*/  PRMT R84, RZ, 0x7610, R84 ;  /* 0x00007610ff547816 */ /* 0x000fe20000000054 */
[----:B----4-:R0:W-:Y:S02]  /*b740*/  STL [R1+0x3e0], R20 ;  /* 0x0003e01401007387 */ /* 0x0101e40000100800 */
[----:B0-----:R-:W-:Y:S01]  /*b750*/  IMAD.X R20, R8, 0x1, R3, P6 ;  /* 0x0000000108147824 */ /* 0x001fe200030e0603 */
[----:B------:R-:W-:-:S03]  /*b760*/  ISETP.GE.U32.AND P6, PT, R12, 0x7fffff0e, PT ;  /* 0x7fffff0e0c00780c */ /* 0x000fc60003fc6070 */
[----:B------:R-:W-:-:S05]  /*b770*/  IMAD.MOV.U32 R12, RZ, RZ, R20 ;  /* 0x000000ffff0c7224 */ /* 0x000fca00078e0014 */
[----:B------:R-:W-:-:S04]  /*b780*/  @!P2 LOP3.LUT R13, R13, R12, RZ, 0x3c, !PT ;  /* 0x0000000c0d0da212 */ /* 0x000fc800078e3cff */
[----:B------:R-:W-:-:S04]  /*b790*/  @!P2 LOP3.LUT R12, R13, R12, RZ, 0x3c, !PT ;  /* 0x0000000c0d0ca212 */ /* 0x000fc800078e3cff */
[----:B------:R-:W-:-:S05]  /*b7a0*/  @!P2 LOP3.LUT R13, R13, R12, RZ, 0x3c, !PT ;  /* 0x0000000c0d0da212 */ /* 0x000fca00078e3cff */
[----:B------:R0:W3:Y:S04]  /*b7b0*/  @!P2 LDG.E.U8 R33, desc[UR20][R12.64] ;  /* 0x000000140c21a981 */ /* 0x0000e8000c1e1100 */
[----:B--2---:R1:W-:Y:S04]  /*b7c0*/  STL [R1+0x3e4], R28 ;  /* 0x0003e41c01007387 */ /* 0x0043e80000100800 */
[----:B------:R2:W-:Y:S01]  /*b7d0*/  STL [R1+0xf5c], R20 ;  /* 0x000f5c1401007387 */ /* 0x0005e20000100800 */
[----:B-1----:R-:W-:Y:S01]  /*b7e0*/  IMAD.X R28, R11, 0x1, R4, P3 ;  /* 0x000000010b1c7824 */ /* 0x002fe200018e0604 */
[----:B--2---:R-:W-:-:S05]  /*b7f0*/  IADD3 R20, P3, PT, R78, R2, RZ ;  /* 0x000000024e147210 */ /* 0x004fca0007f7e0ff */
[----:B0-----:R-:W-:Y:S02]  /*b800*/  IMAD.X R13, R8, 0x1, R4, P3 ;  /* 0x00000001080d7824 */ /* 0x001fe400018e0604 */
[----:B------:R-:W-:-:S05]  /*b810*/  @!P2 IMAD.MOV.U32 R12, RZ, RZ, R20 ;  /* 0x000000ffff0ca224 */ /* 0x000fca00078e0014 */
[----:B------:R0:W2:Y:S01]  /*b820*/  @!P2 LDG.E.U8 R84, desc[UR20][R12.64] ;  /* 0x000000140c54a981 */ /* 0x0000a2000c1e1100 */
[----:B------:R-:W-:-:S03]  /*b830*/  IMAD R11, R6, 0x5a, RZ ;  /* 0x0000005a060b7824 */ /* 0x000fc600078e02ff */
[----:B------:R-:W-:Y:S04]  /*b840*/  STL [R1+0x304], R28 ;  /* 0x0003041c01007387 */ /* 0x000fe80000100800 */
[----:B------:R1:W-:Y:S01]  /*b850*/  STL [R1+0xf68], R20 ;  /* 0x000f681401007387 */ /* 0x0003e20000100800 */
[----:B------:R-:W-:-:S03]  /*b860*/  SHF.R.S32.HI R8, RZ, 0x1f, R11 ;  /* 0x0000001fff087819 */ /* 0x000fc6000001140b */
[----:B------:R-:W-:Y:S01]  /*b870*/  STL [R1+0xf64], R13 ;  /* 0x000f640d01007387 */ /* 0x000fe20000100800 */
[----:B------:R-:W-:Y:S02]  /*b880*/  PRMT R5, RZ, 0x7610, R5 ;  /* 0x00007610ff057816 */ /* 0x000fe40000000005 */
[----:B------:R-:W-:Y:S01]  /*b890*/  PRMT R7, RZ, 0x7610, R7 ;  /* 0x00007610ff077816 */ /* 0x000fe20000000007 */
[----:B---3--:R3:W-:Y:S04]  /*b8a0*/  STL [R1+0x3dc], R33 ;  /* 0x0003dc2101007387 */ /* 0x0087e80000100800 */
[----:B-1----:R-:W4:Y:S01]  /*b8b0*/  LDL.LU R20, [R1+0x1c28] ;  /* 0x001c280001147983 */ /* 0x002f220000300800 */
[----:B---3--:R-:W-:-:S05]  /*b8c0*/  IADD3 R33, P3, PT, R11, R0, RZ ;  /* 0x000000000b217210 */ /* 0x008fca0007f7e0ff */
[----:B0-----:R-:W-:Y:S01]  /*b8d0*/  IMAD.MOV.U32 R13, RZ, RZ, R33 ;  /* 0x000000ffff0d7224 */ /* 0x001fe200078e0021 */
[----:B------:R0:W-:Y:S01]  /*b8e0*/  STL [R1+0xfd0], R33 ;  /* 0x000fd02101007387 */ /* 0x0001e20000100800 */
[----:B------:R-:W-:-:S05]  /*b8f0*/  IMAD.X R12, R8, 0x1, R3, P3 ;  /* 0x00000001080c7824 */ /* 0x000fca00018e0603 */
[----:B------:R-:W-:Y:S02]  /*b900*/  @!P0 LOP3.LUT R13, R13, R12, RZ, 0x3c, !PT ;  /* 0x0000000c0d0d8212 */ /* 0x000fe400078e3cff */
[----:B0-----:R-:W-:-:S05]  /*b910*/  IADD3 R33, P2, PT, R11, R2, RZ ;  /* 0x000000020b217210 */ /* 0x001fca0007f5e0ff */
[----:B------:R-:W-:Y:S04]  /*b920*/  STL [R1+0xfd8], R33 ;  /* 0x000fd82101007387 */ /* 0x000fe80000100800 */
[----:B------:R0:W-:Y:S04]  /*b930*/  STL [R1+0xfcc], R12 ;  /* 0x000fcc0c01007387 */ /* 0x0001e80000100800 */
[----:B--2---:R1:W-:Y:S01]  /*b940*/  STL [R1+0x3d8], R84 ;  /* 0x0003d85401007387 */ /* 0x0043e20000100800 */
[----:B0-----:R-:W-:-:S04]  /*b950*/  @!P0 LOP3.LUT R12, R13, R12, RZ, 0x3c, !PT ;  /* 0x0000000c0d0c8212 */ /* 0x001fc800078e3cff */
[----:B------:R-:W-:Y:S01]  /*b960*/  @!P0 LOP3.LUT R13, R13, R12, RZ, 0x3c, !PT ;  /* 0x0000000c0d0d8212 */ /* 0x000fe200078e3cff */
[----:B-1----:R-:W-:-:S04]  /*b970*/  IMAD.X R84, R8, 0x1, R4, P2 ;  /* 0x0000000108547824 */ /* 0x002fc800010e0604 */
[----:B------:R0:W2:Y:S02]  /*b980*/  @!P0 LDG.E.U8 R5, desc[UR20][R12.64] ;  /* 0x000000140c058981 */ /* 0x0000a4000c1e1100 */
[----:B0-----:R-:W-:Y:S02]  /*b990*/  @!P0 IMAD.MOV.U32 R12, RZ, RZ, R33 ;  /* 0x000000ffff0c8224 */ /* 0x001fe400078e0021 */
[----:B------:R-:W-:-:S05]  /*b9a0*/  @!P0 IMAD.MOV.U32 R13, RZ, RZ, R84 ;  /* 0x000000ffff0d8224 */ /* 0x000fca00078e0054 */
[----:B------:R0:W3:Y:S01]  /*b9b0*/  @!P0 LDG.E.U8 R7, desc[UR20][R12.64] ;  /* 0x000000140c078981 */ /* 0x0000e2000c1e1100 */
[----:B------:R-:W-:-:S03]  /*b9c0*/  VIADD R78, R21, 0xffffff85 ;  /* 0xffffff85154e7836 */ /* 0x000fc60000000000 */
[----:B------:R1:W-:Y:S01]  /*b9d0*/  STL [R1+0xfd4], R84 ;  /* 0x000fd45401007387 */ /* 0x0003e20000100800 */
[----:B------:R-:W-:Y:S01]  /*b9e0*/  IMAD R11, R6, 0x62, RZ ;  /* 0x00000062060b7824 */ /* 0x000fe200078e02ff */
[----:B------:R-:W-:Y:S02]  /*b9f0*/  ISETP.GE.U32.AND P3, PT, R78, 0x7fffff06, PT ;  /* 0x7fffff064e00780c */ /* 0x000fe40003f66070 */
[----:B------:R-:W-:Y:S01]  /*ba00*/  IADD3 R78, P0, PT, R24, R2, RZ ;  /* 0x00000002184e7210 */ /* 0x000fe20007f1e0ff */
[----:B0-----:R-:W-:Y:S01]  /*ba10*/  VIADD R12, R21, 0xffffffcd ;  /* 0xffffffcd150c7836 */ /* 0x001fe20000000000 */
[----:B------:R-:W-:-:S03]  /*ba20*/  SHF.R.S32.HI R8, RZ, 0x1f, R11 ;  /* 0x0000001fff087819 */ /* 0x000fc6000001140b */
[----:B-1----:R-:W-:Y:S01]  /*ba30*/  IMAD.X R84, R42, 0x1, R4, P0 ;  /* 0x000000012a547824 */ /* 0x002fe200000e0604 */
[----:B------:R-:W-:Y:S02]  /*ba40*/  ISETP.GE.U32.AND P0, PT, R12, 0x7fffff4e, PT ;  /* 0x7fffff4e0c00780c */ /* 0x000fe40003f06070 */
[----:B------:R-:W-:Y:S01]  /*ba50*/  PRMT R37, RZ, 0x7610, R37 ;  /* 0x00007610ff257816 */ /* 0x000fe20000000025 */
[----:B--2---:R0:W-:Y:S02]  /*ba60*/  STL [R1+0x3d4], R5 ;  /* 0x0003d40501007387 */ /* 0x0041e40000100800 */
[----:B0-----:R-:W-:-:S05]  /*ba70*/  IADD3 R5, P2, PT, R87, R2, RZ ;  /* 0x0000000257057210 */ /* 0x001fca0007f5e0ff */
[----:B------:R-:W-:Y:S04]  /*ba80*/  STL [R1+0xb90], R5 ;  /* 0x000b900501007387 */ /* 0x000fe80000100800 */
[----:B---3--:R0:W-:Y:S02]  /*ba90*/  STL [R1+0x3d0], R7 ;  /* 0x0003d00701007387 */ /* 0x0081e40000100800 */
[----:B0-----:R-:W-:Y:S01]  /*baa0*/  IMAD.X R7, R14, 0x1, R4, P2 ;  /* 0x000000010e077824 */ /* 0x001fe200010e0604 */
[----:B------:R-:W-:Y:S02]  /*bab0*/  IADD3 R33, P2, PT, R11, R0, RZ ;  /* 0x000000000b217210 */ /* 0x000fe40007f5e0ff */
[----:B------:R-:W-:-:S03]  /*bac0*/  PRMT R14, RZ, 0x7610, R14 ;  /* 0x00007610ff0e7816 */ /* 0x000fc6000000000e */
[----:B------:R-:W-:Y:S02]  /*bad0*/  IMAD.X R13, R8, 0x1, R3, P2 ;  /* 0x00000001080d7824 */ /* 0x000fe400010e0603 */
[----:B------:R-:W-:-:S05]  /*bae0*/  @!P5 IMAD.MOV.U32 R12, RZ, RZ, R33 ;  /* 0x000000ffff0cd224 */ /* 0x000fca00078e0021 */
[----:B------:R0:W2:Y:S01]  /*baf0*/  @!P5 LDG.E.U8 R14, desc[UR20][R12.64] ;  /* 0x000000140c0ed981 */ /* 0x0000a2000c1e1100 */
[----:B------:R-:W-:-:S03]  /*bb00*/  IADD3 R24, P2, PT, R11, R2, RZ ;  /* 0x000000020b187210 */ /* 0x000fc60007f5e0ff */
[----:B------:R-:W-:Y:S04]  /*bb10*/  STL [R1+0x1040], R33 ;  /* 0x0010402101007387 */ /* 0x000fe80000100800 */
[----:B------:R-:W-:Y:S01]  /*bb20*/  STL [R1+0xb8c], R7 ;  /* 0x000b8c0701007387 */ /* 0x000fe20000100800 */
[----:B0-----:R-:W-:-:S03]  /*bb30*/  @!P5 IMAD.MOV.U32 R12, RZ, RZ, R24 ;  /* 0x000000ffff0cd224 */ /* 0x001fc600078e0018 */
[----:B------:R-:W-:Y:S04]  /*bb40*/  STL [R1+0xc10], R78 ;  /* 0x000c104e01007387 */ /* 0x000fe80000100800 */
[----:B------:R0:W-:Y:S02]  /*bb50*/  STL [R1+0x103c], R13 ;  /* 0x00103c0d01007387 */ /* 0x0001e40000100800 */
[----:B0-----:R-:W-:-:S05]  /*bb60*/  IMAD.X R13, R8, 0x1, R4, P2 ;  /* 0x00000001080d7824 */ /* 0x001fca00010e0604 */
[----:B------:R0:W3:Y:S01]  /*bb70*/  @!P5 LDG.E.U8 R37, desc[UR20][R12.64] ;  /* 0x000000140c25d981 */ /* 0x0000e2000c1e1100 */
[----:B------:R-:W-:-:S03]  /*bb80*/  IMAD R11, R6, 0x6a, RZ ;  /* 0x0000006a060b7824 */ /* 0x000fc600078e02ff */
[----:B------:R-:W-:Y:S02]  /*bb90*/  STL [R1+0xc0c], R84 ;  /* 0x000c0c5401007387 */ /* 0x000fe40000100800 */
[----:B------:R-:W-:Y:S02]  /*bba0*/  SHF.R.S32.HI R8, RZ, 0x1f, R11 ;  /* 0x0000001fff087819 */ /* 0x000fe4000001140b */
[----:B------:R-:W-:Y:S01]  /*bbb0*/  IADD3 R33, P2, PT, R11, R0, RZ ;  /* 0x000000000b217210 */ /* 0x000fe20007f5e0ff */
[----:B------:R1:W-:Y:S04]  /*bbc0*/  STL [R1+0x1048], R24 ;  /* 0x0010481801007387 */ /* 0x0003e80000100800 */
[----:B0-----:R-:W-:Y:S01]  /*bbd0*/  IMAD.X R12, R8, 0x1, R3, P2 ;  /* 0x00000001080c7824 */ /* 0x001fe200010e0603 */
[----:B----4-:R-:W-:-:S02]  /*bbe0*/  PRMT R20, RZ, 0x7610, R20 ;  /* 0x00007610ff147816 */ /* 0x010fc40000000014 */
[----:B------:R-:W-:Y:S01]  /*bbf0*/  PRMT R31, RZ, 0x7610, R31 ;  /* 0x00007610ff1f7816 */ /* 0x000fe2000000001f */
[----:B--2---:R-:W-:Y:S04]  /*bc00*/  STL [R1+0x3cc], R14 ;  /* 0x0003cc0e01007387 */ /* 0x004fe80000100800 */
[----:B------:R0:W-:Y:S04]  /*bc10*/  STL [R1+0x1044], R13 ;  /* 0x0010440d01007387 */ /* 0x0001e80000100800 */
[----:B-1----:R-:W2:Y:S04]  /*bc20*/  LDL.LU R24, [R1+0x1c24] ;  /* 0x001c240001187983 */ /* 0x002ea80000300800 */
[----:B------:R1:W-:Y:S01]  /*bc30*/  STL [R1+0x10ac], R33 ;  /* 0x0010ac2101007387 */ /* 0x0003e20000100800 */
[----:B0-----:R-:W-:-:S05]  /*bc40*/  IMAD.MOV.U32 R13, RZ, RZ, R33 ;  /* 0x000000ffff0d7224 */ /* 0x001fca00078e0021 */
[----:B------:R-:W-:Y:S02]  /*bc50*/  @!P1 LOP3.LUT R13, R13, R12, RZ, 0x3c, !PT ;  /* 0x0000000c0d0d9212 */ /* 0x000fe400078e3cff */
[----:B-1----:R-:W-:-:S05]  /*bc60*/  IADD3 R33, P5, PT, R11, R2, RZ ;  /* 0x000000020b217210 */ /* 0x002fca0007fbe0ff */
[----:B------:R-:W-:Y:S04]  /*bc70*/  STL [R1+0x10b4], R33 ;  /* 0x0010b42101007387 */ /* 0x000fe80000100800 */
[----:B------:R0:W-:Y:S02]  /*bc80*/  STL [R1+0x10a8], R12 ;  /* 0x0010a80c01007387 */ /* 0x0001e40000100800 */
[----:B0-----:R-:W-:-:S04]  /*bc90*/  @!P1 LOP3.LUT R12, R13, R12, RZ, 0x3c, !PT ;  /* 0x0000000c0d0c9212 */ /* 0x001fc800078e3cff */
[----:B------:R-:W-:Y:S01]  /*bca0*/  @!P1 LOP3.LUT R13, R13, R12, RZ, 0x3c, !PT ;  /* 0x0000000c0d0d9212 */ /* 0x000fe200078e3cff */
[----:B---3--:R0:W-:Y:S04]  /*bcb0*/  STL [R1+0x3c8], R37 ;  /* 0x0003c82501007387 */ /* 0x0081e80000100800 */
[----:B------:R1:W3:Y:S01]  /*bcc0*/  @!P1 LDG.E.U8 R20, desc[UR20][R12.64] ;  /* 0x000000140c149981 */ /* 0x0002e2000c1e1100 */
[----:B0-----:R-:W-:Y:S02]  /*bcd0*/  IMAD.X R37, R8, 0x1, R4, P5 ;  /* 0x0000000108257824 */ /* 0x001fe400028e0604 */
[----:B-1----:R-:W-:Y:S02]  /*bce0*/  @!P1 IMAD.MOV.U32 R12, RZ, RZ, R33 ;  /* 0x000000ffff0c9224 */ /* 0x002fe400078e0021 */
[----:B------:R-:W-:-:S05]  /*bcf0*/  @!P1 IMAD.MOV.U32 R13, RZ, RZ, R37 ;  /* 0x000000ffff0d9224 */ /* 0x000fca00078e0025 */
[----:B------:R0:W4:Y:S01]  /*bd00*/  @!P1 LDG.E.U8 R31, desc[UR20][R12.64] ;  /* 0x000000140c1f9981 */ /* 0x000122000c1e1100 */
[-C--:B------:R-:W-:Y:S01]  /*bd10*/  IADD3 R50, P5, PT, R50, R2.reuse, RZ ;  /* 0x0000000232327210 */ /* 0x080fe20007fbe0ff */
[----:B------:R-:W-:Y:S01]  /*bd20*/  IMAD R11, R6, 0x72, RZ ;  /* 0x00000072060b7824 */ /* 0x000fe200078e02ff */
[----:B------:R-:W-:-:S03]  /*bd30*/  IADD3 R27, P1, PT, R27, R2, RZ ;  /* 0x000000021b1b7210 */ /* 0x000fc60007f3e0ff */
[----:B------:R-:W-:Y:S02]  /*bd40*/  IMAD.X R47, R47, 0x1, R4, P5 ;  /* 0x000000012f2f7824 */ /* 0x000fe400028e0604 */
[C---:B------:R-:W-:Y:S01]  /*bd50*/  VIADD R14, R21.reuse, 0xfffffffc ;  /* 0xfffffffc150e7836 */ /* 0x040fe20000000000 */
[----:B------:R-:W-:Y:S01]  /*bd60*/  SHF.R.S32.HI R8, RZ, 0x1f, R11 ;  /* 0x0000001fff087819 */ /* 0x000fe2000001140b */
[----:B0-----:R-:W-:-:S03]  /*bd70*/  VIADD R12, R21, 0xfffffff4 ;  /* 0xfffffff4150c7836 */ /* 0x001fc60000000000 */
[----:B------:R-:W-:Y:S02]  /*bd80*/  ISETP.GE.U32.AND P2, PT, R14, 0x7fffff7d, PT ;  /* 0x7fffff7d0e00780c */ /* 0x000fe40003f46070 */
[----:B------:R-:W-:Y:S02]  /*bd90*/  PRMT R14, RZ, 0x7610, R14 ;  /* 0x00007610ff0e7816 */ /* 0x000fe4000000000e */
[----:B------:R-:W-:Y:S01]  /*bda0*/  PRMT R25, RZ, 0x7610, R25 ;  /* 0x00007610ff197816 */ /* 0x000fe20000000019 */
[----:B---3--:R0:W-:Y:S04]  /*bdb0*/  STL [R1+0x3c4], R20 ;  /* 0x0003c41401007387 */ /* 0x0081e80000100800 */
[----:B0-----:R-:W3:Y:S04]  /*bdc0*/  LDL.LU R20, [R1+0x1c20] ;  /* 0x001c200001147983 */ /* 0x001ee80000300800 */
[----:B------:R0:W-:Y:S04]  /*bdd0*/  STL [R1+0x10b0], R37 ;  /* 0x0010b02501007387 */ /* 0x0001e80000100800 */
[----:B------:R-:W-:Y:S01]  /*bde0*/  STL [R1+0xc90], R50 ;  /* 0x000c903201007387 */ /* 0x000fe20000100800 */
[----:B0-----:R-:W-:-:S05]  /*bdf0*/  IADD3 R37, P5, PT, R11, R0, RZ ;  /* 0x000000000b257210 */ /* 0x001fca0007fbe0ff */
[----:B------:R-:W-:Y:S04]  /*be00*/  STL [R1+0x1110], R37 ;  /* 0x0011102501007387 */ /* 0x000fe80000100800 */
[----:B------:R-:W-:Y:S04]  /*be10*/  STL [R1+0xc8c], R47 ;  /* 0x000c8c2f01007387 */ /* 0x000fe80000100800 */
[----:B------:R-:W-:Y:S01]  /*be20*/  STL [R1+0xcf8], R27 ;  /* 0x000cf81b01007387 */ /* 0x000fe20000100800 */
[----:B------:R-:W-:-:S03]  /*be30*/  IMAD.X R13, R8, 0x1, R3, P5 ;  /* 0x00000001080d7824 */ /* 0x000fc600028e0603 */
[----:B----4-:R0:W-:Y:S01]  /*be40*/  STL [R1+0x3c0], R31 ;  /* 0x0003c01f01007387 */ /* 0x0101e20000100800 */
[----:B------:R-:W-:Y:S01]  /*be50*/  IADD3 R33, P5, PT, R11, R2, RZ ;  /* 0x000000020b217210 */ /* 0x000fe20007fbe0ff */
[--C-:B0-----:R-:W-:Y:S01]  /*be60*/  IMAD.X R31, R72, 0x1, R4.reuse, P1 ;  /* 0x00000001481f7824 */ /* 0x101fe200008e0604 */
[----:B------:R-:W-:Y:S01]  /*be70*/  ISETP.GE.U32.AND P1, PT, R12, 0x7fffff75, PT ;  /* 0x7fffff750c00780c */ /* 0x000fe20003f26070 */
[----:B------:R-:W-:Y:S01]  /*be80*/  @!P6 IMAD.MOV.U32 R12, RZ, RZ, R37 ;  /* 0x000000ffff0ce224 */ /* 0x000fe200078e0025 */
[----:B------:R0:W-:Y:S04]  /*be90*/  STL [R1+0x110c], R13 ;  /* 0x00110c0d01007387 */ /* 0x0001e80000100800 */
[----:B------:R0:W4:Y:S02]  /*bea0*/  @!P6 LDG.E.U8 R14, desc[UR20][R12.64] ;  /* 0x000000140c0ee981 */ /* 0x000124000c1e1100 */
        /* <DEDUP_REMOVED lines=10> */
[----:B--2---:R-:W-:Y:S01]  /*bf50*/  PRMT R24, RZ, 0x7610, R24 ;  /* 0x00007610ff187816 */ /* 0x004fe20000000018 */
[----:B----4-:R-:W-:Y:S04]  /*bf60*/  STL [R1+0x3bc], R14 ;  /* 0x0003bc0e01007387 */ /* 0x010fe80000100800 */
        /* <DEDUP_REMOVED lines=18> */
[----:B-1----:R-:W-:Y:S01]  /*c090*/  IADD3 R33, P3, PT, R11, R2, RZ ;  /* 0x000000020b217210 */ /* 0x002fe20007f7e0ff */
[----:B------:R-:W-:Y:S01]  /*c0a0*/  VIADD R13, R21, 0xffffffdc ;  /* 0xffffffdc150d7836 */ /* 0x000fe20000000000 */
[----:B------:R-:W-:-:S02]  /*c0b0*/  PRMT R34, RZ, 0x7610, R34 ;  /* 0x00007610ff227816 */ /* 0x000fc40000000022 */
[----:B------:R-:W-:Y:S01]  /*c0c0*/  PRMT R20, RZ, 0x7610, R20 ;  /* 0x00007610ff147816 */ /* 0x000fe20000000014 */
[----:B---3--:R0:W-:Y:S02]  /*c0d0*/  STL [R1+0x3b4], R24 ;  /* 0x0003b41801007387 */ /* 0x0081e40000100800 */
[----:B0-----:R-:W-:Y:S01]  /*c0e0*/  IMAD.X R24, R75, 0x1, R4, P6 ;  /* 0x000000014b187824 */ /* 0x001fe200030e0604 */
[----:B------:R-:W-:-:S05]  /*c0f0*/  IADD3 R25, P6, PT, R11, R0, RZ ;  /* 0x000000000b197210 */ /* 0x000fca0007fde0ff */
[----:B------:R-:W-:Y:S01]  /*c100*/  IMAD.X R37, R8, 0x1, R3, P6 ;  /* 0x0000000108257824 */ /* 0x000fe200030e0603 */
[----:B------:R-:W-:Y:S04]  /*c110*/  STL [R1+0xd54], R24 ;  /* 0x000d541801007387 */ /* 0x000fe80000100800 */
[----:B------:R-:W-:Y:S04]  /*c120*/  STL [R1+0xda0], R25 ;  /* 0x000da01901007387 */ /* 0x000fe80000100800 */
[----:B------:R-:W-:Y:S01]  /*c130*/  STL [R1+0xda8], R33 ;  /* 0x000da82101007387 */ /* 0x000fe20000100800 */
[----:B------:R-:W-:-:S03]  /*c140*/  ISETP.GE.U32.AND P6, PT, R12, 0x7fffff65, PT ;  /* 0x7fffff650c00780c */ /* 0x000fc60003fc6070 */
[----:B------:R-:W-:Y:S01]  /*c150*/  STL [R1+0xd9c], R37 ;  /* 0x000d9c2501007387 */ /* 0x000fe20000100800 */
[----:B------:R-:W-:-:S03]  /*c160*/  @!P0 IMAD.MOV.U32 R12, RZ, RZ, R25 ;  /* 0x000000ffff0c8224 */ /* 0x000fc600078e0019 */
[----:B--2---:R0:W-:Y:S02]  /*c170*/  STL [R1+0x3b8], R35 ;  /* 0x0003b82301007387 */ /* 0x0041e40000100800 */
[----:B0-----:R-:W-:Y:S01]  /*c180*/  IMAD.X R35, R8, 0x1, R4, P3 ;  /* 0x0000000108237824 */ /* 0x001fe200018e0604 */
[----:B------:R-:W-:Y:S01]  /*c190*/  ISETP.GE.U32.AND P3, PT, R13, 0x7fffff5d, PT ;  /* 0x7fffff5d0d00780c */ /* 0x000fe20003f66070 */
[----:B------:R-:W-:Y:S02]  /*c1a0*/  @!P0 IMAD.MOV.U32 R13, RZ, RZ, R37 ;  /* 0x000000ffff0d8224 */ /* 0x000fe400078e0025 */
[----:B------:R-:W2:Y:S04]  /*c1b0*/  LDL.LU R37, [R1+0x1c1c] ;  /* 0x001c1c0001257983 */ /* 0x000ea80000300800 */
[----:B------:R0:W3:Y:S04]  /*c1c0*/  @!P0 LDG.E.U8 R34, desc[UR20][R12.64] ;  /* 0x000000140c228981 */ /* 0x0000e8000c1e1100 */
[----:B------:R-:W4:Y:S01]  /*c1d0*/  LDL.LU R25, [R1+0x1c18] ;  /* 0x001c180001197983 */ /* 0x000f220000300800 */
[----:B0-----:R-:W-:-:S02]  /*c1e0*/  @!P0 IMAD.MOV.U32 R12, RZ, RZ, R33 ;  /* 0x000000ffff0c8224 */ /* 0x001fc400078e0021 */
[----:B------:R-:W-:-:S05]  /*c1f0*/  @!P0 IMAD.MOV.U32 R13, RZ, RZ, R35 ;  /* 0x000000ffff0d8224 */ /* 0x000fca00078e0023 */
[----:B------:R-:W2:Y:S04]  /*c200*/  @!P0 LDG.E.U8 R20, desc[UR20][R12.64] ;  /* 0x000000140c148981 */ /* 0x000ea8000c1e1100 */
[----:B------:R-:W-:Y:S04]  /*c210*/  STL [R1+0xda4], R35 ;  /* 0x000da42301007387 */ /* 0x000fe80000100800 */
[----:B---3--:R0:W-:Y:S04]  /*c220*/  STL [R1+0x3b0], R34 ;  /* 0x0003b02201007387 */ /* 0x0081e80000100800 */
[----:B0-----:R-:W3:Y:S04]  /*c230*/  LDL.LU R34, [R1+0x1c14] ;  /* 0x001c140001227983 */ /* 0x001ee80000300800 */
[----:B------:R-:W3:Y:S04]  /*c240*/  LDL.LU R35, [R1+0x1c10] ;  /* 0x001c100001237983 */ /* 0x000ee80000300800 */
[----:B------:R-:W3:Y:S04]  /*c250*/  LDL.LU R33, [R1+0x1c0c] ;  /* 0x001c0c0001217983 */ /* 0x000ee80000300800 */
[----:B--2---:R0:W-:Y:S04]  /*c260*/  STL [R1+0x3ac], R20 ;  /* 0x0003ac1401007387 */ /* 0x0041e80000100800 */
[----:B0-----:R-:W2:Y:S01]  /*c270*/  LDL.LU R20, [R1+0x1c08] ;  /* 0x001c080001147983 */ /* 0x001ea20000300800 */
[----:B------:R-:W-:Y:S01]  /*c280*/  PRMT R29, RZ, 0x7610, R29 ;  /* 0x00007610ff1d7816 */ /* 0x000fe2000000001d */
[----:B------:R-:W-:-:S02]  /*c290*/  @!P2 IMAD.MOV.U32 R12, RZ, RZ, R30 ;  /* 0x000000ffff0ca224 */ /* 0x000fc400078e001e */
[----:B------:R-:W-:Y:S01]  /*c2a0*/  @!P2 IMAD.MOV.U32 R13, RZ, RZ, R32 ;  /* 0x000000ffff0da224 */ /* 0x000fe200078e0020 */
[----:B----4-:R-:W-:Y:S01]  /*c2b0*/  PRMT R25, RZ, 0x7610, R25 ;  /* 0x00007610ff197816 */ /* 0x010fe20000000019 */
[C---:B------:R-:W-:Y:S01]  /*c2c0*/  VIADD R14, R21.reuse, 0xffffffec ;  /* 0xffffffec150e7836 */ /* 0x040fe20000000000 */
[----:B------:R-:W-:Y:S02]  /*c2d0*/  PRMT R87, RZ, 0x7610, R87 ;  /* 0x00007610ff577816 */ /* 0x000fe40000000057 */
[----:B------:R-:W-:Y:S01]  /*c2e0*/  PRMT R75, RZ, 0x7610, R75 ;  /* 0x00007610ff4b7816 */ /* 0x000fe2000000004b */
[----:B------:R0:W4:Y:S01]  /*c2f0*/  @!P2 LDG.E.U8 R29, desc[UR20][R12.64] ;  /* 0x000000140c1da981 */ /* 0x000122000c1e1100 */
[----:B------:R-:W-:Y:S01]  /*c300*/  PRMT R72, RZ, 0x7610, R72 ;  /* 0x00007610ff487816 */ /* 0x000fe20000000048 */
[----:B------:R-:W-:Y:S01]  /*c310*/  VIADD R8, R21, 0xffffffd4 ;  /* 0xffffffd415087836 */ /* 0x000fe20000000000 */
[----:B------:R-:W-:Y:S01]  /*c320*/  PRMT R56, RZ, 0x7610, R56 ;  /* 0x00007610ff387816 */ /* 0x000fe20000000038 */
[----:B------:R-:W3:Y:S01]  /*c330*/  LDL.LU R32, [R1+0x1c04] ;  /* 0x001c040001207983 */ /* 0x000ee20000300800 */
[----:B0-----:R-:W-:-:S02]  /*c340*/  @!P2 IMAD.MOV.U32 R12, RZ, RZ, R26 ;  /* 0x000000ffff0ca224 */ /* 0x001fc400078e001a */
[----:B------:R-:W-:Y:S01]  /*c350*/  @!P2 IMAD.MOV.U32 R13, RZ, RZ, R28 ;  /* 0x000000ffff0da224 */ /* 0x000fe200078e001c */
[----:B------:R-:W-:Y:S01]  /*c360*/  ISETP.GE.U32.AND P5, PT, R14, 0x7fffff6d, PT ;  /* 0x7fffff6d0e00780c */ /* 0x000fe20003fa6070 */
[----:B------:R-:W3:Y:S04]  /*c370*/  LDL.LU R30, [R1+0x1c00] ;  /* 0x001c0000011e7983 */ /* 0x000ee80000300800 */
[----:B------:R0:W3:Y:S02]  /*c380*/  @!P2 LDG.E.U8 R25, desc[UR20][R12.64] ;  /* 0x000000140c19a981 */ /* 0x0000e4000c1e1100 */
[----:B0-----:R-:W-:Y:S02]  /*c390*/  @!P1 IMAD.MOV.U32 R12, RZ, RZ, R17 ;  /* 0x000000ffff0c9224 */ /* 0x001fe400078e0011 */
[----:B------:R-:W-:Y:S01]  /*c3a0*/  @!P1 IMAD.MOV.U32 R13, RZ, RZ, R16 ;  /* 0x000000ffff0d9224 */ /* 0x000fe200078e0010 */
[----:B--2---:R-:W-:-:S06]  /*c3b0*/  PRMT R20, RZ, 0x7610, R20 ;  /* 0x00007610ff147816 */ /* 0x004fcc0000000014 */
[----:B------:R0:W2:Y:S02]  /*c3c0*/  @!P1 LDG.E.U8 R20, desc[UR20][R12.64] ;  /* 0x000000140c149981 */ /* 0x0000a4000c1e1100 */
[----:B0-----:R-:W-:Y:S02]  /*c3d0*/  @!P1 IMAD.MOV.U32 R12, RZ, RZ, R5 ;  /* 0x000000ffff0c9224 */ /* 0x001fe400078e0005 */
[----:B------:R-:W-:-:S05]  /*c3e0*/  @!P1 IMAD.MOV.U32 R13, RZ, RZ, R7 ;  /* 0x000000ffff0d9224 */ /* 0x000fca00078e0007 */
[----:B------:R0:W2:Y:S02]  /*c3f0*/  @!P1 LDG.E.U8 R87, desc[UR20][R12.64] ;  /* 0x000000140c579981 */ /* 0x0000a4000c1e1100 */
[----:B0-----:R-:W-:Y:S02]  /*c400*/  @!P5 IMAD.MOV.U32 R12, RZ, RZ, R10 ;  /* 0x000000ffff0cd224 */ /* 0x001fe400078e000a */
[----:B------:R-:W-:-:S05]  /*c410*/  @!P5 IMAD.MOV.U32 R13, RZ, RZ, R15 ;  /* 0x000000ffff0dd224 */ /* 0x000fca00078e000f */
[----:B------:R0:W2:Y:S02]  /*c420*/  @!P5 LDG.E.U8 R75, desc[UR20][R12.64] ;  /* 0x000000140c4bd981 */ /* 0x0000a4000c1e1100 */
[----:B0-----:R-:W-:Y:S02]  /*c430*/  @!P5 IMAD.MOV.U32 R12, RZ, RZ, R78 ;  /* 0x000000ffff0cd224 */ /* 0x001fe400078e004e */
[----:B------:R-:W-:-:S05]  /*c440*/  @!P5 IMAD.MOV.U32 R13, RZ, RZ, R84 ;  /* 0x000000ffff0dd224 */ /* 0x000fca00078e0054 */
[----:B------:R0:W2:Y:S01]  /*c450*/  @!P5 LDG.E.U8 R72, desc[UR20][R12.64] ;  /* 0x000000140c48d981 */ /* 0x0000a2000c1e1100 */
[----:B------:R-:W-:Y:S01]  /*c460*/  ISETP.GE.U32.AND P0, PT, R8, 0x7fffff55, PT ;  /* 0x7fffff550800780c */ /* 0x000fe20003f06070 */
[----:B------:R-:W-:Y:S01]  /*c470*/  VIADD R8, R21, 0xffffffcc ;  /* 0xffffffcc15087836 */ /* 0x000fe20000000000 */
[----:B------:R-:W-:Y:S01]  /*c480*/  PRMT R42, RZ, 0x7610, R42 ;  /* 0x00007610ff2a7816 */ /* 0x000fe2000000002a */
        /* <DEDUP_REMOVED lines=21> */
[----:B------:R-:W-:Y:S02]  /*c5e0*/  ISETP.GE.U32.AND P6, PT, R8, 0x7fffff35, PT ;  /* 0x7fffff350800780c */ /* 0x000fe40003fc6070 */
[----:B------:R-:W-:Y:S01]  /*c5f0*/  PRMT R8, RZ, 0x7610, R8 ;  /* 0x00007610ff087816 */ /* 0x000fe20000000008 */
[----:B0-----:R-:W-:Y:S02]  /*c600*/  @!P3 IMAD.MOV.U32 R12, RZ, RZ, R27 ;  /* 0x000000ffff0cb224 */ /* 0x001fe400078e001b */
[----:B------:R-:W-:Y:S01]  /*c610*/  @!P3 IMAD.MOV.U32 R13, RZ, RZ, R31 ;  /* 0x000000ffff0db224 */ /* 0x000fe200078e001f */
[----:B----4-:R0:W-:Y:S04]  /*c620*/  STL [R1+0x3a8], R29 ;  /* 0x0003a81d01007387 */ /* 0x0101e80000100800 */
[----:B------:R1:W4:Y:S04]  /*c630*/  @!P3 LDG.E.U8 R11, desc[UR20][R12.64] ;  /* 0x000000140c0bb981 */ /* 0x000328000c1e1100 */
[----:B0-----:R-:W4:Y:S01]  /*c640*/  LDL.LU R29, [R1+0x1bfc] ;  /* 0x001bfc00011d7983 */ /* 0x001f220000300800 */
[----:B-1----:R-:W-:-:S03]  /*c650*/  @!P0 IMAD.MOV.U32 R12, RZ, RZ, R9 ;  /* 0x000000ffff0c8224 */ /* 0x002fc600078e0009 */
[----:B------:R-:W4:Y:S01]  /*c660*/  LDL.LU R28, [R1+0x1bf8] ;  /* 0x001bf800011c7983 */ /* 0x000f220000300800 */
[----:B------:R-:W-:-:S03]  /*c670*/  @!P0 IMAD.MOV.U32 R13, RZ, RZ, R24 ;  /* 0x000000ffff0d8224 */ /* 0x000fc600078e0018 */
[----:B------:R-:W4:Y:S04]  /*c680*/  LDL.LU R26, [R1+0x1bf4] ;  /* 0x001bf400011a7983 */ /* 0x000f280000300800 */
[----:B------:R0:W4:Y:S04]  /*c690*/  @!P0 LDG.E.U8 R8, desc[UR20][R12.64] ;  /* 0x000000140c088981 */ /* 0x000128000c1e1100 */
[----:B---3--:R1:W-:Y:S04]  /*c6a0*/  STL [R1+0x3a4], R25 ;  /* 0x0003a41901007387 */ /* 0x0083e80000100800 */
[----:B-1----:R-:W3:Y:S04]  /*c6b0*/  LDL.LU R25, [R1+0x1bf0] ;  /* 0x001bf00001197983 */ /* 0x002ee80000300800 */
[----:B------:R-:W3:Y:S04]  /*c6c0*/  LDL.LU R16, [R1+0x1bec] ;  /* 0x001bec0001107983 */ /* 0x000ee80000300800 */
[----:B------:R-:W3:Y:S04]  /*c6d0*/  LDL.LU R17, [R1+0x1be8] ;  /* 0x001be80001117983 */ /* 0x000ee80000300800 */
[----:B--2---:R1:W-:Y:S04]  /*c6e0*/  STL [R1+0x3a0], R20 ;  /* 0x0003a01401007387 */ /* 0x0043e80000100800 */
[----:B-1----:R-:W2:Y:S04]  /*c6f0*/  LDL.LU R20, [R1+0x1be4] ;  /* 0x001be40001147983 */ /* 0x002ea80000300800 */
[----:B------:R-:W2:Y:S04]  /*c700*/  LDL.LU R7, [R1+0x1be0] ;  /* 0x001be00001077983 */ /* 0x000ea80000300800 */
[----:B------:R-:W2:Y:S04]  /*c710*/  LDL.LU R5, [R1+0x1bdc] ;  /* 0x001bdc0001057983 */ /* 0x000ea80000300800 */
[----:B------:R-:W2:Y:S01]  /*c720*/  LDL.LU R15, [R1+0x1bd8] ;  /* 0x001bd800010f7983 */ /* 0x000ea20000300800 */
[----:B------:R-:W-:-:S03]  /*c730*/  IMAD.SHL.U32 R84, R6, 0x4, RZ ;  /* 0x0000000406547824 */ /* 0x000fc600078e00ff */
[----:B------:R-:W3:Y:S01]  /*c740*/  LDL.LU R10, [R1+0x1bd4] ;  /* 0x001bd400010a7983 */ /* 0x000ee20000300800 */
[----:B0-----:R-:W-:Y:S01]  /*c750*/  VIADD R12, R21, 0xffffffac ;  /* 0xffffffac150c7836 */ /* 0x001fe20000000000 */
[----:B------:R-:W-:Y:S02]  /*c760*/  IADD3 R24, P0, PT, R84, R0, RZ ;  /* 0x0000000054187210 */ /* 0x000fe40007f1e0ff */
[----:B------:R0:W-:Y:S04]  /*c770*/  STL [R1+0x380], R14 ;  /* 0x0003800e01007387 */ /* 0x0001e80000100800 */
[----:B------:R-:W-:Y:S01]  /*c780*/  STL [R1+0x39c], R87 ;  /* 0x00039c5701007387 */ /* 0x000fe20000100800 */
[----:B0-----:R-:W-:-:S05]  /*c790*/  IMAD R14, R6, 0x33, RZ ;  /* 0x00000033060e7824 */ /* 0x001fca00078e02ff */
[----:B------:R-:W-:Y:S01]  /*c7a0*/  IADD3 R13, P3, PT, R14, R0, RZ ;  /* 0x000000000e0d7210 */ /* 0x000fe20007f7e0ff */
[----:B----4-:R0:W-:Y:S04]  /*c7b0*/  STL [R1+0x378], R8 ;  /* 0x0003780801007387 */ /* 0x0101e80000100800 */
        /* <DEDUP_REMOVED lines=13> */
[----:B--2---:R-:W-:Y:S02]  /*c890*/  PRMT R15, RZ, 0x7610, R15 ;  /* 0x00007610ff0f7816 */ /* 0x004fe4000000000f */
[----:B------:R-:W-:-:S04]  /*c8a0*/  PRMT R5, RZ, 0x7610, R5 ;  /* 0x00007610ff057816 */ /* 0x000fc80000000005 */
[----:B------:R0:W2:Y:S02]  /*c8b0*/  @!P2 LDG.E.U8 R15, desc[UR20][R12.64] ;  /* 0x000000140c0fa981 */ /* 0x0000a4000c1e1100 */
[----:B0-----:R-:W-:Y:S02]  /*c8c0*/  @!P2 IMAD.MOV.U32 R12, RZ, RZ, R9 ;  /* 0x000000ffff0ca224 */ /* 0x001fe400078e0009 */
[----:B------:R-:W-:-:S05]  /*c8d0*/  @!P2 IMAD.MOV.U32 R13, RZ, RZ, R8 ;  /* 0x000000ffff0da224 */ /* 0x000fca00078e0008 */
[----:B------:R0:W4:Y:S04]  /*c8e0*/  @!P2 LDG.E.U8 R5, desc[UR20][R12.64] ;  /* 0x000000140c05a981 */ /* 0x000128000c1e1100 */
[----:B------:R-:W-:Y:S01]  /*c8f0*/  STL [R1+0x310], R24 ;  /* 0x0003101801007387 */ /* 0x000fe20000100800 */
[----:B------:R-:W-:-:S03]  /*c900*/  IMAD R87, R6, 0xc, RZ ;  /* 0x0000000c06577824 */ /* 0x000fc600078e02ff */
[----:B------:R-:W-:Y:S04]  /*c910*/  STL [R1+0x390], R56 ;  /* 0x0003903801007387 */ /* 0x000fe80000100800 */
[----:B------:R-:W-:Y:S04]  /*c920*/  STL [R1+0xdac], R31 ;  /* 0x000dac1f01007387 */ /* 0x000fe80000100800 */
[----:B------:R-:W-:Y:S04]  /*c930*/  STL [R1+0x38c], R42 ;  /* 0x00038c2a01007387 */ /* 0x000fe80000100800 */
[----:B------:R-:W-:Y:S04]  /*c940*/  STL [R1+0x30c], R27 ;  /* 0x00030c1b01007387 */ /* 0x000fe80000100800 */
[----:B------:R-:W-:Y:S04]  /*c950*/  STL [R1+0xdb8], R9 ;  /* 0x000db80901007387 */ /* 0x000fe80000100800 */
[----:B------:R-:W-:Y:S04]  /*c960*/  STL [R1+0x384], R41 ;  /* 0x0003842901007387 */ /* 0x000fe80000100800 */
[----:B------:R1:W-:Y:S01]  /*c970*/  STL [R1+0xdb4], R8 ;  /* 0x000db40801007387 */ /* 0x0003e20000100800 */
[----:B------:R-:W-:Y:S01]  /*c980*/  SHF.R.S32.HI R14, RZ, 0x1f, R87 ;  /* 0x0000001fff0e7819 */ /* 0x000fe20000011457 */
[----:B------:R-:W-:-:S02]  /*c990*/  IMAD R47, R6, 0x3b, RZ ;  /* 0x0000003b062f7824 */ /* 0x000fc400078e02ff */
[----:B------:R-:W-:Y:S02]  /*c9a0*/  IMAD R38, R6, 0x14, RZ ;  /* 0x0000001406267824 */ /* 0x000fe400078e02ff */
[----:B0-----:R-:W-:Y:S01]  /*c9b0*/  VIADD R12, R21, 0xffffffa4 ;  /* 0xffffffa4150c7836 */ /* 0x001fe20000000000 */
[----:B-1----:R-:W-:Y:S02]  /*c9c0*/  SHF.R.S32.HI R8, RZ, 0x1f, R47 ;  /* 0x0000001fff087819 */ /* 0x002fe4000001142f */
[----:B------:R-:W-:Y:S02]  /*c9d0*/  SHF.R.S32.HI R42, RZ, 0x1f, R38 ;  /* 0x0000001fff2a7819 */ /* 0x000fe40000011426 */
[----:B------:R-:W-:Y:S02]  /*c9e0*/  IADD3 R89, P2, PT, R38, R0, RZ ;  /* 0x0000000026597210 */ /* 0x000fe40007f5e0ff */
[----:B------:R-:W-:-:S03]  /*c9f0*/  PRMT R26, RZ, 0x7610, R26 ;  /* 0x00007610ff1a7816 */ /* 0x000fc6000000001a */
[----:B------:R-:W-:Y:S01]  /*ca00*/  IMAD.X R9, R42, 0x1, R3, P2 ;  /* 0x000000012a097824 */ /* 0x000fe200010e0603 */
[----:B------:R-:W-:Y:S02]  /*ca10*/  ISETP.GE.U32.AND P2, PT, R12, 0x7fffff25, PT ;  /* 0x7fffff250c00780c */ /* 0x000fe40003f46070 */
[----:B---3--:R-:W-:Y:S01]  /*ca20*/  PRMT R16, RZ, 0x7610, R16 ;  /* 0x00007610ff107816 */ /* 0x008fe20000000010 */
[----:B--2---:R0:W-:Y:S02]  /*ca30*/  STL [R1+0x374], R15 ;  /* 0x0003740f01007387 */ /* 0x0041e40000100800 */
[----:B0-----:R-:W-:-:S05]  /*ca40*/  IADD3 R15, P3, PT, R87, R0, RZ ;  /* 0x00000000570f7210 */ /* 0x001fca0007f7e0ff */
[----:B------:R-:W-:Y:S04]  /*ca50*/  STL [R1+0xb98], R15 ;  /* 0x000b980f01007387 */ /* 0x000fe80000100800 */
[----:B----4-:R0:W-:Y:S02]  /*ca60*/  STL [R1+0x370], R5 ;  /* 0x0003700501007387 */ /* 0x0101e40000100800 */
[----:B0-----:R-:W-:Y:S01]  /*ca70*/  IMAD.X R5, R14, 0x1, R3, P3 ;  /* 0x000000010e057824 */ /* 0x001fe200018e0603 */
[----:B------:R-:W-:-:S05]  /*ca80*/  IADD3 R39, P3, PT, R47, R0, RZ ;  /* 0x000000002f277210 */ /* 0x000fca0007f7e0ff */
[----:B------:R-:W-:Y:S02]  /*ca90*/  IMAD.X R41, R8, 0x1, R3, P3 ;  /* 0x0000000108297824 */ /* 0x000fe400018e0603 */
[----:B------:R-:W-:Y:S02]  /*caa0*/  @!P1 IMAD.MOV.U32 R12, RZ, RZ, R39 ;  /* 0x000000ffff0c9224 */ /* 0x000fe400078e0027 */
[----:B------:R-:W-:Y:S01]  /*cab0*/  @!P1 IMAD.MOV.U32 R13, RZ, RZ, R41 ;  /* 0x000000ffff0d9224 */ /* 0x000fe200078e0029 */
[----:B------:R-:W-:-:S04]  /*cac0*/  IADD3 R31, P3, PT, R47, R2, RZ ;  /* 0x000000022f1f7210 */ /* 0x000fc80007f7e0ff */
[----:B------:R0:W2:Y:S01]  /*cad0*/  @!P1 LDG.E.U8 R26, desc[UR20][R12.64] ;  /* 0x000000140c1a9981 */ /* 0x0000a2000c1e1100 */
[----:B------:R-:W-:Y:S02]  /*cae0*/  IMAD.X R8, R8, 0x1, R4, P3 ;  /* 0x0000000108087824 */ /* 0x000fe400018e0604 */
[----:B0-----:R-:W-:Y:S02]  /*caf0*/  @!P1 IMAD.MOV.U32 R12, RZ, RZ, R31 ;  /* 0x000000ffff0c9224 */ /* 0x001fe400078e001f */
[----:B------:R-:W-:-:S05]  /*cb00*/  @!P1 IMAD.MOV.U32 R13, RZ, RZ, R8 ;  /* 0x000000ffff0d9224 */ /* 0x000fca00078e0008 */
[----:B------:R0:W3:Y:S04]  /*cb10*/  @!P1 LDG.E.U8 R16, desc[UR20][R12.64] ;  /* 0x000000140c109981 */ /* 0x0000e8000c1e1100 */
[----:B------:R-:W-:Y:S04]  /*cb20*/  STL [R1+0xb94], R5 ;  /* 0x000b940501007387 */ /* 0x000fe80000100800 */
[----:B------:R1:W-:Y:S01]  /*cb30*/  STL [R1+0xe20], R39 ;  /* 0x000e202701007387 */ /* 0x0003e20000100800 */
[----:B------:R-:W-:-:S03]  /*cb40*/  IMAD R75, R6, 0x43, RZ ;  /* 0x00000043064b7824 */ /* 0x000fc600078e02ff */
[----:B------:R-:W-:Y:S01]  /*cb50*/  STL [R1+0xc18], R89 ;  /* 0x000c185901007387 */ /* 0x000fe20000100800 */
[----:B-1----:R-:W-:-:S03]  /*cb60*/  IMAD R39, R6, 0x1c, RZ ;  /* 0x0000001c06277824 */ /* 0x002fc600078e02ff */
[----:B------:R1:W-:Y:S02]  /*cb70*/  STL [R1+0xe1c], R41 ;  /* 0x000e1c2901007387 */ /* 0x0003e40000100800 */
[----:B------:R-:W-:Y:S02]  /*cb80*/  SHF.R.S32.HI R47, RZ, 0x1f, R39 ;  /* 0x0000001fff2f7819 */ /* 0x000fe40000011427 */
[-C--:B------:R-:W-:Y:S01]  /*cb90*/  IADD3 R56, P3, PT, R39, R0.reuse, RZ ;  /* 0x0000000027387210 */ /* 0x080fe20007f7e0ff */
[----:B------:R-:W-:Y:S04]  /*cba0*/  STL [R1+0xc14], R9 ;  /* 0x000c140901007387 */ /* 0x000fe80000100800 */
[----:B------:R-:W-:Y:S01]  /*cbb0*/  STL [R1+0xe28], R31 ;  /* 0x000e281f01007387 */ /* 0x000fe20000100800 */
[----:B------:R-:W-:Y:S01]  /*cbc0*/  IMAD.X R59, R47, 0x1, R3, P3 ;  /* 0x000000012f3b7824 */ /* 0x000fe200018e0603 */
[----:B-1----:R-:W-:Y:S01]  /*cbd0*/  IADD3 R41, P3, PT, R75, R0, RZ ;  /* 0x000000004b297210 */ /* 0x002fe20007f7e0ff */
[----:B0-----:R-:W-:Y:S01]  /*cbe0*/  VIADD R12, R21, 0xffffff9c ;  /* 0xffffff9c150c7836 */ /* 0x001fe20000000000 */
[----:B------:R-:W-:-:S02]  /*cbf0*/  PRMT R20, RZ, 0x7610, R20 ;  /* 0x00007610ff147816 */ /* 0x000fc40000000014 */
        /* <DEDUP_REMOVED lines=10> */
[----:B------:R-:W-:Y:S04]  /*cca0*/  STL [R1+0xe90], R41 ;  /* 0x000e902901007387 */ /* 0x000fe80000100800 */
[----:B------:R-:W-:Y:S01]  /*ccb0*/  STL [R1+0xd00], R49 ;  /* 0x000d003101007387 */ /* 0x000fe20000100800 */
[----:B------:R-:W-:-:S03]  /*ccc0*/  IMAD.X R50, R72, 0x1, R3, P1 ;  /* 0x0000000148327824 */ /* 0x000fc600008e0603 */
[----:B------:R-:W-:Y:S01]  /*ccd0*/  STL [R1+0xe8c], R44 ;  /* 0x000e8c2c01007387 */ /* 0x000fe20000100800 */
[----:B------:R-:W-:-:S03]  /*cce0*/  ISETP.GE.U32.AND P1, PT, R12, 0x7fffff1d, PT ;  /* 0x7fffff1d0c00780c */ /* 0x000fc60003f26070 */
        /* <DEDUP_REMOVED lines=8> */
[----:B------:R0:W3:Y:S01]  /*cd70*/  @!P5 LDG.E.U8 R7, desc[UR20][R12.64] ;  /* 0x000000140c07d981 */ /* 0x0000e2000c1e1100 */
[C---:B------:R-:W-:Y:S02]  /*cd80*/  IMAD R31, R6.reuse, 0x2c, RZ ;  /* 0x0000002c061f7824 */ /* 0x040fe400078e02ff */
[----:B------:R-:W-:Y:S01]  /*cd90*/  IMAD R78, R6, 0x4b, RZ ;  /* 0x0000004b064e7824 */ /* 0x000fe200078e02ff */
[----:B------:R-:W-:Y:S02]  /*cda0*/  STL [R1+0xcfc], R50 ;  /* 0x000cfc3201007387 */ /* 0x000fe40000100800 */
[-C--:B------:R-:W-:Y:S02]  /*cdb0*/  IADD3 R41, P3, PT, R31, R0.reuse, RZ ;  /* 0x000000001f297210 */ /* 0x080fe40007f7e0ff */
[----:B------:R-:W-:Y:S01]  /*cdc0*/  SHF.R.S32.HI R75, RZ, 0x1f, R31 ;  /* 0x0000001fff4b7819 */ /* 0x000fe2000001141f */
[----:B------:R-:W-:Y:S01]  /*cdd0*/  STL [R1+0xe98], R16 ;  /* 0x000e981001007387 */ /* 0x000fe20000100800 */
[----:B0-----:R-:W-:-:S03]  /*cde0*/  IADD3 R13, P5, PT, R78, R0, RZ ;  /* 0x000000004e0d7210 */ /* 0x001fc60007fbe0ff */
[----:B------:R0:W-:Y:S01]  /*cdf0*/  STL [R1+0xe94], R8 ;  /* 0x000e940801007387 */ /* 0x0001e20000100800 */
[----:B------:R-:W-:Y:S02]  /*ce00*/  IMAD.X R44, R75, 0x1, R3, P3 ;  /* 0x000000014b2c7824 */ /* 0x000fe400018e0603 */
[----:B------:R-:W-:Y:S01]  /*ce10*/  VIADD R12, R21, 0xffffff94 ;  /* 0xffffff94150c7836 */ /* 0x000fe20000000000 */
[----:B0-----:R-:W-:Y:S02]  /*ce20*/  SHF.R.S32.HI R8, RZ, 0x1f, R78 ;  /* 0x0000001fff087819 */ /* 0x001fe4000001144e */
[----:B------:R-:W-:Y:S01]  /*ce30*/  PRMT R52, RZ, 0x7610, R52 ;  /* 0x00007610ff347816 */ /* 0x000fe20000000034 */
[----:B---3--:R0:W-:Y:S04]  /*ce40*/  STL [R1+0x360], R7 ;  /* 0x0003600701007387 */ /* 0x0081e80000100800 */
[----:B------:R-:W-:Y:S04]  /*ce50*/  STL [R1+0xd60], R41 ;  /* 0x000d602901007387 */ /* 0x000fe80000100800 */
[----:B--2---:R1:W-:Y:S01]  /*ce60*/  STL [R1+0x364], R20 ;  /* 0x0003641401007387 */ /* 0x0043e20000100800 */
[----:B0-----:R-:W-:-:S02]  /*ce70*/  IMAD.MOV.U32 R7, RZ, RZ, R64 ;  /* 0x000000ffff077224 */ /* 0x001fc400078e0040 */
[----:B------:R-:W-:Y:S01]  /*ce80*/  IMAD.X R64, R8, 0x1, R3, P5 ;  /* 0x0000000108407824 */ /* 0x000fe200028e0603 */
[----:B-1----:R-:W-:-:S05]  /*ce90*/  IADD3 R20, P3, PT, R84, R2, RZ ;  /* 0x0000000254147210 */ /* 0x002fca0007f7e0ff */
[----:B------:R-:W-:Y:S01]  /*cea0*/  IMAD.X R16, R11, 0x1, R4, P3 ;  /* 0x000000010b107824 */ /* 0x000fe200018e0604 */
[----:B------:R-:W-:Y:S01]  /*ceb0*/  ISETP.GE.U32.AND P3, PT, R12, 0x7fffff15, PT ;  /* 0x7fffff150c00780c */ /* 0x000fe20003f66070 */
[----:B------:R-:W-:Y:S01]  /*cec0*/  IMAD.MOV.U32 R12, RZ, RZ, R64 ;  /* 0x000000ffff0c7224 */ /* 0x000fe200078e0040 */
[----:B------:R-:W-:Y:S04]  /*ced0*/  STL [R1+0xd5c], R44 ;  /* 0x000d5c2c01007387 */ /* 0x000fe80000100800 */
[----:B------:R0:W-:Y:S02]  /*cee0*/  STL [R1+0xf00], R13 ;  /* 0x000f000d01007387 */ /* 0x0001e40000100800 */
[----:B0-----:R-:W-:-:S04]  /*cef0*/  @!P6 LOP3.LUT R13, R13, R12, RZ, 0x3c, !PT ;  /* 0x0000000c0d0de212 */ /* 0x001fc800078e3cff */
[----:B------:R-:W-:-:S04]  /*cf00*/  @!P6 LOP3.LUT R12, R13, R12, RZ, 0x3c, !PT ;  /* 0x0000000c0d0ce212 */ /* 0x000fc800078e3cff */
[----:B------:R-:W-:-:S05]  /*cf10*/  @!P6 LOP3.LUT R13, R13, R12, RZ, 0x3c, !PT ;  /* 0x0000000c0d0de212 */ /* 0x000fca00078e3cff */
[----:B------:R0:W2:Y:S04]  /*cf20*/  @!P6 LDG.E.U8 R52, desc[UR20][R12.64] ;  /* 0x000000140c34e981 */ /* 0x0000a8000c1e1100 */
[----:B------:R-:W-:Y:S04]  /*cf30*/  STL [R1+0x318], R20 ;  /* 0x0003181401007387 */ /* 0x000fe80000100800 */
[----:B------:R1:W-:Y:S01]  /*cf40*/  STL [R1+0xefc], R64 ;  /* 0x000efc4001007387 */ /* 0x0003e20000100800 */
[----:B------:R-:W-:Y:S02]  /*cf50*/  PRMT R84, RZ, 0x7610, R84 ;  /* 0x00007610ff547816 */ /* 0x000fe40000000054 */
[----:B-1----:R-:W-:-:S05]  /*cf60*/  IADD3 R64, P5, PT, R78, R2, RZ ;  /* 0x000000024e407210 */ /* 0x002fca0007fbe0ff */
[----:B0-----:R-:W-:Y:S02]  /*cf70*/  IMAD.X R13, R8, 0x1, R4, P5 ;  /* 0x00000001080d7824 */ /* 0x001fe400028e0604 */
[----:B------:R-:W-:-:S05]  /*cf80*/  @!P6 IMAD.MOV.U32 R12, RZ, RZ, R64 ;  /* 0x000000ffff0ce224 */ /* 0x000fca00078e0040 */
[----:B------:R0:W3:Y:S01]  /*cf90*/  @!P6 LDG.E.U8 R84, desc[UR20][R12.64] ;  /* 0x000000140c54e981 */ /* 0x0000e2000c1e1100 */
[----:B------:R-:W-:-:S03]  /*cfa0*/  IMAD R11, R6, 0x53, RZ ;  /* 0x00000053060b7824 */ /* 0x000fc600078e02ff */
[----:B------:R-:W-:Y:S04]  /*cfb0*/  STL [R1+0x314], R16 ;  /* 0x0003141001007387 */ /* 0x000fe80000100800 */
[----:B------:R1:W-:Y:S01]  /*cfc0*/  STL [R1+0xf08], R64 ;  /* 0x000f084001007387 */ /* 0x0003e20000100800 */
[----:B------:R-:W-:-:S03]  /*cfd0*/  SHF.R.S32.HI R8, RZ, 0x1f, R11 ;  /* 0x0000001fff087819 */ /* 0x000fc6000001140b */
[----:B------:R-:W-:Y:S01]  /*cfe0*/  STL [R1+0xf04], R13 ;  /* 0x000f040d01007387 */ /* 0x000fe20000100800 */
[----:B------:R-:W-:Y:S01]  /*cff0*/  VIADD R78, R21, 0xffffff8c ;  /* 0xffffff8c154e7836 */ /* 0x000fe20000000000 */
[----:B------:R-:W-:Y:S02]  /*d000*/  PRMT R10, RZ, 0x7610, R10 ;  /* 0x00007610ff0a7816 */ /* 0x000fe4000000000a */
[----:B--2---:R2:W-:Y:S04]  /*d010*/  STL [R1+0x35c], R52 ;  /* 0x00035c3401007387 */ /* 0x0045e80000100800 */
[----:B-1----:R-:W4:Y:S01]  /*d020*/  LDL.LU R64, [R1+0x1bd0] ;  /* 0x001bd00001407983 */ /* 0x002f220000300800 */
[----:B--2---:R-:W-:-:S05]  /*d030*/  IADD3 R52, P5, PT, R11, R0, RZ ;  /* 0x000000000b347210 */ /* 0x004fca0007fbe0ff */
[----:B0-----:R-:W-:Y:S01]  /*d040*/  IMAD.MOV.U32 R13, RZ, RZ, R52 ;  /* 0x000000ffff0d7224 */ /* 0x001fe200078e0034 */
[----:B------:R0:W-:Y:S01]  /*d050*/  STL [R1+0xf70], R52 ;  /* 0x000f703401007387 */ /* 0x0001e20000100800 */
[----:B------:R-:W-:-:S05]  /*d060*/  IMAD.X R12, R8, 0x1, R3, P5 ;  /* 0x00000001080c7824 */ /* 0x000fca00028e0603 */
[----:B------:R-:W-:Y:S02]  /*d070*/  @!P0 LOP3.LUT R13, R13, R12, RZ, 0x3c, !PT ;  /* 0x0000000c0d0d8212 */ /* 0x000fe400078e3cff */
[----:B0-----:R-:W-:-:S05]  /*d080*/  IADD3 R52, P6, PT, R11, R2, RZ ;  /* 0x000000020b347210 */ /* 0x001fca0007fde0ff */
[----:B------:R-:W-:Y:S01]  /*d090*/  STL [R1+0xf78], R52 ;  /* 0x000f783401007387 */ /* 0x000fe20000100800 */
[----:B------:R-:W-:-:S03]  /*d0a0*/  ISETP.GE.U32.AND P5, PT, R78, 0x7fffff0d, PT ;  /* 0x7fffff0d4e00780c */ /* 0x000fc60003fa6070 */
[----:B------:R0:W-:Y:S01]  /*d0b0*/  STL [R1+0xf6c], R12 ;  /* 0x000f6c0c01007387 */ /* 0x0001e20000100800 */
[----:B------:R-:W-:-:S03]  /*d0c0*/  PRMT R78, RZ, 0x7610, R78 ;  /* 0x00007610ff4e7816 */ /* 0x000fc6000000004e */
[----:B---3--:R1:W-:Y:S01]  /*d0d0*/  STL [R1+0x354], R84 ;  /* 0x0003545401007387 */ /* 0x0083e20000100800 */
[----:B0-----:R-:W-:-:S04]  /*d0e0*/  @!P0 LOP3.LUT R12, R13, R12, RZ, 0x3c, !PT ;  /* 0x0000000c0d0c8212 */ /* 0x001fc800078e3cff */
[----:B------:R-:W-:Y:S01]  /*d0f0*/  @!P0 LOP3.LUT R13, R13, R12, RZ, 0x3c, !PT ;  /* 0x0000000c0d0d8212 */ /* 0x000fe200078e3cff */
[----:B-1----:R-:W-:-:S04]  /*d100*/  IMAD.X R84, R8, 0x1, R4, P6 ;  /* 0x0000000108547824 */ /* 0x002fc800030e0604 */
[----:B------:R0:W2:Y:S02]  /*d110*/  @!P0 LDG.E.U8 R78, desc[UR20][R12.64] ;  /* 0x000000140c4e8981 */ /* 0x0000a4000c1e1100 */
[----:B0-----:R-:W-:Y:S02]  /*d120*/  @!P0 IMAD.MOV.U32 R12, RZ, RZ, R52 ;  /* 0x000000ffff0c8224 */ /* 0x001fe400078e0034 */
[----:B------:R-:W-:-:S05]  /*d130*/  @!P0 IMAD.MOV.U32 R13, RZ, RZ, R84 ;  /* 0x000000ffff0d8224 */ /* 0x000fca00078e0054 */
[----:B------:R0:W3:Y:S01]  /*d140*/  @!P0 LDG.E.U8 R10, desc[UR20][R12.64] ;  /* 0x000000140c0a8981 */ /* 0x0000e2000c1e1100 */
[----:B------:R-:W-:Y:S01]  /*d150*/  IADD3 R87, P6, PT, R87, R2, RZ ;  /* 0x0000000257577210 */ /* 0x000fe20007fde0ff */
[----:B------:R-:W-:Y:S02]  /*d160*/  IMAD R11, R6, 0x5b, RZ ;  /* 0x0000005b060b7824 */ /* 0x000fe400078e02ff */
[----:B------:R-:W-:Y:S04]  /*d170*/  STL [R1+0xf74], R84 ;  /* 0x000f745401007387 */ /* 0x000fe80000100800 */
[----:B------:R-:W-:Y:S01]  /*d180*/  STL [R1+0xba0], R87 ;  /* 0x000ba05701007387 */ /* 0x000fe20000100800 */
[----:B------:R-:W-:Y:S01]  /*d190*/  SHF.R.S32.HI R8, RZ, 0x1f, R11 ;  /* 0x0000001fff087819 */ /* 0x000fe2000001140b */
[----:B0-----:R-:W-:Y:S01]  /*d1a0*/  VIADD R12, R21, 0xffffff84 ;  /* 0xffffff84150c7836 */ /* 0x001fe20000000000 */
[----:B------:R-:W-:Y:S01]  /*d1b0*/  PRMT R37, RZ, 0x7610, R37 ;  /* 0x00007610ff257816 */ /* 0x000fe20000000025 */
[----:B---3--:R0:W-:Y:S04]  /*d1c0*/  STL [R1+0x34c], R10 ;  /* 0x00034c0a01007387 */ /* 0x0081e80000100800 */
[----:B--2---:R1:W-:Y:S01]  /*d1d0*/  STL [R1+0x350], R78 ;  /* 0x0003504e01007387 */ /* 0x0043e20000100800 */
[----:B0-----:R-:W-:Y:S01]  /*d1e0*/  IMAD.X R10, R14, 0x1, R4, P6 ;  /* 0x000000010e0a7824 */ /* 0x001fe200030e0604 */
[----:B------:R-:W-:-:S02]  /*d1f0*/  IADD3 R52, P6, PT, R11, R0, RZ ;  /* 0x000000000b347210 */ /* 0x000fc40007fde0ff */
[-C--:B-1----:R-:W-:Y:S02]  /*d200*/  IADD3 R78, P0, PT, R38, R2.reuse, RZ ;  /* 0x00000002264e7210 */ /* 0x082fe40007f1e0ff */
[----:B------:R-:W-:Y:S01]  /*d210*/  PRMT R14, RZ, 0x7610, R14 ;  /* 0x00007610ff0e7816 */ /* 0x000fe2000000000e */
[----:B------:R-:W-:Y:S02]  /*d220*/  IMAD.X R13, R8, 0x1, R3, P6 ;  /* 0x00000001080d7824 */ /* 0x000fe400030e0603 */
[----:B------:R-:W-:Y:S01]  /*d230*/  IMAD.X R84, R42, 0x1, R4, P0 ;  /* 0x000000012a547824 */ /* 0x000fe200000e0604 */
[----:B------:R-:W-:Y:S01]  /*d240*/  ISETP.GE.U32.AND P0, PT, R12, 0x7fffff05, PT ;  /* 0x7fffff050c00780c */ /* 0x000fe20003f06070 */
[----:B------:R-:W-:Y:S01]  /*d250*/  @!P2 IMAD.MOV.U32 R12, RZ, RZ, R52 ;  /* 0x000000ffff0ca224 */ /* 0x000fe200078e0034 */
[----:B------:R-:W-:Y:S01]  /*d260*/  IADD3 R38, P6, PT, R11, R2, RZ ;  /* 0x000000020b267210 */ /* 0x000fe20007fde0ff */
[----:B------:R-:W-:Y:S04]  /*d270*/  STL [R1+0xfe0], R52 ;  /* 0x000fe03401007387 */ /* 0x000fe80000100800 */
[----:B------:R-:W-:Y:S04]  /*d280*/  STL [R1+0xb9c], R10 ;  /* 0x000b9c0a01007387 */ /* 0x000fe80000100800 */
[----:B------:R-:W-:Y:S04]  /*d290*/  STL [R1+0xc20], R78 ;  /* 0x000c204e01007387 */ /* 0x000fe80000100800 */
        /* <DEDUP_REMOVED lines=14> */
[----:B------:R0:W-:Y:S02]  /*d380*/  STL [R1+0xfe4], R13 ;  /* 0x000fe40d01007387 */ /* 0x0001e40000100800 */
[----:B0-----:R-:W-:Y:S02]  /*d390*/  IMAD.X R13, R8, 0x1, R3, P6 ;  /* 0x00000001080d7824 */ /* 0x001fe400030e0603 */
[----:B---3--:R0:W-:Y:S04]  /*d3a0*/  STL [R1+0x290], R37 ;  /* 0x0002902501007387 */ /* 0x0081e80000100800 */
[----:B------:R-:W-:Y:S04]  /*d3b0*/  STL [R1+0x1050], R52 ;  /* 0x0010503401007387 */ /* 0x000fe80000100800 */
[----:B------:R1:W2:Y:S01]  /*d3c0*/  @!P1 LDG.E.U8 R51, desc[UR20][R12.64] ;  /* 0x000000140c339981 */ /* 0x0002a2000c1e1100 */
[----:B0-----:R-:W-:-:S05]  /*d3d0*/  IADD3 R37, P2, PT, R11, R2, RZ ;  /* 0x000000020b257210 */ /* 0x001fca0007f5e0ff */
[----:B------:R-:W-:Y:S01]  /*d3e0*/  IMAD.X R38, R8, 0x1, R4, P2 ;  /* 0x0000000108267824 */ /* 0x000fe200010e0604 */
[----:B------:R-:W-:Y:S01]  /*d3f0*/  STL [R1+0x1058], R37 ;  /* 0x0010582501007387 */ /* 0x000fe20000100800 */
[----:B-1----:R-:W-:-:S03]  /*d400*/  @!P1 IMAD.MOV.U32 R12, RZ, RZ, R37 ;  /* 0x000000ffff0c9224 */ /* 0x002fc600078e0025 */
[----:B------:R0:W-:Y:S02]  /*d410*/  STL [R1+0x104c], R13 ;  /* 0x00104c0d01007387 */ /* 0x0001e40000100800 */
[----:B0-----:R-:W-:-:S05]  /*d420*/  @!P1 IMAD.MOV.U32 R13, RZ, RZ, R38 ;  /* 0x000000ffff0d9224 */ /* 0x001fca00078e0026 */
[----:B------:R0:W3:Y:S04]  /*d430*/  @!P1 LDG.E.U8 R28, desc[UR20][R12.64] ;  /* 0x000000140c1c9981 */ /* 0x0000e8000c1e1100 */
[----:B------:R1:W-:Y:S01]  /*d440*/  STL [R1+0x1054], R38 ;  /* 0x0010542601007387 */ /* 0x0003e20000100800 */
[----:B------:R-:W-:Y:S02]  /*d450*/  IMAD R11, R6, 0x6b, RZ ;  /* 0x0000006b060b7824 */ /* 0x000fe400078e02ff */
[C---:B------:R-:W-:Y:S02]  /*d460*/  VIADD R14, R21.reuse, 0xfffffffb ;  /* 0xfffffffb150e7836 */ /* 0x040fe40000000000 */
[----:B0-----:R-:W-:Y:S01]  /*d470*/  VIADD R12, R21, 0xfffffff3 ;  /* 0xfffffff3150c7836 */ /* 0x001fe20000000000 */
[----:B------:R-:W-:-:S02]  /*d480*/  SHF.R.S32.HI R8, RZ, 0x1f, R11 ;  /* 0x0000001fff087819 */ /* 0x000fc4000001140b */
[-C--:B-1----:R-:W-:Y:S02]  /*d490*/  IADD3 R38, P1, PT, R26, R2.reuse, RZ ;  /* 0x000000021a267210 */ /* 0x082fe40007f3e0ff */
[----:B------:R-:W-:Y:S02]  /*d4a0*/  ISETP.GE.U32.AND P6, PT, R14, 0x7fffff7c, PT ;  /* 0x7fffff7c0e00780c */ /* 0x000fe40003fc6070 */
[----:B------:R-:W-:Y:S01]  /*d4b0*/  PRMT R14, RZ, 0x7610, R14 ;  /* 0x00007610ff0e7816 */ /* 0x000fe2000000000e */
[----:B--2---:R0:W-:Y:S02]  /*d4c0*/  STL [R1+0x280], R51 ;  /* 0x0002803301007387 */ /* 0x0041e40000100800 */
[----:B0-----:R-:W-:-:S05]  /*d4d0*/  IADD3 R51, P2, PT, R39, R2, RZ ;  /* 0x0000000227337210 */ /* 0x001fca0007f5e0ff */
[----:B------:R-:W-:Y:S01]  /*d4e0*/  STL [R1+0xca0], R51 ;  /* 0x000ca03301007387 */ /* 0x000fe20000100800 */
[--C-:B------:R-:W-:Y:S02]  /*d4f0*/  IMAD.X R52, R47, 0x1, R4.reuse, P2 ;  /* 0x000000012f347824 */ /* 0x100fe400010e0604 */
[----:B------:R-:W-:Y:S01]  /*d500*/  IMAD.X R39, R72, 0x1, R4, P1 ;  /* 0x0000000148277824 */ /* 0x000fe200008e0604 */
[----:B------:R-:W-:Y:S01]  /*d510*/  ISETP.GE.U32.AND P1, PT, R12, 0x7fffff74, PT ;  /* 0x7fffff740c00780c */ /* 0x000fe20003f26070 */
[----:B---3--:R0:W-:Y:S02]  /*d520*/  STL [R1+0x274], R28 ;  /* 0x0002741c01007387 */ /* 0x0081e40000100800 */
[----:B0-----:R-:W-:-:S05]  /*d530*/  IADD3 R28, P2, PT, R11, R0, RZ ;  /* 0x000000000b1c7210 */ /* 0x001fca0007f5e0ff */
[----:B------:R-:W-:Y:S02]  /*d540*/  IMAD.X R13, R8, 0x1, R3, P2 ;  /* 0x00000001080d7824 */ /* 0x000fe400010e0603 */
[----:B------:R-:W-:-:S05]  /*d550*/  @!P3 IMAD.MOV.U32 R12, RZ, RZ, R28 ;  /* 0x000000ffff0cb224 */ /* 0x000fca00078e001c */
[----:B------:R0:W2:Y:S01]  /*d560*/  @!P3 LDG.E.U8 R14, desc[UR20][R12.64] ;  /* 0x000000140c0eb981 */ /* 0x0000a2000c1e1100 */
[----:B------:R-:W-:-:S03]  /*d570*/  IADD3 R26, P2, PT, R11, R2, RZ ;  /* 0x000000020b1a7210 */ /* 0x000fc60007f5e0ff */
[----:B------:R1:W-:Y:S01]  /*d580*/  STL [R1+0x10bc], R28 ;  /* 0x0010bc1c01007387 */ /* 0x0003e20000100800 */
[----:B------:R-:W-:Y:S01]  /*d590*/  IMAD R11, R6, 0x73, RZ ;  /* 0x00000073060b7824 */ /* 0x000fe200078e02ff */
[----:B------:R-:W-:Y:S02]  /*d5a0*/  PRMT R93, RZ, 0x7610, R93 ;  /* 0x00007610ff5d7816 */ /* 0x000fe4000000005d */
[----:B------:R-:W-:Y:S01]  /*d5b0*/  STL [R1+0xc9c], R52 ;  /* 0x000c9c3401007387 */ /* 0x000fe20000100800 */
[----:B0-----:R-:W-:-:S03]  /*d5c0*/  @!P3 IMAD.MOV.U32 R12, RZ, RZ, R26 ;  /* 0x000000ffff0cb224 */ /* 0x001fc600078e001a */
[----:B------:R-:W-:Y:S01]  /*d5d0*/  STL [R1+0xd08], R38 ;  /* 0x000d082601007387 */ /* 0x000fe20000100800 */
[----:B-1----:R-:W-:-:S03]  /*d5e0*/  IMAD.X R28, R8, 0x1, R4, P2 ;  /* 0x00000001081c7824 */ /* 0x002fc600010e0604 */
[----:B------:R0:W-:Y:S01]  /*d5f0*/  STL [R1+0x10b8], R13 ;  /* 0x0010b80d01007387 */ /* 0x0001e20000100800 */
[----:B------:R-:W-:Y:S02]  /*d600*/  SHF.R.S32.HI R8, RZ, 0x1f, R11 ;  /* 0x0000001fff087819 */ /* 0x000fe4000001140b */
[----:B------:R-:W-:Y:S01]  /*d610*/  IADD3 R37, P2, PT, R11, R0, RZ ;  /* 0x000000000b257210 */ /* 0x000fe20007f5e0ff */
[----:B------:R-:W-:Y:S01]  /*d620*/  STL [R1+0xd04], R39 ;  /* 0x000d042701007387 */ /* 0x000fe20000100800 */
[----:B0-----:R-:W-:-:S03]  /*d630*/  @!P3 IMAD.MOV.U32 R13, RZ, RZ, R28 ;  /* 0x000000ffff0db224 */ /* 0x001fc600078e001c */
[----:B------:R0:W-:Y:S01]  /*d640*/  STL [R1+0x10c4], R26 ;  /* 0x0010c41a01007387 */ /* 0x0001e20000100800 */
[----:B------:R-:W-:-:S03]  /*d650*/  PRMT R34, RZ, 0x7610, R34 ;  /* 0x00007610ff227816 */ /* 0x000fc60000000022 */
[----:B------:R1:W3:Y:S01]  /*d660*/  @!P3 LDG.E.U8 R93, desc[UR20][R12.64] ;  /* 0x000000140c5db981 */ /* 0x0002e2000c1e1100 */
[----:B0-----:R-:W-:Y:S01]  /*d670*/  IADD3 R26, P3, PT, R11, R2, RZ ;  /* 0x000000020b1a7210 */ /* 0x001fe20007f7e0ff */
[----:B-1----:R-:W-:Y:S02]  /*d680*/  IMAD.X R13, R8, 0x1, R3, P2 ;  /* 0x00000001080d7824 */ /* 0x002fe400010e0603 */
[----:B------:R-:W-:Y:S01]  /*d690*/  @!P5 IMAD.MOV.U32 R12, RZ, RZ, R37 ;  /* 0x000000ffff0cd224 */ /* 0x000fe200078e0025 */
[----:B------:R-:W-:-:S04]  /*d6a0*/  PRMT R17, RZ, 0x7610, R17 ;  /* 0x00007610ff117816 */ /* 0x000fc80000000011 */
[----:B------:R0:W3:Y:S02]  /*d6b0*/  @!P5 LDG.E.U8 R34, desc[UR20][R12.64] ;  /* 0x000000140c22d981 */ /* 0x0000e4000c1e1100 */
[----:B0-----:R-:W-:Y:S02]  /*d6c0*/  @!P5 IMAD.MOV.U32 R12, RZ, RZ, R26 ;  /* 0x000000ffff0cd224 */ /* 0x001fe400078e001a */
[----:B--2---:R-:W-:Y:S04]  /*d6d0*/  STL [R1+0x244], R14 ;  /* 0x0002440e01007387 */ /* 0x004fe80000100800 */
[----:B------:R0:W-:Y:S04]  /*d6e0*/  STL [R1+0x10c0], R28 ;  /* 0x0010c01c01007387 */ /* 0x0001e80000100800 */
[----:B------:R-:W-:Y:S04]  /*d6f0*/  STL [R1+0x1120], R37 ;  /* 0x0011202501007387 */ /* 0x000fe80000100800 */
[----:B------:R-:W-:Y:S01]  /*d700*/  STL [R1+0x1128], R26 ;  /* 0x0011281a01007387 */ /* 0x000fe20000100800 */
[----:B0-----:R-:W-:-:S03]  /*d710*/  IMAD.X R28, R8, 0x1, R4, P3 ;  /* 0x00000001081c7824 */ /* 0x001fc600018e0604 */
[----:B------:R0:W-:Y:S02]  /*d720*/  STL [R1+0x111c], R13 ;  /* 0x00111c0d01007387 */ /* 0x0001e40000100800 */
[----:B0-----:R-:W-:-:S05]  /*d730*/  @!P5 IMAD.MOV.U32 R13, RZ, RZ, R28 ;  /* 0x000000ffff0dd224 */ /* 0x001fca00078e001c */
[----:B------:R0:W2:Y:S01]  /*d740*/  @!P5 LDG.E.U8 R17, desc[UR20][R12.64] ;  /* 0x000000140c11d981 */ /* 0x0000a2000c1e1100 */
[----:B------:R-:W-:-:S03]  /*d750*/  IMAD R11, R6, 0x7b, RZ ;  /* 0x0000007b060b7824 */ /* 0x000fc600078e02ff */
[----:B------:R-:W-:Y:S02]  /*d760*/  STL [R1+0x1124], R28 ;  /* 0x0011241c01007387 */ /* 0x000fe40000100800 */
[----:B------:R-:W-:Y:S02]  /*d770*/  SHF.R.S32.HI R8, RZ, 0x1f, R11 ;  /* 0x0000001fff087819 */ /* 0x000fe4000001140b */
[-C--:B------:R-:W-:Y:S01]  /*d780*/  IADD3 R26, P5, PT, R11, R2.reuse, RZ ;  /* 0x000000020b1a7210 */ /* 0x080fe20007fbe0ff */
[----:B---3--:R1:W-:Y:S01]  /*d790*/  STL [R1+0x228], R34 ;  /* 0x0002282201007387 */ /* 0x0083e20000100800 */
[----:B0-----:R-:W-:Y:S01]  /*d7a0*/  VIADD R12, R21, 0xffffffe3 ;  /* 0xffffffe3150c7836 */ /* 0x001fe20000000000 */
[----:B-1----:R-:W-:Y:S01]  /*d7b0*/  IADD3 R34, P3, PT, R31, R2, RZ ;  /* 0x000000021f227210 */ /* 0x002fe20007f7e0ff */
[----:B------:R-:W-:-:S04]  /*d7c0*/  VIADD R13, R21, 0xffffffdb ;  /* 0xffffffdb150d7836 */ /* 0x000fc80000000000 */
[--C-:B------:R-:W-:Y:S01]  /*d7d0*/  IMAD.X R37, R75, 0x1, R4.reuse, P3 ;  /* 0x000000014b257824 */ /* 0x100fe200018e0604 */
[----:B------:R-:W-:Y:S01]  /*d7e0*/  PRMT R29, RZ, 0x7610, R29 ;  /* 0x00007610ff1d7816 */ /* 0x000fe2000000001d */
[----:B------:R-:W-:Y:S01]  /*d7f0*/  IMAD.X R28, R8, 0x1, R4, P5 ;  /* 0x00000001081c7824 */ /* 0x000fe200028e0604 */
[----:B------:R-:W-:Y:S02]  /*d800*/  ISETP.GE.U32.AND P5, PT, R13, 0x7fffff5c, PT ;  /* 0x7fffff5c0d00780c */ /* 0x000fe40003fa6070 */
[----:B----4-:R-:W-:Y:S01]  /*d810*/  PRMT R64, RZ, 0x7610, R64 ;  /* 0x00007610ff407816 */ /* 0x010fe20000000040 */
[----:B--2---:R0:W-:Y:S02]  /*d820*/  STL [R1+0x224], R17 ;  /* 0x0002241101007387 */ /* 0x0041e40000100800 */
[----:B0-----:R-:W-:Y:S01]  /*d830*/  IMAD.MOV.U32 R17, RZ, RZ, R7 ;  /* 0x000000ffff117224 */ /* 0x001fe200078e0007 */
[----:B------:R-:W-:-:S05]  /*d840*/  IADD3 R7, P3, PT, R11, R0, RZ ;  /* 0x000000000b077210 */ /* 0x000fca0007f7e0ff */
        /* <DEDUP_REMOVED lines=22> */
[----:B------:R-:W-:Y:S01]  /*d9b0*/  PRMT R25, RZ, 0x7610, R25 ;  /* 0x00007610ff197816 */ /* 0x000fe20000000019 */
[----:B------:R-:W-:-:S02]  /*d9c0*/  @!P6 IMAD.MOV.U32 R12, RZ, RZ, R24 ;  /* 0x000000ffff0ce224 */ /* 0x000fc400078e0018 */
[----:B------:R-:W-:Y:S02]  /*d9d0*/  @!P6 IMAD.MOV.U32 R13, RZ, RZ, R27 ;  /* 0x000000ffff0de224 */ /* 0x000fe400078e001b */
[C---:B------:R-:W-:Y:S01]  /*d9e0*/  VIADD R14, R21.reuse, 0xffffffeb ;  /* 0xffffffeb150e7836 */ /* 0x040fe20000000000 */
[----:B------:R-:W-:Y:S02]  /*d9f0*/  PRMT R75, RZ, 0x7610, R75 ;  /* 0x00007610ff4b7816 */ /* 0x000fe4000000004b */
[----:B------:R-:W-:Y:S01]  /*da00*/  PRMT R72, RZ, 0x7610, R72 ;  /* 0x00007610ff487816 */ /* 0x000fe20000000048 */
[----:B------:R0:W2:Y:S01]  /*da10*/  @!P6 LDG.E.U8 R25, desc[UR20][R12.64] ;  /* 0x000000140c19e981 */ /* 0x0000a2000c1e1100 */
[----:B------:R-:W-:Y:S02]  /*da20*/  ISETP.GE.U32.AND P2, PT, R14, 0x7fffff6c, PT ;  /* 0x7fffff6c0e00780c */ /* 0x000fe40003f46070 */
[----:B------:R-:W-:Y:S01]  /*da30*/  PRMT R61, RZ, 0x7610, R61 ;  /* 0x00007610ff3d7816 */ /* 0x000fe2000000003d */
[----:B------:R-:W-:Y:S01]  /*da40*/  VIADD R8, R21, 0xffffffd3 ;  /* 0xffffffd315087836 */ /* 0x000fe20000000000 */
[----:B------:R-:W-:Y:S01]  /*da50*/  PRMT R54, RZ, 0x7610, R54 ;  /* 0x00007610ff367816 */ /* 0x000fe20000000036 */
[----:B------:R-:W2:Y:S01]  /*da60*/  LDL.LU R27, [R1+0x1bb4] ;  /* 0x001bb400011b7983 */ /* 0x000ea20000300800 */
[----:B----4-:R-:W-:Y:S01]  /*da70*/  PRMT R7, RZ, 0x7610, R7 ;  /* 0x00007610ff077816 */ /* 0x010fe20000000007 */
[----:B0-----:R-:W-:-:S02]  /*da80*/  @!P6 IMAD.MOV.U32 R12, RZ, RZ, R20 ;  /* 0x000000ffff0ce224 */ /* 0x001fc400078e0014 */
[----:B------:R-:W-:Y:S01]  /*da90*/  @!P6 IMAD.MOV.U32 R13, RZ, RZ, R16 ;  /* 0x000000ffff0de224 */ /* 0x000fe200078e0010 */
[----:B------:R-:W-:Y:S01]  /*daa0*/  ISETP.GE.U32.AND P0, PT, R8, 0x7fffff54, PT ;  /* 0x7fffff540800780c */ /* 0x000fe20003f06070 */
[----:B------:R-:W4:Y:S04]  /*dab0*/  LDL.LU R24, [R1+0x1bb0] ;  /* 0x001bb00001187983 */ /* 0x000f280000300800 */
[----:B------:R0:W2:Y:S02]  /*dac0*/  @!P6 LDG.E.U8 R7, desc[UR20][R12.64] ;  /* 0x000000140c07e981 */ /* 0x0000a4000c1e1100 */
[----:B0-----:R-:W-:Y:S02]  /*dad0*/  @!P1 IMAD.MOV.U32 R12, RZ, RZ, R15 ;  /* 0x000000ffff0c9224 */ /* 0x001fe400078e000f */
[----:B------:R-:W-:Y:S01]  /*dae0*/  @!P1 IMAD.MOV.U32 R13, RZ, RZ, R5 ;  /* 0x000000ffff0d9224 */ /* 0x000fe200078e0005 */
[----:B------:R-:W-:Y:S01]  /*daf0*/  PRMT R47, RZ, 0x7610, R47 ;  /* 0x00007610ff2f7816 */ /* 0x000fe2000000002f */
[----:B------:R-:W-:Y:S01]  /*db00*/  VIADD R8, R21, 0xffffffcb ;  /* 0xffffffcb15087836 */ /* 0x000fe20000000000 */
[----:B------:R-:W-:-:S04]  /*db10*/  PRMT R42, RZ, 0x7610, R42 ;  /* 0x00007610ff2a7816 */ /* 0x000fc8000000002a */
[----:B------:R-:W-:Y:S01]  /*db20*/  ISETP.GE.U32.AND P6, PT, R8, 0x7fffff4c, PT ;  /* 0x7fffff4c0800780c */ /* 0x000fe20003fc6070 */
[----:B------:R-:W-:Y:S01]  /*db30*/  VIADD R8, R21, 0xffffffc3 ;  /* 0xffffffc315087836 */ /* 0x000fe20000000000 */
[----:B------:R-:W-:Y:S02]  /*db40*/  PRMT R14, RZ, 0x7610, R14 ;  /* 0x00007610ff0e7816 */ /* 0x000fe4000000000e */
[----:B------:R-:W-:Y:S02]  /*db50*/  PRMT R11, RZ, 0x7610, R11 ;  /* 0x00007610ff0b7816 */ /* 0x000fe4000000000b */
[----:B---3--:R-:W-:-:S06]  /*db60*/  PRMT R64, RZ, 0x7610, R64 ;  /* 0x00007610ff407816 */ /* 0x008fcc0000000040 */
        /* <DEDUP_REMOVED lines=17> */
[----:B------:R-:W-:Y:S02]  /*dc80*/  VIADD R8, R21, 0xffffffbb ;  /* 0xffffffbb15087836 */ /* 0x000fe40000000000 */
        /* <DEDUP_REMOVED lines=20> */
[----:B------:R1:W-:Y:S01]  /*ddd0*/  STL [R1+0x1f8], R7 ;  /* 0x0001f80701007387 */ /* 0x0003e20000100800 */
[----:B------:R-:W-:-:S03]  /*dde0*/  IMAD R84, R6, 0x5, RZ ;  /* 0x0000000506547824 */ /* 0x000fc600078e02ff */
[----:B-1----:R-:W2:Y:S04]  /*ddf0*/  LDL.LU R7, [R1+0x1ba0] ;  /* 0x001ba00001077983 */ /* 0x002ea80000300800 */
[----:B------:R-:W2:Y:S04]  /*de00*/  LDL.LU R5, [R1+0x1b9c] ;  /* 0x001b9c0001057983 */ /* 0x000ea80000300800 */
[----:B------:R-:W2:Y:S01]  /*de10*/  LDL.LU R15, [R1+0x1b98] ;  /* 0x001b9800010f7983 */ /* 0x000ea20000300800 */
[----:B0-----:R-:W-:Y:S01]  /*de20*/  VIADD R12, R21, 0xffffffab ;  /* 0xffffffab150c7836 */ /* 0x001fe20000000000 */
[----:B------:R-:W-:-:S02]  /*de30*/  PRMT R35, RZ, 0x7610, R35 ;  /* 0x00007610ff237816 */ /* 0x000fc40000000023 */
[----:B---3--:R0:W-:Y:S04]  /*de40*/  STL [R1+0x1f0], R64 ;  /* 0x0001f04001007387 */ /* 0x0081e80000100800 */
[----:B0-----:R-:W3:Y:S04]  /*de50*/  LDL.LU R64, [R1+0x1b94] ;  /* 0x001b940001407983 */ /* 0x001ee80000300800 */
[----:B------:R-:W3:Y:S04]  /*de60*/  LDL.LU R10, [R1+0x1b90] ;  /* 0x001b9000010a7983 */ /* 0x000ee80000300800 */
[----:B------:R-:W3:Y:S04]  /*de70*/  LDL.LU R9, [R1+0x1b8c] ;  /* 0x001b8c0001097983 */ /* 0x000ee80000300800 */
[----:B----4-:R0:W-:Y:S04]  /*de80*/  STL [R1+0x1c0], R14 ;  /* 0x0001c00e01007387 */ /* 0x0101e80000100800 */
[----:B------:R-:W-:Y:S01]  /*de90*/  STL [R1+0x1e8], R75 ;  /* 0x0001e84b01007387 */ /* 0x000fe20000100800 */
[----:B0-----:R-:W-:-:S05]  /*dea0*/  IMAD R14, R6, 0x34, RZ ;  /* 0x00000034060e7824 */ /* 0x001fca00078e02ff */
[----:B------:R-:W-:Y:S01]  /*deb0*/  IADD3 R13, P5, PT, R14, R0, RZ ;  /* 0x000000000e0d7210 */ /* 0x000fe20007fbe0ff */
[----:B------:R0:W-:Y:S04]  /*dec0*/  STL [R1+0x1ac], R8 ;  /* 0x0001ac0801007387 */ /* 0x0001e80000100800 */
[----:B------:R-:W-:Y:S04]  /*ded0*/  STL [R1+0x1e0], R72 ;  /* 0x0001e04801007387 */ /* 0x000fe80000100800 */
[----:B------:R1:W-:Y:S01]  /*dee0*/  STL [R1+0x1b4], R11 ;  /* 0x0001b40b01007387 */ /* 0x0003e20000100800 */
[----:B0-----:R-:W-:-:S03]  /*def0*/  SHF.R.S32.HI R8, RZ, 0x1f, R14 ;  /* 0x0000001fff087819 */ /* 0x001fc6000001140e */
[----:B------:R0:W-:Y:S01]  /*df00*/  STL [R1+0x1d4], R54 ;  /* 0x0001d43601007387 */ /* 0x0001e20000100800 */
[----:B-1----:R-:W-:Y:S02]  /*df10*/  SHF.R.S32.HI R11, RZ, 0x1f, R84 ;  /* 0x0000001fff0b7819 */ /* 0x002fe40000011454 */
[----:B0-----:R-:W-:Y:S01]  /*df20*/  IADD3 R54, P0, PT, R84, R0, RZ ;  /* 0x0000000054367210 */ /* 0x001fe20007f1e0ff */
[--C-:B------:R-:W-:Y:S01]  /*df30*/  IMAD.X R37, R8, 0x1, R3.reuse, P5 ;  /* 0x0000000108257824 */ /* 0x100fe200028e0603 */
[----:B------:R-:W-:Y:S03]  /*df40*/  STL [R1+0x1dc], R61 ;  /* 0x0001dc3d01007387 */ /* 0x000fe60000100800 */
[----:B------:R-:W-:Y:S01]  /*df50*/  IMAD.X R56, R11, 0x1, R3, P0 ;  /* 0x000000010b387824 */ /* 0x000fe200000e0603 */
[----:B------:R-:W-:Y:S01]  /*df60*/  ISETP.GE.U32.AND P0, PT, R12, 0x7fffff2c, PT ;  /* 0x7fffff2c0c00780c */ /* 0x000fe20003f06070 */
[----:B------:R0:W-:Y:S01]  /*df70*/  STL [R1+0xdc0], R13 ;  /* 0x000dc00d01007387 */ /* 0x0001e20000100800 */
[----:B------:R-:W-:-:S02]  /*df80*/  @!P6 IMAD.MOV.U32 R12, RZ, RZ, R13 ;  /* 0x000000ffff0ce224 */ /* 0x000fc400078e000d */
[----:B0-----:R-:W-:-:S05]  /*df90*/  @!P6 IMAD.MOV.U32 R13, RZ, RZ, R37 ;  /* 0x000000ffff0de224 */ /* 0x001fca00078e0025 */
[----:B------:R0:W4:Y:S01]  /*dfa0*/  @!P6 LDG.E.U8 R35, desc[UR20][R12.64] ;  /* 0x000000140c23e981 */ /* 0x000122000c1e1100 */
[----:B------:R-:W-:Y:S01]  /*dfb0*/  IADD3 R34, P5, PT, R14, R2, RZ ;  /* 0x000000020e227210 */ /* 0x000fe20007fbe0ff */
[----:B------:R-:W-:Y:S01]  /*dfc0*/  IMAD R87, R6, 0xd, RZ ;  /* 0x0000000d06577824 */ /* 0x000fe200078e02ff */
[----:B------:R-:W-:Y:S01]  /*dfd0*/  PRMT R32, RZ, 0x7610, R32 ;  /* 0x00007610ff207816 */ /* 0x000fe20000000020 */
[----:B------:R-:W-:Y:S02]  /*dfe0*/  STL [R1+0x320], R54 ;  /* 0x0003203601007387 */ /* 0x000fe40000100800 */
[----:B------:R-:W-:Y:S01]  /*dff0*/  IMAD.X R8, R8, 0x1, R4, P5 ;  /* 0x0000000108087824 */ /* 0x000fe200028e0604 */
[----:B------:R-:W-:Y:S01]  /*e000*/  SHF.R.S32.HI R14, RZ, 0x1f, R87 ;  /* 0x0000001fff0e7819 */ /* 0x000fe20000011457 */
[----:B------:R-:W-:Y:S01]  /*e010*/  STL [R1+0xdbc], R37 ;  /* 0x000dbc2501007387 */ /* 0x000fe20000100800 */
[----:B------:R-:W-:Y:S01]  /*e020*/  IADD3 R49, P5, PT, R87, R0, RZ ;  /* 0x0000000057317210 */ /* 0x000fe20007fbe0ff */
[----:B0-----:R-:W-:-:S02]  /*e030*/  @!P6 IMAD.MOV.U32 R12, RZ, RZ, R34 ;  /* 0x000000ffff0ce224 */ /* 0x001fc400078e0022 */
[----:B------:R0:W-:Y:S01]  /*e040*/  STL [R1+0x1cc], R47 ;  /* 0x0001cc2f01007387 */ /* 0x0001e20000100800 */
[----:B------:R-:W-:Y:S02]  /*e050*/  @!P6 IMAD.MOV.U32 R13, RZ, RZ, R8 ;  /* 0x000000ffff0de224 */ /* 0x000fe400078e0008 */
[----:B------:R-:W-:Y:S01]  /*e060*/  IMAD R39, R6, 0x15, RZ ;  /* 0x0000001506277824 */ /* 0x000fe200078e02ff */
[----:B------:R-:W-:Y:S01]  /*e070*/  STL [R1+0x31c], R56 ;  /* 0x00031c3801007387 */ /* 0x000fe20000100800 */
[----:B------:R-:W-:Y:S02]  /*e080*/  IMAD.X R50, R14, 0x1, R3, P5 ;  /* 0x000000010e327824 */ /* 0x000fe400028e0603 */
[----:B0-----:R-:W-:Y:S01]  /*e090*/  IMAD R47, R6, 0x3c, RZ ;  /* 0x0000003c062f7824 */ /* 0x001fe200078e02ff */
[----:B------:R0:W-:Y:S04]  /*e0a0*/  STL [R1+0xdc8], R34 ;  /* 0x000dc82201007387 */ /* 0x0001e80000100800 */
[----:B------:R1:W3:Y:S04]  /*e0b0*/  @!P6 LDG.E.U8 R32, desc[UR20][R12.64] ;  /* 0x000000140c20e981 */ /* 0x0002e8000c1e1100 */
[----:B------:R2:W-:Y:S01]  /*e0c0*/  STL [R1+0x1c8], R42 ;  /* 0x0001c82a01007387 */ /* 0x0005e20000100800 */
[----:B0-----:R-:W-:-:S03]  /*e0d0*/  IADD3 R34, P6, PT, R47, R0, RZ ;  /* 0x000000002f227210 */ /* 0x001fc60007fde0ff */
[----:B------:R0:W-:Y:S01]  /*e0e0*/  STL [R1+0xdc4], R8 ;  /* 0x000dc40801007387 */ /* 0x0001e20000100800 */
[----:B------:R-:W-:Y:S01]  /*e0f0*/  IADD3 R41, P5, PT, R39, R0, RZ ;  /* 0x0000000027297210 */ /* 0x000fe20007fbe0ff */
[----:B-1----:R-:W-:Y:S02]  /*e100*/  VIADD R12, R21, 0xffffffa3 ;  /* 0xffffffa3150c7836 */ /* 0x002fe40000000000 */
[----:B------:R-:W-:Y:S01]  /*e110*/  STL [R1+0xba8], R49 ;  /* 0x000ba83101007387 */ /* 0x000fe20000100800 */
[----:B--2---:R-:W-:-:S03]  /*e120*/  SHF.R.S32.HI R42, RZ, 0x1f, R39 ;  /* 0x0000001fff2a7819 */ /* 0x004fc60000011427 */
[----:B------:R-:W-:Y:S01]  /*e130*/  STL [R1+0xba4], R50 ;  /* 0x000ba43201007387 */ /* 0x000fe20000100800 */
[----:B0-----:R-:W-:-:S03]  /*e140*/  SHF.R.S32.HI R8, RZ, 0x1f, R47 ;  /* 0x0000001fff087819 */ /* 0x001fc6000001142f */
[----:B------:R-:W-:Y:S01]  /*e150*/  STL [R1+0xe30], R34 ;  /* 0x000e302201007387 */ /* 0x000fe20000100800 */
[----:B------:R-:W-:Y:S01]  /*e160*/  IMAD.X R44, R42, 0x1, R3, P5 ;  /* 0x000000012a2c7824 */ /* 0x000fe200028e0603 */
[----:B------:R-:W-:Y:S02]  /*e170*/  PRMT R25, RZ, 0x7610, R25 ;  /* 0x00007610ff197816 */ /* 0x000fe40000000019 */
[----:B------:R-:W-:Y:S01]  /*e180*/  ISETP.GE.U32.AND P5, PT, R12, 0x7fffff24, PT ;  /* 0x7fffff240c00780c */ /* 0x000fe20003fa6070 */
[----:B------:R-:W-:Y:S01]  /*e190*/  @!P1 IMAD.MOV.U32 R12, RZ, RZ, R34 ;  /* 0x000000ffff0c9224 */ /* 0x000fe200078e0022 */
[----:B----4-:R0:W-:Y:S02]  /*e1a0*/  STL [R1+0x1a8], R35 ;  /* 0x0001a82301007387 */ /* 0x0101e40000100800 */
[----:B0-----:R-:W-:-:S04]  /*e1b0*/  IMAD.X R35, R8, 0x1, R3, P6 ;  /* 0x0000000108237824 */ /* 0x001fc800030e0603 */
[----:B------:R-:W-:-:S05]  /*e1c0*/  @!P1 IMAD.MOV.U32 R13, RZ, RZ, R35 ;  /* 0x000000ffff0d9224 */ /* 0x000fca00078e0023 */
[----:B------:R0:W2:Y:S04]  /*e1d0*/  @!P1 LDG.E.U8 R25, desc[UR20][R12.64] ;  /* 0x000000140c199981 */ /* 0x0000a8000c1e1100 */
[----:B------:R-:W-:Y:S04]  /*e1e0*/  STL [R1+0xc28], R41 ;  /* 0x000c282901007387 */ /* 0x000fe80000100800 */
[----:B------:R1:W-:Y:S04]  /*e1f0*/  STL [R1+0xe2c], R35 ;  /* 0x000e2c2301007387 */ /* 0x0003e80000100800 */
[----:B---3--:R3:W-:Y:S01]  /*e200*/  STL [R1+0x1a4], R32 ;  /* 0x0001a42001007387 */ /* 0x0087e20000100800 */
[----:B-1----:R-:W-:Y:S01]  /*e210*/  IMAD R35, R6, 0x1d, RZ ;  /* 0x0000001d06237824 */ /* 0x002fe200078e02ff */
[----:B---3--:R-:W-:-:S02]  /*e220*/  IADD3 R32, P6, PT, R47, R2, RZ ;  /* 0x000000022f207210 */ /* 0x008fc40007fde0ff */
[----:B------:R-:W-:Y:S02]  /*e230*/  STL [R1+0xc24], R44 ;  /* 0x000c242c01007387 */ /* 0x000fe40000100800 */
[----:B------:R-:W-:Y:S01]  /*e240*/  SHF.R.S32.HI R47, RZ, 0x1f, R35 ;  /* 0x0000001fff2f7819 */ /* 0x000fe20000011423 */
[----:B------:R-:W-:Y:S01]  /*e250*/  IMAD.X R8, R8, 0x1, R4, P6 ;  /* 0x0000000108087824 */ /* 0x000fe200030e0604 */
[----:B------:R-:W-:Y:S01]  /*e260*/  IADD3 R37, P6, PT, R35, R0, RZ ;  /* 0x0000000023257210 */ /* 0x000fe20007fde0ff */
[----:B------:R-:W-:Y:S01]  /*e270*/  STL [R1+0xe38], R32 ;  /* 0x000e382001007387 */ /* 0x000fe20000100800 */
[----:B------:R-:W-:Y:S01]  /*e280*/  PRMT R24, RZ, 0x7610, R24 ;  /* 0x00007610ff187816 */ /* 0x000fe20000000018 */
[----:B------:R-:W-:Y:S02]  /*e290*/  IMAD R75, R6, 0x44, RZ ;  /* 0x00000044064b7824 */ /* 0x000fe400078e02ff */
[----:B0-----:R-:W-:Y:S02]  /*e2a0*/  @!P1 IMAD.MOV.U32 R12, RZ, RZ, R32 ;  /* 0x000000ffff0c9224 */ /* 0x001fe400078e0020 */
[----:B------:R-:W-:-:S02]  /*e2b0*/  @!P1 IMAD.MOV.U32 R13, RZ, RZ, R8 ;  /* 0x000000ffff0d9224 */ /* 0x000fc400078e0008 */
[----:B------:R-:W-:Y:S01]  /*e2c0*/  IMAD.X R38, R47, 0x1, R3, P6 ;  /* 0x000000012f267824 */ /* 0x000fe200030e0603 */
[----:B------:R-:W-:Y:S02]  /*e2d0*/  IADD3 R52, P6, PT, R75, R0, RZ ;  /* 0x000000004b347210 */ /* 0x000fe40007fde0ff */
        /* <DEDUP_REMOVED lines=26> */
[----:B---3--:R1:W-:Y:S04]  /*e480*/  STL [R1+0x19c], R24 ;  /* 0x00019c1801007387 */ /* 0x0083e80000100800 */
[----:B------:R-:W-:Y:S04]  /*e490*/  STL [R1+0xd0c], R34 ;  /* 0x000d0c2201007387 */ /* 0x000fe80000100800 */
[----:B------:R3:W-:Y:S01]  /*e4a0*/  STL [R1+0xea8], R51 ;  /* 0x000ea83301007387 */ /* 0x0007e20000100800 */
[----:B-1----:R-:W-:-:S03]  /*e4b0*/  IMAD R24, R6, 0x2d, RZ ;  /* 0x0000002d06187824 */ /* 0x002fc600078e02ff */
[----:B------:R1:W-:Y:S01]  /*e4c0*/  STL [R1+0xea4], R8 ;  /* 0x000ea40801007387 */ /* 0x0003e20000100800 */
[----:B------:R-:W-:Y:S01]  /*e4d0*/  IMAD R78, R6, 0x4c, RZ ;  /* 0x0000004c064e7824 */ /* 0x000fe200078e02ff */
[----:B------:R-:W-:Y:S01]  /*e4e0*/  SHF.R.S32.HI R75, RZ, 0x1f, R24 ;  /* 0x0000001fff4b7819 */ /* 0x000fe20000011418 */
[----:B0-----:R-:W-:Y:S01]  /*e4f0*/  VIADD R12, R21, 0xffffff93 ;  /* 0xffffff93150c7836 */ /* 0x001fe20000000000 */
[----:B---3--:R-:W-:Y:S02]  /*e500*/  IADD3 R51, P2, PT, R84, R2, RZ ;  /* 0x0000000254337210 */ /* 0x008fe40007f5e0ff */
[----:B-1----:R-:W-:-:S03]  /*e510*/  SHF.R.S32.HI R8, RZ, 0x1f, R78 ;  /* 0x0000001fff087819 */ /* 0x002fc6000001144e */
[----:B------:R-:W-:Y:S01]  /*e520*/  IMAD.X R52, R11, 0x1, R4, P2 ;  /* 0x000000010b347824 */ /* 0x000fe200010e0604 */
[----:B------:R-:W-:Y:S02]  /*e530*/  PRMT R60, RZ, 0x7610, R60 ;  /* 0x00007610ff3c7816 */ /* 0x000fe4000000003c */
[----:B------:R-:W-:Y:S02]  /*e540*/  ISETP.GE.U32.AND P2, PT, R12, 0x7fffff14, PT ;  /* 0x7fffff140c00780c */ /* 0x000fe40003f46070 */
[----:B------:R-:W-:Y:S01]  /*e550*/  PRMT R48, RZ, 0x7610, R48 ;  /* 0x00007610ff307816 */ /* 0x000fe20000000030 */
[----:B--2---:R0:W-:Y:S02]  /*e560*/  STL [R1+0x198], R30 ;  /* 0x0001981e01007387 */ /* 0x0041e40000100800 */
[----:B0-----:R-:W-:-:S05]  /*e570*/  IADD3 R30, P6, PT, R24, R0, RZ ;  /* 0x00000000181e7210 */ /* 0x001fca0007fde0ff */
[----:B------:R-:W-:Y:S04]  /*e580*/  STL [R1+0xd70], R30 ;  /* 0x000d701e01007387 */ /* 0x000fe80000100800 */
[----:B----4-:R0:W-:Y:S02]  /*e590*/  STL [R1+0x194], R31 ;  /* 0x0001941f01007387 */ /* 0x0101e40000100800 */
[----:B0-----:R-:W-:Y:S01]  /*e5a0*/  IMAD.X R31, R75, 0x1, R3, P6 ;  /* 0x000000014b1f7824 */ /* 0x001fe200030e0603 */
[----:B------:R-:W-:-:S05]  /*e5b0*/  IADD3 R61, P6, PT, R78, R0, RZ ;  /* 0x000000004e3d7210 */ /* 0x000fca0007fde0ff */
[----:B------:R-:W-:Y:S01]  /*e5c0*/  IMAD.X R89, R8, 0x1, R3, P6 ;  /* 0x0000000108597824 */ /* 0x000fe200030e0603 */
[----:B------:R-:W-:Y:S01]  /*e5d0*/  IADD3 R59, P6, PT, R78, R2, RZ ;  /* 0x000000024e3b7210 */ /* 0x000fe20007fde0ff */
[----:B------:R-:W-:Y:S01]  /*e5e0*/  @!P3 IMAD.MOV.U32 R12, RZ, RZ, R61 ;  /* 0x000000ffff0cb224 */ /* 0x000fe200078e003d */
[----:B------:R-:W-:Y:S01]  /*e5f0*/  STL [R1+0xd6c], R31 ;  /* 0x000d6c1f01007387 */ /* 0x000fe20000100800 */
[----:B------:R-:W-:-:S03]  /*e600*/  @!P3 IMAD.MOV.U32 R13, RZ, RZ, R89 ;  /* 0x000000ffff0db224 */ /* 0x000fc600078e0059 */
[----:B------:R0:W-:Y:S04]  /*e610*/  STL [R1+0xf10], R61 ;  /* 0x000f103d01007387 */ /* 0x0001e80000100800 */
[----:B------:R1:W2:Y:S01]  /*e620*/  @!P3 LDG.E.U8 R60, desc[UR20][R12.64] ;  /* 0x000000140c3cb981 */ /* 0x0002a2000c1e1100 */
[----:B0-----:R-:W-:Y:S02]  /*e630*/  IMAD.X R61, R8, 0x1, R4, P6 ;  /* 0x00000001083d7824 */ /* 0x001fe400030e0604 */
[----:B-1----:R-:W-:Y:S02]  /*e640*/  @!P3 IMAD.MOV.U32 R12, RZ, RZ, R59 ;  /* 0x000000ffff0cb224 */ /* 0x002fe400078e003b */
[----:B------:R-:W-:-:S05]  /*e650*/  @!P3 IMAD.MOV.U32 R13, RZ, RZ, R61 ;  /* 0x000000ffff0db224 */ /* 0x000fca00078e003d */
[----:B------:R0:W3:Y:S01]  /*e660*/  @!P3 LDG.E.U8 R48, desc[UR20][R12.64] ;  /* 0x000000140c30b981 */ /* 0x0000e2000c1e1100 */
[----:B------:R-:W-:-:S03]  /*e670*/  IMAD R11, R6, 0x54, RZ ;  /* 0x00000054060b7824 */ /* 0x000fc600078e02ff */
[----:B------:R-:W-:Y:S04]  /*e680*/  STL [R1+0x328], R51 ;  /* 0x0003283301007387 */ /* 0x000fe80000100800 */
[----:B------:R-:W-:Y:S04]  /*e690*/  STL [R1+0xf0c], R89 ;  /* 0x000f0c5901007387 */ /* 0x000fe80000100800 */
[----:B------:R-:W-:Y:S04]  /*e6a0*/  STL [R1+0x324], R52 ;  /* 0x0003243401007387 */ /* 0x000fe80000100800 */
[----:B------:R-:W-:Y:S04]  /*e6b0*/  STL [R1+0xf18], R59 ;  /* 0x000f183b01007387 */ /* 0x000fe80000100800 */
[----:B------:R-:W-:Y:S01]  /*e6c0*/  STL [R1+0xf14], R61 ;  /* 0x000f143d01007387 */ /* 0x000fe20000100800 */
[----:B------:R-:W-:-:S02]  /*e6d0*/  SHF.R.S32.HI R8, RZ, 0x1f, R11 ;  /* 0x0000001fff087819 */ /* 0x000fc4000001140b */
[----:B------:R-:W-:Y:S02]  /*e6e0*/  PRMT R45, RZ, 0x7610, R45 ;  /* 0x00007610ff2d7816 */ /* 0x000fe4000000002d */
[----:B------:R-:W-:Y:S01]  /*e6f0*/  PRMT R40, RZ, 0x7610, R40 ;  /* 0x00007610ff287816 */ /* 0x000fe20000000028 */
[----:B--2---:R1:W-:Y:S02]  /*e700*/  STL [R1+0x190], R60 ;  /* 0x0001903c01007387 */ /* 0x0043e40000100800 */
[----:B-1----:R-:W-:-:S05]  /*e710*/  IADD3 R60, P6, PT, R11, R0, RZ ;  /* 0x000000000b3c7210 */ /* 0x002fca0007fde0ff */
[----:B------:R-:W-:Y:S01]  /*e720*/  STL [R1+0xf80], R60 ;  /* 0x000f803c01007387 */ /* 0x000fe20000100800 */
[----:B0-----:R-:W-:-:S03]  /*e730*/  IMAD.X R12, R8, 0x1, R3, P6 ;  /* 0x00000001080c7824 */ /* 0x001fc600030e0603 */
[----:B---3--:R0:W-:Y:S01]  /*e740*/  STL [R1+0x18c], R48 ;  /* 0x00018c3001007387 */ /* 0x0081e20000100800 */
[----:B------:R-:W-:Y:S01]  /*e750*/  @!P0 IMAD.MOV.U32 R13, RZ, RZ, R12 ;  /* 0x000000ffff0d8224 */ /* 0x000fe200078e000c */
[----:B0-----:R-:W-:-:S05]  /*e760*/  IADD3 R48, P3, PT, R11, R2, RZ ;  /* 0x000000020b307210 */ /* 0x001fca0007f7e0ff */
[----:B------:R-:W-:Y:S04]  /*e770*/  STL [R1+0xf88], R48 ;  /* 0x000f883001007387 */ /* 0x000fe80000100800 */
[----:B------:R0:W-:Y:S02]  /*e780*/  STL [R1+0xf7c], R12 ;  /* 0x000f7c0c01007387 */ /* 0x0001e40000100800 */
[----:B0-----:R-:W-:-:S05]  /*e790*/  @!P0 IMAD.MOV.U32 R12, RZ, RZ, R60 ;  /* 0x000000ffff0c8224 */ /* 0x001fca00078e003c */
[----:B------:R0:W2:Y:S01]  /*e7a0*/  @!P0 LDG.E.U8 R45, desc[UR20][R12.64] ;  /* 0x000000140c2d8981 */ /* 0x0000a2000c1e1100 */
[----:B------:R-:W-:Y:S02]  /*e7b0*/  IMAD.X R59, R8, 0x1, R4, P3 ;  /* 0x00000001083b7824 */ /* 0x000fe400018e0604 */
[----:B0-----:R-:W-:Y:S02]  /*e7c0*/  @!P0 IMAD.MOV.U32 R12, RZ, RZ, R48 ;  /* 0x000000ffff0c8224 */ /* 0x001fe400078e0030 */
[----:B------:R-:W-:-:S05]  /*e7d0*/  @!P0 IMAD.MOV.U32 R13, RZ, RZ, R59 ;  /* 0x000000ffff0d8224 */ /* 0x000fca00078e003b */
[----:B------:R0:W3:Y:S01]  /*e7e0*/  @!P0 LDG.E.U8 R40, desc[UR20][R12.64] ;  /* 0x000000140c288981 */ /* 0x0000e2000c1e1100 */
[----:B------:R-:W-:-:S03]  /*e7f0*/  IMAD R11, R6, 0x5c, RZ ;  /* 0x0000005c060b7824 */ /* 0x000fc600078e02ff */
[----:B------:R-:W-:Y:S01]  /*e800*/  STL [R1+0xf84], R59 ;  /* 0x000f843b01007387 */ /* 0x000fe20000100800 */
[-C--:B------:R-:W-:Y:S02]  /*e810*/  IADD3 R39, P0, PT, R39, R2.reuse, RZ ;  /* 0x0000000227277210 */ /* 0x080fe40007f1e0ff */
[----:B------:R-:W-:Y:S01]  /*e820*/  SHF.R.S32.HI R8, RZ, 0x1f, R11 ;  /* 0x0000001fff087819 */ /* 0x000fe2000001140b */
[----:B0-----:R-:W-:Y:S01]  /*e830*/  VIADD R12, R21, 0xffffff83 ;  /* 0xffffff83150c7836 */ /* 0x001fe20000000000 */
[----:B------:R-:W-:Y:S01]  /*e840*/  PRMT R36, RZ, 0x7610, R36 ;  /* 0x00007610ff247816 */ /* 0x000fe20000000024 */
[----:B--2---:R0:W-:Y:S02]  /*e850*/  STL [R1+0x188], R45 ;  /* 0x0001882d01007387 */ /* 0x0041e40000100800 */
[----:B0-----:R-:W-:-:S05]  /*e860*/  IADD3 R45, P3, PT, R87, R2, RZ ;  /* 0x00000002572d7210 */ /* 0x001fca0007f7e0ff */
[----:B------:R-:W-:Y:S01]  /*e870*/  IMAD.X R48, R14, 0x1, R4, P3 ;  /* 0x000000010e307824 */ /* 0x000fe200018e0604 */
[C---:B------:R-:W-:Y:S01]  /*e880*/  IADD3 R59, P3, PT, R11.reuse, R0, RZ ;  /* 0x000000000b3b7210 */ /* 0x040fe20007f7e0ff */
[----:B------:R-:W-:Y:S04]  /*e890*/  STL [R1+0xbb0], R45 ;  /* 0x000bb02d01007387 */ /* 0x000fe80000100800 */
[----:B------:R-:W-:Y:S01]  /*e8a0*/  STL [R1+0xbac], R48 ;  /* 0x000bac3001007387 */ /* 0x000fe20000100800 */
[----:B------:R-:W-:Y:S01]  /*e8b0*/  IMAD.X R13, R8, 0x1, R3, P3 ;  /* 0x00000001080d7824 */ /* 0x000fe200018e0603 */
[----:B------:R-:W-:Y:S02]  /*e8c0*/  IADD3 R60, P3, PT, R11, R2, RZ ;  /* 0x000000020b3c7210 */ /* 0x000fe40007f7e0ff */
[----:B------:R-:W-:Y:S01]  /*e8d0*/  STL [R1+0xff0], R59 ;  /* 0x000ff03b01007387 */ /* 0x000fe20000100800 */
[----:B------:R-:W-:-:S03]  /*e8e0*/  PRMT R14, RZ, 0x7610, R14 ;  /* 0x00007610ff0e7816 */ /* 0x000fc6000000000e */
[----:B------:R-:W-:Y:S04]  /*e8f0*/  STL [R1+0xc30], R39 ;  /* 0x000c302701007387 */ /* 0x000fe80000100800 */
[----:B---3--:R0:W-:Y:S02]  /*e900*/  STL [R1+0x180], R40 ;  /* 0x0001802801007387 */ /* 0x0081e40000100800 */
[--C-:B0-----:R-:W-:Y:S01]  /*e910*/  IMAD.X R40, R42, 0x1, R4.reuse, P0 ;  /* 0x000000012a287824 */ /* 0x101fe200000e0604 */
[----:B------:R-:W-:Y:S01]  /*e920*/  ISETP.GE.U32.AND P0, PT, R12, 0x7fffff04, PT ;  /* 0x7fffff040c00780c */ /* 0x000fe20003f06070 */
[----:B------:R-:W-:Y:S02]  /*e930*/  @!P5 IMAD.MOV.U32 R12, RZ, RZ, R59 ;  /* 0x000000ffff0cd224 */ /* 0x000fe400078e003b */
[----:B------:R-:W-:Y:S01]  /*e940*/  IMAD.X R42, R8, 0x1, R4, P3 ;  /* 0x00000001082a7824 */ /* 0x000fe200018e0604 */
[----:B------:R0:W-:Y:S04]  /*e950*/  STL [R1+0xfec], R13 ;  /* 0x000fec0d01007387 */ /* 0x0001e80000100800 */
[----:B------:R1:W2:Y:S02]  /*e960*/  @!P5 LDG.E.U8 R14, desc[UR20][R12.64] ;  /* 0x000000140c0ed981 */ /* 0x0002a4000c1e1100 */
[----:B-1----:R-:W-:-:S02]  /*e970*/  @!P5 IMAD.MOV.U32 R12, RZ, RZ, R60 ;  /* 0x000000ffff0cd224 */ /* 0x002fc400078e003c */
[----:B0-----:R-:W-:-:S05]  /*e980*/  @!P5 IMAD.MOV.U32 R13, RZ, RZ, R42 ;  /* 0x000000ffff0dd224 */ /* 0x001fca00078e002a */
[----:B------:R0:W3:Y:S01]  /*e990*/  @!P5 LDG.E.U8 R36, desc[UR20][R12.64] ;  /* 0x000000140c24d981 */ /* 0x0000e2000c1e1100 */
[----:B------:R-:W-:-:S03]  /*e9a0*/  IMAD R11, R6, 0x64, RZ ;  /* 0x00000064060b7824 */ /* 0x000fc600078e02ff */
[----:B------:R-:W-:Y:S02]  /*e9b0*/  STL [R1+0xc2c], R40 ;  /* 0x000c2c2801007387 */ /* 0x000fe40000100800 */
[----:B------:R-:W-:Y:S02]  /*e9c0*/  IADD3 R59, P3, PT, R11, R0, RZ ;  /* 0x000000000b3b7210 */ /* 0x000fe40007f7e0ff */
[----:B------:R-:W-:Y:S01]  /*e9d0*/  STL [R1+0xff8], R60 ;  /* 0x000ff83c01007387 */ /* 0x000fe20000100800 */
[----:B------:R-:W-:-:S05]  /*e9e0*/  SHF.R.S32.HI R8, RZ, 0x1f, R11 ;  /* 0x0000001fff087819 */ /* 0x000fca000001140b */
[----:B0-----:R-:W-:Y:S01]  /*e9f0*/  IMAD.X R12, R8, 0x1, R3, P3 ;  /* 0x00000001080c7824 */ /* 0x001fe200018e0603 */
[----:B------:R-:W-:-:S03]  /*ea00*/  PRMT R58, RZ, 0x7610, R58 ;  /* 0x00007610ff3a7816 */ /* 0x000fc6000000003a */
[----:B------:R-:W-:Y:S01]  /*ea10*/  @!P1 IMAD.MOV.U32 R13, RZ, RZ, R12 ;  /* 0x000000ffff0d9224 */ /* 0x000fe200078e000c */
[----:B------:R-:W-:Y:S01]  /*ea20*/  PRMT R27, RZ, 0x7610, R27 ;  /* 0x00007610ff1b7816 */ /* 0x000fe2000000001b */
[----:B--2---:R-:W-:Y:S04]  /*ea30*/  STL [R1+0x17c], R14 ;  /* 0x00017c0e01007387 */ /* 0x004fe80000100800 */
[----:B------:R-:W-:Y:S04]  /*ea40*/  STL [R1+0xff4], R42 ;  /* 0x000ff42a01007387 */ /* 0x000fe80000100800 */
[----:B------:R-:W-:Y:S04]  /*ea50*/  STL [R1+0x1060], R59 ;  /* 0x0010603b01007387 */ /* 0x000fe80000100800 */
[----:B---3--:R0:W-:Y:S02]  /*ea60*/  STL [R1+0x178], R36 ;  /* 0x0001782401007387 */ /* 0x0081e40000100800 */
[----:B0-----:R-:W-:-:S05]  /*ea70*/  IADD3 R36, P5, PT, R11, R2, RZ ;  /* 0x000000020b247210 */ /* 0x001fca0007fbe0ff */
[----:B------:R-:W-:Y:S04]  /*ea80*/  STL [R1+0x1068], R36 ;  /* 0x0010682401007387 */ /* 0x000fe80000100800 */
[----:B------:R0:W-:Y:S01]  /*ea90*/  STL [R1+0x105c], R12 ;  /* 0x00105c0c01007387 */ /* 0x0001e20000100800 */
[----:B------:R-:W-:Y:S02]  /*eaa0*/  IMAD.X R42, R8, 0x1, R4, P5 ;  /* 0x00000001082a7824 */ /* 0x000fe400028e0604 */
[----:B0-----:R-:W-:-:S05]  /*eab0*/  @!P1 IMAD.MOV.U32 R12, RZ, RZ, R59 ;  /* 0x000000ffff0c9224 */ /* 0x001fca00078e003b */
[----:B------:R0:W2:Y:S02]  /*eac0*/  @!P1 LDG.E.U8 R58, desc[UR20][R12.64] ;  /* 0x000000140c3a9981 */ /* 0x0000a4000c1e1100 */
[----:B0-----:R-:W-:Y:S02]  /*ead0*/  @!P1 IMAD.MOV.U32 R12, RZ, RZ, R36 ;  /* 0x000000ffff0c9224 */ /* 0x001fe400078e0024 */
[----:B------:R-:W-:-:S05]  /*eae0*/  @!P1 IMAD.MOV.U32 R13, RZ, RZ, R42 ;  /* 0x000000ffff0d9224 */ /* 0x000fca00078e002a */
[----:B------:R0:W3:Y:S01]  /*eaf0*/  @!P1 LDG.E.U8 R27, desc[UR20][R12.64] ;  /* 0x000000140c1b9981 */ /* 0x0000e2000c1e1100 */
[-C--:B------:R-:W-:Y:S01]  /*eb00*/  IADD3 R35, P5, PT, R35, R2.reuse, RZ ;  /* 0x0000000223237210 */ /* 0x080fe20007fbe0ff */
[----:B------:R-:W-:Y:S02]  /*eb10*/  IMAD R11, R6, 0x6c, RZ ;  /* 0x0000006c060b7824 */ /* 0x000fe400078e02ff */
[----:B------:R-:W-:Y:S02]  /*eb20*/  STL [R1+0x1064], R42 ;  /* 0x0010642a01007387 */ /* 0x000fe40000100800 */
[----:B------:R-:W-:Y:S02]  /*eb30*/  IMAD.X R36, R47, 0x1, R4, P5 ;  /* 0x000000012f247824 */ /* 0x000fe400028e0604 */
[----:B------:R-:W-:Y:S01]  /*eb40*/  STL [R1+0xcb0], R35 ;  /* 0x000cb02301007387 */ /* 0x000fe20000100800 */
[----:B------:R-:W-:Y:S01]  /*eb50*/  IADD3 R25, P1, PT, R25, R2, RZ ;  /* 0x0000000219197210 */ /* 0x000fe20007f3e0ff */
[C---:B------:R-:W-:Y:S01]  /*eb60*/  VIADD R14, R21.reuse, 0xfffffffa ;  /* 0xfffffffa150e7836 */ /* 0x040fe20000000000 */
[----:B------:R-:W-:Y:S01]  /*eb70*/  SHF.R.S32.HI R8, RZ, 0x1f, R11 ;  /* 0x0000001fff087819 */ /* 0x000fe2000001140b */
[----:B0-----:R-:W-:-:S03]  /*eb80*/  VIADD R12, R21, 0xfffffff2 ;  /* 0xfffffff2150c7836 */ /* 0x001fc60000000000 */
[----:B------:R-:W-:Y:S02]  /*eb90*/  ISETP.GE.U32.AND P3, PT, R14, 0x7fffff7b, PT ;  /* 0x7fffff7b0e00780c */ /* 0x000fe40003f66070 */
[----:B------:R-:W-:Y:S01]  /*eba0*/  PRMT R14, RZ, 0x7610, R14 ;  /* 0x00007610ff0e7816 */ /* 0x000fe2000000000e */
[----:B--2---:R0:W-:Y:S04]  /*ebb0*/  STL [R1+0x174], R58 ;  /* 0x0001743a01007387 */ /* 0x0041e80000100800 */
[----:B------:R-:W-:Y:S01]  /*ebc0*/  STL [R1+0xcac], R36 ;  /* 0x000cac2401007387 */ /* 0x000fe20000100800 */
[----:B0-----:R-:W-:-:S05]  /*ebd0*/  IADD3 R58, P5, PT, R11, R0, RZ ;  /* 0x000000000b3a7210 */ /* 0x001fca0007fbe0ff */
[----:B------:R-:W-:Y:S04]  /*ebe0*/  STL [R1+0x10cc], R58 ;  /* 0x0010cc3a01007387 */ /* 0x000fe80000100800 */
[----:B------:R-:W-:Y:S01]  /*ebf0*/  STL [R1+0xd18], R25 ;  /* 0x000d181901007387 */ /* 0x000fe20000100800 */
[----:B------:R-:W-:-:S03]  /*ec00*/  IMAD.X R13, R8, 0x1, R3, P5 ;  /* 0x00000001080d7824 */ /* 0x000fc600028e0603 */
[----:B---3--:R0:W-:Y:S02]  /*ec10*/  STL [R1+0x170], R27 ;  /* 0x0001701b01007387 */ /* 0x0081e40000100800 */
[----:B0-----:R-:W-:Y:S01]  /*ec20*/  IMAD.X R27, R72, 0x1, R4, P1 ;  /* 0x00000001481b7824 */ /* 0x001fe200008e0604 */
[----:B------:R-:W-:Y:S01]  /*ec30*/  ISETP.GE.U32.AND P1, PT, R12, 0x7fffff73, PT ;  /* 0x7fffff730c00780c */ /* 0x000fe20003f26070 */
[----:B------:R-:W-:-:S05]  /*ec40*/  @!P2 IMAD.MOV.U32 R12, RZ, RZ, R58 ;  /* 0x000000ffff0ca224 */ /* 0x000fca00078e003a */
[----:B------:R0:W2:Y:S01]  /*ec50*/  @!P2 LDG.E.U8 R14, desc[UR20][R12.64] ;  /* 0x000000140c0ea981 */ /* 0x0000a2000c1e1100 */
[----:B------:R-:W-:Y:S01]  /*ec60*/  VIADD R78, R21, 0xffffff8b ;  /* 0xffffff8b154e7836 */ /* 0x000fe20000000000 */
[----:B------:R-:W-:Y:S01]  /*ec70*/  IADD3 R42, P5, PT, R11, R2, RZ ;  /* 0x000000020b2a7210 */ /* 0x000fe20007fbe0ff */
[----:B------:R-:W-:-:S03]  /*ec80*/  IMAD R11, R6, 0x74, RZ ;  /* 0x00000074060b7824 */ /* 0x000fc600078e02ff */
[----:B------:R-:W-:Y:S01]  /*ec90*/  ISETP.GE.U32.AND P6, PT, R78, 0x7fffff0c, PT ;  /* 0x7fffff0c4e00780c */ /* 0x000fe20003fc6070 */
[----:B------:R-:W-:Y:S01]  /*eca0*/  IMAD.X R47, R8, 0x1, R4, P5 ;  /* 0x00000001082f7824 */ /* 0x000fe200028e0604 */
[----:B------:R1:W-:Y:S01]  /*ecb0*/  STL [R1+0x10c8], R13 ;  /* 0x0010c80d01007387 */ /* 0x0003e20000100800 */
[----:B------:R-:W-:Y:S01]  /*ecc0*/  PRMT R43, RZ, 0x7610, R43 ;  /* 0x00007610ff2b7816 */ /* 0x000fe2000000002b */
[----:B0-----:R-:W-:Y:S01]  /*ecd0*/  @!P2 IMAD.MOV.U32 R12, RZ, RZ, R42 ;  /* 0x000000ffff0ca224 */ /* 0x001fe200078e002a */
[----:B------:R-:W-:Y:S02]  /*ece0*/  SHF.R.S32.HI R8, RZ, 0x1f, R11 ;  /* 0x0000001fff087819 */ /* 0x000fe4000001140b */
[----:B------:R-:W-:Y:S01]  /*ecf0*/  IADD3 R58, P5, PT, R11, R0, RZ ;  /* 0x000000000b3a7210 */ /* 0x000fe20007fbe0ff */
[----:B------:R-:W-:Y:S01]  /*ed00*/  STL [R1+0xd14], R27 ;  /* 0x000d141b01007387 */ /* 0x000fe20000100800 */
[----:B-1----:R-:W-:-:S03]  /*ed10*/  @!P2 IMAD.MOV.U32 R13, RZ, RZ, R47 ;  /* 0x000000ffff0da224 */ /* 0x002fc600078e002f */
[----:B------:R0:W-:Y:S01]  /*ed20*/  STL [R1+0x10d4], R42 ;  /* 0x0010d42a01007387 */ /* 0x0001e20000100800 */
[----:B------:R-:W-:-:S03]  /*ed30*/  IMAD.X R59, R8, 0x1, R3, P5 ;  /* 0x00000001083b7824 */ /* 0x000fc600028e0603 */
[----:B------:R1:W3:Y:S01]  /*ed40*/  @!P2 LDG.E.U8 R43, desc[UR20][R12.64] ;  /* 0x000000140c2ba981 */ /* 0x0002e2000c1e1100 */
[----:B------:R-:W-:Y:S02]  /*ed50*/  PRMT R57, RZ, 0x7610, R57 ;  /* 0x00007610ff397816 */ /* 0x000fe40000000039 */
[----:B0-----:R-:W-:Y:S01]  /*ed60*/  IADD3 R42, P2, PT, R11, R2, RZ ;  /* 0x000000020b2a7210 */ /* 0x001fe20007f5e0ff */
[----:B-1----:R-:W-:Y:S02]  /*ed70*/  @!P6 IMAD.MOV.U32 R12, RZ, RZ, R58 ;  /* 0x000000ffff0ce224 */ /* 0x002fe400078e003a */
[----:B------:R-:W-:Y:S01]  /*ed80*/  @!P6 IMAD.MOV.U32 R13, RZ, RZ, R59 ;  /* 0x000000ffff0de224 */ /* 0x000fe200078e003b */
[----:B------:R-:W-:-:S04]  /*ed90*/  PRMT R26, RZ, 0x7610, R26 ;  /* 0x00007610ff1a7816 */ /* 0x000fc8000000001a */
[----:B------:R0:W4:Y:S02]  /*eda0*/  @!P6 LDG.E.U8 R57, desc[UR20][R12.64] ;  /* 0x000000140c39e981 */ /* 0x000124000c1e1100 */
[----:B0-----:R-:W-:Y:S02]  /*edb0*/  @!P6 IMAD.MOV.U32 R12, RZ, RZ, R42 ;  /* 0x000000ffff0ce224 */ /* 0x001fe400078e002a */
[----:B--2---:R-:W-:Y:S04]  /*edc0*/  STL [R1+0x164], R14 ;  /* 0x0001640e01007387 */ /* 0x004fe80000100800 */
[----:B------:R0:W-:Y:S02]  /*edd0*/  STL [R1+0x10d0], R47 ;  /* 0x0010d02f01007387 */ /* 0x0001e40000100800 */
[----:B0-----:R-:W-:-:S04]  /*ede0*/  IMAD.X R47, R8, 0x1, R4, P2 ;  /* 0x00000001082f7824 */ /* 0x001fc800010e0604 */
[----:B------:R-:W-:-:S05]  /*edf0*/  @!P6 IMAD.MOV.U32 R13, RZ, RZ, R47 ;  /* 0x000000ffff0de224 */ /* 0x000fca00078e002f */
[----:B------:R0:W2:Y:S01]  /*ee00*/  @!P6 LDG.E.U8 R26, desc[UR20][R12.64] ;  /* 0x000000140c1ae981 */ /* 0x0000a2000c1e1100 */
[----:B------:R-:W-:-:S03]  /*ee10*/  IADD3 R24, P2, PT, R24, R2, RZ ;  /* 0x0000000218187210 */ /* 0x000fc60007f5e0ff */
[----:B------:R-:W-:Y:S01]  /*ee20*/  STL [R1+0x1130], R58 ;  /* 0x0011303a01007387 */ /* 0x000fe20000100800 */
[----:B------:R-:W-:-:S03]  /*ee30*/  IMAD R11, R6, 0x7c, RZ ;  /* 0x0000007c060b7824 */ /* 0x000fc600078e02ff */
[----:B---3--:R-:W-:Y:S04]  /*ee40*/  STL [R1+0x1b28], R43 ;  /* 0x001b282b01007387 */ /* 0x008fe80000100800 */
[----:B------:R-:W-:Y:S01]  /*ee50*/  STL [R1+0x1138], R42 ;  /* 0x0011382a01007387 */ /* 0x000fe20000100800 */
[----:B------:R-:W-:-:S03]  /*ee60*/  VIADD R14, R21, 0xffffffea ;  /* 0xffffffea150e7836 */ /* 0x000fc60000000000 */
[----:B------:R-:W-:Y:S04]  /*ee70*/  STL [R1+0x112c], R59 ;  /* 0x00112c3b01007387 */ /* 0x000fe80000100800 */
[----:B------:R1:W-:Y:S04]  /*ee80*/  STL [R1+0x1134], R47 ;  /* 0x0011342f01007387 */ /* 0x0003e80000100800 */
[----:B------:R-:W-:Y:S01]  /*ee90*/  STL [R1+0xd78], R24 ;  /* 0x000d781801007387 */ /* 0x000fe20000100800 */
[----:B------:R-:W-:Y:S02]  /*eea0*/  SHF.R.S32.HI R8, RZ, 0x1f, R11 ;  /* 0x0000001fff087819 */ /* 0x000fe4000001140b */
[----:B------:R-:W-:-:S02]  /*eeb0*/  ISETP.GE.U32.AND P5, PT, R14, 0x7fffff6b, PT ;  /* 0x7fffff6b0e00780c */ /* 0x000fc40003fa6070 */
[----:B-1----:R-:W-:Y:S01]  /*eec0*/  IADD3 R47, P6, PT, R11, R0, RZ ;  /* 0x000000000b2f7210 */ /* 0x002fe20007fde0ff */
[C---:B0-----:R-:W-:Y:S02]  /*eed0*/  VIADD R12, R21.reuse, 0xffffffe2 ;  /* 0xffffffe2150c7836 */ /* 0x041fe40000000000 */
[----:B------:R-:W-:Y:S01]  /*eee0*/  VIADD R13, R21, 0xffffffda ;  /* 0xffffffda150d7836 */ /* 0x000fe20000000000 */
[----:B------:R-:W-:Y:S02]  /*eef0*/  PRMT R43, RZ, 0x7610, R43 ;  /* 0x00007610ff2b7816 */ /* 0x000fe4000000002b */
[----:B------:R-:W-:Y:S02]  /*ef00*/  PRMT R92, RZ, 0x7610, R92 ;  /* 0x00007610ff5c7816 */ /* 0x000fe4000000005c */
[----:B------:R-:W-:Y:S02]  /*ef10*/  PRMT R91, RZ, 0x7610, R91 ;  /* 0x00007610ff5b7816 */ /* 0x000fe4000000005b */
[----:B------:R-:W-:-:S02]  /*ef20*/  PRMT R90, RZ, 0x7610, R90 ;  /* 0x00007610ff5a7816 */ /* 0x000fc4000000005a */
[----:B------:R-:W-:Y:S02]  /*ef30*/  PRMT R88, RZ, 0x7610, R88 ;  /* 0x00007610ff587816 */ /* 0x000fe40000000058 */
[----:B------:R-:W-:Y:S02]  /*ef40*/  PRMT R86, RZ, 0x7610, R86 ;  /* 0x00007610ff567816 */ /* 0x000fe40000000056 */
[----:B------:R-:W-:Y:S02]  /*ef50*/  PRMT R85, RZ, 0x7610, R85 ;  /* 0x00007610ff557816 */ /* 0x000fe40000000055 */
[----:B------:R-:W-:Y:S02]  /*ef60*/  PRMT R83, RZ, 0x7610, R83 ;  /* 0x00007610ff537816 */ /* 0x000fe40000000053 */
[----:B------:R-:W-:Y:S02]  /*ef70*/  PRMT R81, RZ, 0x7610, R81 ;  /* 0x00007610ff517816 */ /* 0x000fe40000000051 */
[----:B------:R-:W-:-:S02]  /*ef80*/  PRMT R82, RZ, 0x7610, R82 ;  /* 0x00007610ff527816 */ /* 0x000fc40000000052 */
[----:B------:R-:W-:Y:S02]  /*ef90*/  PRMT R80, RZ, 0x7610, R80 ;  /* 0x00007610ff507816 */ /* 0x000fe40000000050 */
[----:B------:R-:W-:Y:S02]  /*efa0*/  PRMT R77, RZ, 0x7610, R77 ;  /* 0x00007610ff4d7816 */ /* 0x000fe4000000004d */
[----:B------:R-:W-:Y:S02]  /*efb0*/  PRMT R79, RZ, 0x7610, R79 ;  /* 0x00007610ff4f7816 */ /* 0x000fe4000000004f */
[----:B------:R-:W-:Y:S01]  /*efc0*/  PRMT R73, RZ, 0x7610, R73 ;  /* 0x00007610ff497816 */ /* 0x000fe20000000049 */
[----:B--2---:R0:W-:Y:S02]  /*efd0*/  STL [R1+0x168], R26 ;  /* 0x0001681a01007387 */ /* 0x0041e40000100800 */
[----:B0-----:R-:W-:Y:S01]  /*efe0*/  IMAD.X R26, R75, 0x1, R4, P2 ;  /* 0x000000014b1a7824 */ /* 0x001fe200010e0604 */
[----:B------:R-:W-:-:S04]  /*eff0*/  IADD3 R14, P2, PT, R11, R2, RZ ;  /* 0x000000020b0e7210 */ /* 0x000fc80007f5e0ff */
[----:B------:R-:W-:Y:S04]  /*f000*/  STL [R1+0xd74], R26 ;  /* 0x000d741a01007387 */ /* 0x000fe80000100800 */
[----:B------:R-:W-:Y:S01]  /*f010*/  STL [R1+0x11a0], R47 ;  /* 0x0011a02f01007387 */ /* 0x000fe20000100800 */
[----:B------:R-:W-:-:S03]  /*f020*/  IMAD.X R42, R8, 0x1, R4, P2 ;  /* 0x00000001082a7824 */ /* 0x000fc600010e0604 */
[----:B----4-:R0:W-:Y:S01]  /*f030*/  STL [R1+0x16c], R57 ;  /* 0x00016c3901007387 */ /* 0x0101e20000100800 */
[----:B------:R-:W-:Y:S01]  /*f040*/  ISETP.GE.U32.AND P2, PT, R13, 0x7fffff5b, PT ;  /* 0x7fffff5b0d00780c */ /* 0x000fe20003f46070 */
[----:B0-----:R-:W-:Y:S01]  /*f050*/  IMAD.X R57, R8, 0x1, R3, P6 ;  /* 0x0000000108397824 */ /* 0x001fe200030e0603 */
[----:B------:R-:W-:Y:S01]  /*f060*/  ISETP.GE.U32.AND P6, PT, R12, 0x7fffff63, PT ;  /* 0x7fffff630c00780c */ /* 0x000fe20003fc6070 */
[----:B------:R-:W-:Y:S02]  /*f070*/  @!P0 IMAD.MOV.U32 R12, RZ, RZ, R47 ;  /* 0x000000ffff0c8224 */ /* 0x000fe400078e002f */
[----:B------:R-:W-:-:S05]  /*f080*/  @!P0 IMAD.MOV.U32 R13, RZ, RZ, R57 ;  /* 0x000000ffff0d8224 */ /* 0x000fca00078e0039 */
[----:B------:R0:W2:Y:S02]  /*f090*/  @!P0 LDG.E.U8 R43, desc[UR20][R12.64] ;  /* 0x000000140c2b8981 */ /* 0x0000a4000c1e1100 */
        /* <DEDUP_REMOVED lines=18> */
[----:B------:R-:W-:Y:S02]  /*f1c0*/  VIADD R8, R21, 0xffffffd2 ;  /* 0xffffffd215087836 */ /* 0x000fe40000000000 */
[----:B0-----:R-:W-:Y:S02]  /*f1d0*/  @!P5 IMAD.MOV.U32 R12, RZ, RZ, R39 ;  /* 0x000000ffff0cd224 */ /* 0x001fe400078e0027 */
[----:B------:R-:W-:-:S05]  /*f1e0*/  @!P5 IMAD.MOV.U32 R13, RZ, RZ, R40 ;  /* 0x000000ffff0dd224 */ /* 0x000fca00078e0028 */
[----:B------:R0:W2:Y:S01]  /*f1f0*/  @!P5 LDG.E.U8 R83, desc[UR20][R12.64] ;  /* 0x000000140c53d981 */ /* 0x0000a2000c1e1100 */
[----:B------:R-:W-:Y:S01]  /*f200*/  ISETP.GE.U32.AND P0, PT, R8, 0x7fffff53, PT ;  /* 0x7fffff530800780c */ /* 0x000fe20003f06070 */
        /* <DEDUP_REMOVED lines=18> */
[----:B------:R-:W-:-:S05]  /*f330*/  VIADD R8, R21, 0xffffffca ;  /* 0xffffffca15087836 */ /* 0x000fca0000000000 */
[----:B------:R-:W-:Y:S01]  /*f340*/  ISETP.GE.U32.AND P3, PT, R8, 0x7fffff4b, PT ;  /* 0x7fffff4b0800780c */ /* 0x000fe20003f66070 */
[----:B------:R-:W-:-:S05]  /*f350*/  VIADD R8, R21, 0xffffffc2 ;  /* 0xffffffc215087836 */ /* 0x000fca0000000000 */
[----:B------:R-:W-:Y:S01]  /*f360*/  ISETP.GE.U32.AND P1, PT, R8, 0x7fffff43, PT ;  /* 0x7fffff430800780c */ /* 0x000fe20003f26070 */
[----:B------:R-:W-:Y:S02]  /*f370*/  VIADD R8, R21, 0xffffffba ;  /* 0xffffffba15087836 */ /* 0x000fe40000000000 */
[----:B------:R-:W-:-:S03]  /*f380*/  IMAD R11, R6, 0x35, RZ ;  /* 0x00000035060b7824 */ /* 0x000fc600078e02ff */
[----:B------:R-:W-:Y:S01]  /*f390*/  ISETP.GE.U32.AND P5, PT, R8, 0x7fffff3b, PT ;  /* 0x7fffff3b0800780c */ /* 0x000fe20003fa6070 */
[----:B------:R-:W-:Y:S01]  /*f3a0*/  VIADD R8, R21, 0xffffffb2 ;  /* 0xffffffb215087836 */ /* 0x000fe20000000000 */
[----:B------:R-:W-:Y:S01]  /*f3b0*/  IADD3 R25, P2, PT, R11, R0, RZ ;  /* 0x000000000b197210 */ /* 0x000fe20007f5e0ff */
[----:B------:R-:W-:Y:S03]  /*f3c0*/  STL [R1+0x11a8], R14 ;  /* 0x0011a80e01007387 */ /* 0x000fe60000100800 */
[----:B------:R-:W-:Y:S02]  /*f3d0*/  ISETP.GE.U32.AND P6, PT, R8, 0x7fffff33, PT ;  /* 0x7fffff330800780c */ /* 0x000fe40003fc6070 */
[----:B------:R-:W-:Y:S01]  /*f3e0*/  SHF.R.S32.HI R8, RZ, 0x1f, R11 ;  /* 0x0000001fff087819 */ /* 0x000fe2000001140b */
[----:B------:R-:W-:Y:S04]  /*f3f0*/  STL [R1+0x119c], R57 ;  /* 0x00119c3901007387 */ /* 0x000fe80000100800 */
[----:B------:R-:W-:Y:S01]  /*f400*/  STL [R1+0x11a4], R42 ;  /* 0x0011a42a01007387 */ /* 0x000fe20000100800 */
[----:B------:R-:W-:Y:S01]  /*f410*/  IMAD.X R26, R8, 0x1, R3, P2 ;  /* 0x00000001081a7824 */ /* 0x000fe200010e0603 */
[----:B------:R-:W-:Y:S01]  /*f420*/  PRMT R74, RZ, 0x7610, R74 ;  /* 0x00007610ff4a7816 */ /* 0x000fe2000000004a */
[----:B0-----:R-:W-:-:S02]  /*f430*/  @!P3 IMAD.MOV.U32 R12, RZ, RZ, R25 ;  /* 0x000000ffff0cb224 */ /* 0x001fc400078e0019 */
[----:B------:R-:W-:Y:S01]  /*f440*/  @!P3 IMAD.MOV.U32 R13, RZ, RZ, R26 ;  /* 0x000000ffff0db224 */ /* 0x000fe200078e001a */
[----:B------:R-:W-:-:S04]  /*f450*/  IADD3 R24, P2, PT, R11, R2, RZ ;  /* 0x000000020b187210 */ /* 0x000fc80007f5e0ff */
[----:B------:R0:W2:Y:S01]  /*f460*/  @!P3 LDG.E.U8 R74, desc[UR20][R12.64] ;  /* 0x000000140c4ab981 */ /* 0x0000a2000c1e1100 */
[----:B------:R-:W-:Y:S01]  /*f470*/  PRMT R76, RZ, 0x7610, R76 ;  /* 0x00007610ff4c7816 */ /* 0x000fe2000000004c */
[----:B0-----:R-:W-:Y:S02]  /*f480*/  @!P3 IMAD.MOV.U32 R12, RZ, RZ, R24 ;  /* 0x000000ffff0cb224 */ /* 0x001fe400078e0018 */
[----:B---3--:R-:W-:Y:S04]  /*f490*/  STL [R1+0x1b1c], R92 ;  /* 0x001b1c5c01007387 */ /* 0x008fe80000100800 */
[----:B----4-:R-:W-:Y:S04]  /*f4a0*/  STL [R1+0x1b20], R91 ;  /* 0x001b205b01007387 */ /* 0x010fe80000100800 */
[----:B--2---:R-:W-:Y:S04]  /*f4b0*/  STL [R1+0x1b24], R90 ;  /* 0x001b245a01007387 */ /* 0x004fe80000100800 */
        /* <DEDUP_REMOVED lines=12> */
[----:B------:R0:W-:Y:S02]  /*f580*/  STL [R1+0xdcc], R26 ;  /* 0x000dcc1a01007387 */ /* 0x0001e40000100800 */
[----:B0-----:R-:W-:-:S04]  /*f590*/  IMAD.X R26, R8, 0x1, R4, P2 ;  /* 0x00000001081a7824 */ /* 0x001fc800010e0604 */
[----:B------:R-:W-:-:S05]  /*f5a0*/  @!P3 IMAD.MOV.U32 R13, RZ, RZ, R26 ;  /* 0x000000ffff0db224 */ /* 0x000fca00078e001a */
[----:B------:R0:W2:Y:S01]  /*f5b0*/  @!P3 LDG.E.U8 R76, desc[UR20][R12.64] ;  /* 0x000000140c4cb981 */ /* 0x0000a2000c1e1100 */
[----:B------:R-:W-:-:S03]  /*f5c0*/  IMAD R11, R6, 0x3d, RZ ;  /* 0x0000003d060b7824 */ /* 0x000fc600078e02ff */
[----:B------:R-:W-:Y:S02]  /*f5d0*/  STL [R1+0xdd8], R24 ;  /* 0x000dd81801007387 */ /* 0x000fe40000100800 */
[----:B------:R-:W-:Y:S02]  /*f5e0*/  SHF.R.S32.HI R8, RZ, 0x1f, R11 ;  /* 0x0000001fff087819 */ /* 0x000fe4000001140b */
[----:B------:R-:W-:Y:S02]  /*f5f0*/  IADD3 R25, P2, PT, R11, R0, RZ ;  /* 0x000000000b197210 */ /* 0x000fe40007f5e0ff */
[----:B------:R-:W-:Y:S01]  /*f600*/  PRMT R71, RZ, 0x7610, R71 ;  /* 0x00007610ff477816 */ /* 0x000fe20000000047 */
[----:B------:R-:W-:Y:S04]  /*f610*/  STL [R1+0x1b54], R74 ;  /* 0x001b544a01007387 */ /* 0x000fe80000100800 */
[----:B------:R1:W-:Y:S01]  /*f620*/  STL [R1+0xdd4], R26 ;  /* 0x000dd41a01007387 */ /* 0x0003e20000100800 */
[----:B0-----:R-:W-:-:S02]  /*f630*/  @!P1 IMAD.MOV.U32 R12, RZ, RZ, R25 ;  /* 0x000000ffff0c9224 */ /* 0x001fc400078e0019 */
[----:B-1----:R-:W-:-:S04]  /*f640*/  IMAD.X R26, R8, 0x1, R3, P2 ;  /* 0x00000001081a7824 */ /* 0x002fc800010e0603 */
[----:B------:R-:W-:Y:S01]  /*f650*/  @!P1 IMAD.MOV.U32 R13, RZ, RZ, R26 ;  /* 0x000000ffff0d9224 */ /* 0x000fe200078e001a */
[----:B------:R-:W-:-:S04]  /*f660*/  IADD3 R24, P3, PT, R11, R2, RZ ;  /* 0x000000020b187210 */ /* 0x000fc80007f7e0ff */
[----:B------:R0:W3:Y:S04]  /*f670*/  @!P1 LDG.E.U8 R71, desc[UR20][R12.64] ;  /* 0x000000140c479981 */ /* 0x0000e8000c1e1100 */
[----:B------:R-:W-:Y:S01]  /*f680*/  STL [R1+0xe40], R25 ;  /* 0x000e401901007387 */ /* 0x000fe20000100800 */
[----:B------:R-:W-:Y:S01]  /*f690*/  PRMT R70, RZ, 0x7610, R70 ;  /* 0x00007610ff467816 */ /* 0x000fe20000000046 */
[----:B0-----:R-:W-:Y:S02]  /*f6a0*/  @!P1 IMAD.MOV.U32 R12, RZ, RZ, R24 ;  /* 0x000000ffff0c9224 */ /* 0x001fe400078e0018 */
[----:B--2---:R-:W-:Y:S04]  /*f6b0*/  STL [R1+0x1b58], R76 ;  /* 0x001b584c01007387 */ /* 0x004fe80000100800 */
        /* <DEDUP_REMOVED lines=9> */
[----:B---3--:R-:W-:Y:S04]  /*f750*/  STL [R1+0x1b5c], R71 ;  /* 0x001b5c4701007387 */ /* 0x008fe80000100800 */
        /* <DEDUP_REMOVED lines=34> */
[----:B------:R-:W-:-:S05]  /*f980*/  VIADD R14, R21, 0xffffffaa ;  /* 0xffffffaa150e7836 */ /* 0x000fca0000000000 */
[----:B------:R-:W-:Y:S01]  /*f990*/  ISETP.GE.U32.AND P0, PT, R14, 0x7fffff2b, PT ;  /* 0x7fffff2b0e00780c */ /* 0x000fe20003f06070 */
[----:B------:R-:W-:Y:S02]  /*f9a0*/  VIADD R14, R21, 0xffffffa2 ;  /* 0xffffffa2150e7836 */ /* 0x000fe40000000000 */
[----:B------:R-:W-:-:S03]  /*f9b0*/  IMAD R11, R6, 0x55, RZ ;  /* 0x00000055060b7824 */ /* 0x000fc600078e02ff */
[----:B------:R-:W-:Y:S01]  /*f9c0*/  ISETP.GE.U32.AND P2, PT, R14, 0x7fffff23, PT ;  /* 0x7fffff230e00780c */ /* 0x000fe20003f46070 */
[----:B------:R-:W-:Y:S01]  /*f9d0*/  VIADD R14, R21, 0xffffff9a ;  /* 0xffffff9a150e7836 */ /* 0x000fe20000000000 */
[----:B------:R-:W-:Y:S02]  /*f9e0*/  SHF.R.S32.HI R8, RZ, 0x1f, R11 ;  /* 0x0000001fff087819 */ /* 0x000fe4000001140b */
[----:B------:R-:W-:Y:S01]  /*f9f0*/  IADD3 R25, P5, PT, R11, R0, RZ ;  /* 0x000000000b197210 */ /* 0x000fe20007fbe0ff */
[----:B------:R-:W-:Y:S01]  /*fa00*/  STL [R1+0xf28], R24 ;  /* 0x000f281801007387 */ /* 0x000fe20000100800 */
[----:B------:R-:W-:Y:S01]  /*fa10*/  ISETP.GE.U32.AND P1, PT, R14, 0x7fffff1b, PT ;  /* 0x7fffff1b0e00780c */ /* 0x000fe20003f26070 */
[----:B------:R-:W-:Y:S02]  /*fa20*/  VIADD R14, R21, 0xffffff92 ;  /* 0xffffff92150e7836 */ /* 0x000fe40000000000 */
[----:B---3--:R-:W-:Y:S01]  /*fa30*/  STL [R1+0x1b6c], R67 ;  /* 0x001b6c4301007387 */ /* 0x008fe20000100800 */
[----:B------:R-:W-:-:S03]  /*fa40*/  IADD3 R11, P6, PT, R11, R2, RZ ;  /* 0x000000020b0b7210 */ /* 0x000fc60007fde0ff */
[----:B------:R1:W-:Y:S01]  /*fa50*/  STL [R1+0xf24], R26 ;  /* 0x000f241a01007387 */ /* 0x0003e20000100800 */
[----:B------:R-:W-:Y:S01]  /*fa60*/  ISETP.GE.U32.AND P3, PT, R14, 0x7fffff13, PT ;  /* 0x7fffff130e00780c */ /* 0x000fe20003f66070 */
[----:B------:R-:W-:Y:S01]  /*fa70*/  VIADD R14, R21, 0xffffff8a ;  /* 0xffffff8a150e7836 */ /* 0x000fe20000000000 */
[----:B------:R-:W-:Y:S01]  /*fa80*/  PRMT R65, RZ, 0x7610, R65 ;  /* 0x00007610ff417816 */ /* 0x000fe20000000041 */
[----:B0-----:R-:W-:Y:S02]  /*fa90*/  @!P0 IMAD.MOV.U32 R12, RZ, RZ, R25 ;  /* 0x000000ffff0c8224 */ /* 0x001fe400078e0019 */
[C---:B-1----:R-:W-:Y:S02]  /*faa0*/  IMAD.X R26, R8.reuse, 0x1, R3, P5 ;  /* 0x00000001081a7824 */ /* 0x042fe400028e0603 */
[----:B------:R-:W-:Y:S02]  /*fab0*/  IMAD.X R24, R8, 0x1, R4, P6 ;  /* 0x0000000108187824 */ /* 0x000fe400030e0604 */
[----:B------:R-:W-:Y:S01]  /*fac0*/  @!P0 IMAD.MOV.U32 R13, RZ, RZ, R26 ;  /* 0x000000ffff0d8224 */ /* 0x000fe200078e001a */
[----:B------:R-:W-:Y:S01]  /*fad0*/  ISETP.GE.U32.AND P5, PT, R14, 0x7fffff0b, PT ;  /* 0x7fffff0b0e00780c */ /* 0x000fe20003fa6070 */
[----:B------:R-:W-:Y:S01]  /*fae0*/  IMAD R14, R6, 0x5d, RZ ;  /* 0x0000005d060e7824 */ /* 0x000fe200078e02ff */
[----:B------:R-:W-:-:S02]  /*faf0*/  PRMT R63, RZ, 0x7610, R63 ;  /* 0x00007610ff3f7816 */ /* 0x000fc4000000003f */
[----:B------:R0:W3:Y:S01]  /*fb00*/  @!P0 LDG.E.U8 R65, desc[UR20][R12.64] ;  /* 0x000000140c418981 */ /* 0x0000e2000c1e1100 */
[----:B------:R-:W-:Y:S01]  /*fb10*/  IMAD R72, R6, 0x6, RZ ;  /* 0x0000000606487824 */ /* 0x000fe200078e02ff */
[----:B------:R-:W-:Y:S02]  /*fb20*/  SHF.R.S32.HI R8, RZ, 0x1f, R14 ;  /* 0x0000001fff087819 */ /* 0x000fe4000001140e */
[----:B------:R1:W-:Y:S01]  /*fb30*/  STL [R1+0xf90], R25 ;  /* 0x000f901901007387 */ /* 0x0003e20000100800 */
[----:B0-----:R-:W-:Y:S02]  /*fb40*/  @!P0 IMAD.MOV.U32 R12, RZ, RZ, R11 ;  /* 0x000000ffff0c8224 */ /* 0x001fe400078e000b */
[----:B------:R-:W-:Y:S01]  /*fb50*/  @!P0 IMAD.MOV.U32 R13, RZ, RZ, R24 ;  /* 0x000000ffff0d8224 */ /* 0x000fe200078e0018 */
[----:B-1----:R-:W-:-:S04]  /*fb60*/  IADD3 R25, P6, PT, R14, R0, RZ ;  /* 0x000000000e197210 */ /* 0x002fc80007fde0ff */
[----:B------:R0:W4:Y:S01]  /*fb70*/  @!P0 LDG.E.U8 R63, desc[UR20][R12.64] ;  /* 0x000000140c3f8981 */ /* 0x000122000c1e1100 */
[----:B------:R-:W-:Y:S02]  /*fb80*/  IADD3 R41, P0, PT, R72, R0, RZ ;  /* 0x0000000048297210 */ /* 0x000fe40007f1e0ff */
[----:B------:R-:W-:Y:S01]  /*fb90*/  PRMT R62, RZ, 0x7610, R62 ;  /* 0x00007610ff3e7816 */ /* 0x000fe2000000003e */
[----:B0-----:R-:W-:Y:S01]  /*fba0*/  VIADD R12, R21, 0xffffff82 ;  /* 0xffffff82150c7836 */ /* 0x001fe20000000000 */
[----:B------:R-:W-:Y:S01]  /*fbb0*/  PRMT R55, RZ, 0x7610, R55 ;  /* 0x00007610ff377816 */ /* 0x000fe20000000037 */
[----:B--2---:R-:W-:Y:S04]  /*fbc0*/  STL [R1+0x1b70], R66 ;  /* 0x001b704201007387 */ /* 0x004fe80000100800 */
[----:B------:R0:W-:Y:S04]  /*fbd0*/  STL [R1+0xf98], R11 ;  /* 0x000f980b01007387 */ /* 0x0001e80000100800 */
[----:B------:R1:W-:Y:S01]  /*fbe0*/  STL [R1+0xf8c], R26 ;  /* 0x000f8c1a01007387 */ /* 0x0003e20000100800 */
[----:B0-----:R-:W-:Y:S01]  /*fbf0*/  SHF.R.S32.HI R11, RZ, 0x1f, R72 ;  /* 0x0000001fff0b7819 */ /* 0x001fe20000011448 */
[----:B-1----:R-:W-:-:S04]  /*fc00*/  IMAD.X R26, R8, 0x1, R3, P6 ;  /* 0x00000001081a7824 */ /* 0x002fc800030e0603 */
[----:B------:R-:W-:Y:S01]  /*fc10*/  IMAD.X R44, R11, 0x1, R3, P0 ;  /* 0x000000010b2c7824 */ /* 0x000fe200000e0603 */
[----:B------:R-:W-:Y:S01]  /*fc20*/  ISETP.GE.U32.AND P0, PT, R12, 0x7fffff03, PT ;  /* 0x7fffff030c00780c */ /* 0x000fe20003f06070 */
[----:B------:R-:W-:Y:S01]  /*fc30*/  @!P2 IMAD.MOV.U32 R12, RZ, RZ, R25 ;  /* 0x000000ffff0ca224 */ /* 0x000fe200078e0019 */
[----:B------:R0:W-:Y:S01]  /*fc40*/  STL [R1+0xf94], R24 ;  /* 0x000f941801007387 */ /* 0x0001e20000100800 */
[----:B------:R-:W-:-:S05]  /*fc50*/  @!P2 IMAD.MOV.U32 R13, RZ, RZ, R26 ;  /* 0x000000ffff0da224 */ /* 0x000fca00078e001a */
[----:B------:R1:W2:Y:S01]  /*fc60*/  @!P2 LDG.E.U8 R62, desc[UR20][R12.64] ;  /* 0x000000140c3ea981 */ /* 0x0002a2000c1e1100 */
[----:B0-----:R-:W-:-:S05]  /*fc70*/  IADD3 R24, P6, PT, R14, R2, RZ ;  /* 0x000000020e187210 */ /* 0x001fca0007fde0ff */
[----:B------:R-:W-:Y:S02]  /*fc80*/  IMAD.X R8, R8, 0x1, R4, P6 ;  /* 0x0000000108087824 */ /* 0x000fe400030e0604 */
[----:B-1----:R-:W-:Y:S02]  /*fc90*/  @!P2 IMAD.MOV.U32 R12, RZ, RZ, R24 ;  /* 0x000000ffff0ca224 */ /* 0x002fe400078e0018 */
[----:B------:R-:W-:-:S05]  /*fca0*/  @!P2 IMAD.MOV.U32 R13, RZ, RZ, R8 ;  /* 0x000000ffff0da224 */ /* 0x000fca00078e0008 */
[----:B------:R0:W2:Y:S04]  /*fcb0*/  @!P2 LDG.E.U8 R55, desc[UR20][R12.64] ;  /* 0x000000140c37a981 */ /* 0x0000a8000c1e1100 */
[----:B---3--:R-:W-:Y:S01]  /*fcc0*/  STL [R1+0x1b74], R65 ;  /* 0x001b744101007387 */ /* 0x008fe20000100800 */
[----:B------:R-:W-:-:S03]  /*fcd0*/  IMAD R47, R6, 0x65, RZ ;  /* 0x00000065062f7824 */ /* 0x000fc600078e02ff */
[----:B----4-:R-:W-:Y:S04]  /*fce0*/  STL [R1+0x1b78], R63 ;  /* 0x001b783f01007387 */ /* 0x010fe80000100800 */
        /* <DEDUP_REMOVED lines=12> */
[----:B------:R-:W-:-:S02]  /*fdb0*/  SHF.R.S32.HI R42, RZ, 0x1f, R27 ;  /* 0x0000001fff2a7819 */ /* 0x000fc4000001141b */
[----:B------:R-:W-:Y:S02]  /*fdc0*/  IADD3 R35, P2, PT, R27, R0, RZ ;  /* 0x000000001b237210 */ /* 0x000fe40007f5e0ff */
[----:B------:R-:W-:-:S03]  /*fdd0*/  PRMT R46, RZ, 0x7610, R46 ;  /* 0x00007610ff2e7816 */ /* 0x000fc6000000002e */
[----:B------:R-:W-:Y:S01]  /*fde0*/  IMAD.X R36, R42, 0x1, R3, P2 ;  /* 0x000000012a247824 */ /* 0x000fe200010e0603 */
[----:B------:R-:W-:Y:S01]  /*fdf0*/  ISETP.GE.U32.AND P2, PT, R12, 0x7fffff7a, PT ;  /* 0x7fffff7a0c00780c */ /* 0x000fe20003f46070 */
[----:B------:R-:W-:Y:S01]  /*fe00*/  @!P1 IMAD.MOV.U32 R12, RZ, RZ, R26 ;  /* 0x000000ffff0c9224 */ /* 0x000fe200078e001a */
[----:B------:R-:W-:Y:S01]  /*fe10*/  PRMT R87, RZ, 0x7610, R87 ;  /* 0x00007610ff577816 */ /* 0x000fe20000000057 */
[----:B--2---:R-:W-:Y:S04]  /*fe20*/  STL [R1+0x1b7c], R62 ;  /* 0x001b7c3e01007387 */ /* 0x004fe80000100800 */
[----:B------:R0:W-:Y:S02]  /*fe30*/  STL [R1+0x1004], R8 ;  /* 0x0010040801007387 */ /* 0x0001e40000100800 */
[----:B0-----:R-:W-:-:S05]  /*fe40*/  SHF.R.S32.HI R8, RZ, 0x1f, R47 ;  /* 0x0000001fff087819 */ /* 0x001fca000001142f */
[C---:B------:R-:W-:Y:S01]  /*fe50*/  IMAD.X R30, R8.reuse, 0x1, R3, P6 ;  /* 0x00000001081e7824 */ /* 0x040fe200030e0603 */
[----:B------:R-:W-:Y:S01]  /*fe60*/  IADD3 R24, P6, PT, R47, R2, RZ ;  /* 0x000000022f187210 */ /* 0x000fe20007fde0ff */
[----:B------:R-:W-:Y:S02]  /*fe70*/  STL [R1+0x1b80], R55 ;  /* 0x001b803701007387 */ /* 0x000fe40000100800 */
[----:B------:R-:W-:Y:S02]  /*fe80*/  @!P1 IMAD.MOV.U32 R13, RZ, RZ, R30 ;  /* 0x000000ffff0d9224 */ /* 0x000fe400078e001e */
[----:B------:R-:W-:Y:S04]  /*fe90*/  STL [R1+0xbb8], R39 ;  /* 0x000bb82701007387 */ /* 0x000fe80000100800 */
[----:B------:R-:W-:Y:S04]  /*fea0*/  STL [R1+0xbb4], R40 ;  /* 0x000bb42801007387 */ /* 0x000fe80000100800 */
[----:B------:R0:W-:Y:S04]  /*feb0*/  STL [R1+0x1070], R26 ;  /* 0x0010701a01007387 */ /* 0x0001e80000100800 */
[----:B------:R1:W2:Y:S01]  /*fec0*/  @!P1 LDG.E.U8 R46, desc[UR20][R12.64] ;  /* 0x000000140c2e9981 */ /* 0x0002a2000c1e1100 */
[----:B0-----:R-:W-:-:S02]  /*fed0*/  IMAD.X R26, R8, 0x1, R4, P6 ;  /* 0x00000001081a7824 */ /* 0x001fc400030e0604 */
[----:B-1----:R-:W-:Y:S02]  /*fee0*/  @!P1 IMAD.MOV.U32 R12, RZ, RZ, R24 ;  /* 0x000000ffff0c9224 */ /* 0x002fe400078e0018 */
[----:B------:R-:W-:-:S05]  /*fef0*/  @!P1 IMAD.MOV.U32 R13, RZ, RZ, R26 ;  /* 0x000000ffff0d9224 */ /* 0x000fca00078e001a */
[----:B------:R0:W3:Y:S01]  /*ff00*/  @!P1 LDG.E.U8 R87, desc[UR20][R12.64] ;  /* 0x000000140c579981 */ /* 0x0000e2000c1e1100 */
[----:B------:R-:W-:-:S03]  /*ff10*/  IMAD R47, R6, 0x6d, RZ ;  /* 0x0000006d062f7824 */ /* 0x000fc600078e02ff */
[----:B------:R-:W-:Y:S02]  /*ff20*/  STL [R1+0xc38], R35 ;  /* 0x000c382301007387 */ /* 0x000fe40000100800 */
[----:B------:R-:W-:Y:S02]  /*ff30*/  SHF.R.S32.HI R8, RZ, 0x1f, R47 ;  /* 0x0000001fff087819 */ /* 0x000fe4000001142f */
[----:B------:R1:W-:Y:S04]  /*ff40*/  STL [R1+0x106c], R30 ;  /* 0x00106c1e01007387 */ /* 0x0003e80000100800 */
[----:B------:R-:W-:Y:S01]  /*ff50*/  STL [R1+0xc34], R36 ;  /* 0x000c342401007387 */ /* 0x000fe20000100800 */
[----:B-1----:R-:W-:-:S03]  /*ff60*/  IADD3 R30, P6, PT, R47, R0, RZ ;  /* 0x000000002f1e7210 */ /* 0x002fc60007fde0ff */
[----:B------:R1:W-:Y:S01]  /*ff70*/  STL [R1+0x1078], R24 ;  /* 0x0010781801007387 */ /* 0x0003e20000100800 */
[----:B------:R-:W-:Y:S01]  /*ff80*/  PRMT R84, RZ, 0x7610, R84 ;  /* 0x00007610ff547816 */ /* 0x000fe20000000054 */
[----:B------:R-:W-:Y:S02]  /*ff90*/  IMAD.X R31, R8, 0x1, R3, P6 ;  /* 0x00000001081f7824 */ /* 0x000fe400030e0603 */
[----:B0-----:R-:W-:Y:S01]  /*ffa0*/  @!P3 IMAD.MOV.U32 R12, RZ, RZ, R30 ;  /* 0x000000ffff0cb224 */ /* 0x001fe200078e001e */
[----:B-1----:R-:W-:Y:S01]  /*ffb0*/  IADD3 R24, P6, PT, R47, R2, RZ ;  /* 0x000000022f187210 */ /* 0x002fe20007fde0ff */
[----:B------:R-:W-:Y:S01]  /*ffc0*/  @!P3 IMAD.MOV.U32 R13, RZ, RZ, R31 ;  /* 0x000000ffff0db224 */ /* 0x000fe200078e001f */
[----:B------:R-:W-:-:S04]  /*ffd0*/  PRMT R78, RZ, 0x7610, R78 ;  /* 0x00007610ff4e7816 */ /* 0x000fc8000000004e */
[----:B------:R0:W4:Y:S01]  /*ffe0*/  @!P3 LDG.E.U8 R84, desc[UR20][R12.64] ;  /* 0x000000140c54b981 */ /* 0x000122000c1e1100 */
[----:B------:R-:W-:Y:S02]  /*fff0*/  IMAD R32, R6, 0x1e, RZ ;  /* 0x0000001e06207824 */ /* 0x000fe400078e02ff */
[----:B0-----:R-:W-:-:S03]  /*10000*/  @!P3 IMAD.MOV.U32 R12, RZ, RZ, R24 ;  /* 0x000000ffff0cb224 */ /* 0x001fc600078e0018 */
[----:B------:R-:W-:Y:S01]  /*10010*/  SHF.R.S32.HI R43, RZ, 0x1f, R32 ;  /* 0x0000001fff2b7819 */ /* 0x000fe20000011420 */
[C---:B------:R-:W-:Y:S02]  /*10020*/  VIADD R75, R21.reuse, 0xfffffff1 ;  /* 0xfffffff1154b7836 */ /* 0x040fe40000000000 */
[----:B------:R-:W-:-:S03]  /*10030*/  VIADD R47, R21, 0xffffffe1 ;  /* 0xffffffe1152f7836 */ /* 0x000fc60000000000 */
[----:B------:R-:W-:Y:S02]  /*10040*/  ISETP.GE.U32.AND P1, PT, R75, 0x7fffff72, PT ;  /* 0x7fffff724b00780c */ /* 0x000fe40003f26070 */
[----:B------:R-:W-:Y:S02]  /*10050*/  PRMT R75, RZ, 0x7610, R75 ;  /* 0x00007610ff4b7816 */ /* 0x000fe4000000004b */
[----:B------:R-:W-:Y:S02]  /*10060*/  PRMT R33, RZ, 0x7610, R33 ;  /* 0x00007610ff217816 */ /* 0x000fe40000000021 */
[----:B------:R-:W-:Y:S02]  /*10070*/  PRMT R16, RZ, 0x7610, R16 ;  /* 0x00007610ff107816 */ /* 0x000fe40000000010 */
[----:B------:R-:W-:Y:S02]  /*10080*/  PRMT R7, RZ, 0x7610, R7 ;  /* 0x00007610ff077816 */ /* 0x000fe40000000007 */
[----:B------:R-:W-:-:S02]  /*10090*/  PRMT R15, RZ, 0x7610, R15 ;  /* 0x00007610ff0f7816 */ /* 0x000fc4000000000f */
[----:B------:R-:W-:Y:S02]  /*100a0*/  PRMT R28, RZ, 0x7610, R28 ;  /* 0x00007610ff1c7816 */ /* 0x000fe4000000001c */
[----:B------:R-:W-:Y:S02]  /*100b0*/  PRMT R20, RZ, 0x7610, R20 ;  /* 0x00007610ff147816 */ /* 0x000fe40000000014 */
[----:B------:R-:W-:Y:S01]  /*100c0*/  PRMT R5, RZ, 0x7610, R5 ;  /* 0x00007610ff057816 */ /* 0x000fe20000000005 */
[C---:B------:R-:W-:Y:S02]  /*100d0*/  VIADD R54, R64.reuse, 0xf8 ;  /* 0x000000f840367836 */ /* 0x040fe40000000000 */
[----:B------:R-:W-:Y:S02]  /*100e0*/  VIADD R89, R64, 0xf9 ;  /* 0x000000f940597836 */ /* 0x000fe40000000000 */
[----:B------:R-:W-:Y:S02]  /*100f0*/  IMAD.MOV.U32 R88, RZ, RZ, R19 ;  /* 0x000000ffff587224 */ /* 0x000fe400078e0013 */
[----:B------:R-:W-:-:S02]  /*10100*/  IMAD R19, R6, 0xf, RZ ;  /* 0x0000000f06137824 */ /* 0x000fc400078e02ff */
[----:B------:R-:W-:Y:S02]  /*10110*/  IMAD.MOV.U32 R91, RZ, RZ, R22 ;  /* 0x000000ffff5b7224 */ /* 0x000fe400078e0016 */
[----:B------:R-:W-:Y:S02]  /*10120*/  IMAD.MOV.U32 R90, RZ, RZ, R18 ;  /* 0x000000ffff5a7224 */ /* 0x000fe400078e0012 */
[----:B------:R-:W-:Y:S02]  /*10130*/  IMAD R22, R6, 0x2e, RZ ;  /* 0x0000002e06167824 */ /* 0x000fe400078e02ff */
[----:B------:R-:W-:-:S03]  /*10140*/  IMAD.MOV.U32 R92, RZ, RZ, R23 ;  /* 0x000000ffff5c7224 */ /* 0x000fc600078e0017 */
[----:B------:R-:W-:Y:S01]  /*10150*/  SHF.R.S32.HI R23, RZ, 0x1f, R22 ;  /* 0x0000001fff177819 */ /* 0x000fe20000011416 */
[----:B------:R-:W-:Y:S02]  /*10160*/  IMAD.MOV.U32 R86, RZ, RZ, R88 ;  /* 0x000000ffff567224 */ /* 0x000fe400078e0058 */
[----:B------:R-:W-:Y:S01]  /*10170*/  IMAD.MOV.U32 R88, RZ, RZ, R53 ;  /* 0x000000ffff587224 */ /* 0x000fe200078e0035 */
[----:B------:R-:W-:Y:S01]  /*10180*/  PRMT R29, RZ, 0x7610, R29 ;  /* 0x00007610ff1d7816 */ /* 0x000fe2000000001d */
[----:B------:R-:W-:Y:S02]  /*10190*/  IMAD.MOV.U32 R85, RZ, RZ, R86 ;  /* 0x000000ffff557224 */ /* 0x000fe400078e0056 */
[----:B------:R-:W-:Y:S02]  /*101a0*/  IMAD.MOV.U32 R86, RZ, RZ, R88 ;  /* 0x000000ffff567224 */ /* 0x000fe400078e0058 */
[----:B------:R-:W-:Y:S01]  /*101b0*/  IMAD.MOV.U32 R82, RZ, RZ, R92 ;  /* 0x000000ffff527224 */ /* 0x000fe200078e005c */
[----:B--2---:R-:W-:Y:S04]  /*101c0*/  STL [R1+0x1b84], R46 ;  /* 0x001b842e01007387 */ /* 0x004fe80000100800 */
[----:B------:R0:W-:Y:S02]  /*101d0*/  STL [R1+0x1074], R26 ;  /* 0x0010741a01007387 */ /* 0x0001e40000100800 */
[----:B0-----:R-:W-:-:S04]  /*101e0*/  IMAD.X R26, R8, 0x1, R4, P6 ;  /* 0x00000001081a7824 */ /* 0x001fc800030e0604 */
[----:B------:R-:W-:Y:S01]  /*101f0*/  @!P3 IMAD.MOV.U32 R13, RZ, RZ, R26 ;  /* 0x000000ffff0db224 */ /* 0x000fe200078e001a */
[----:B---3--:R-:W-:Y:S04]  /*10200*/  STL [R1+0x1b88], R87 ;  /* 0x001b885701007387 */ /* 0x008fe80000100800 */
[----:B------:R-:W-:Y:S04]  /*10210*/  STL [R1+0x10dc], R30 ;  /* 0x0010dc1e01007387 */ /* 0x000fe80000100800 */
[----:B------:R0:W-:Y:S04]  /*10220*/  STL [R1+0x10d8], R31 ;  /* 0x0010d81f01007387 */ /* 0x0001e80000100800 */
[----:B------:R1:W-:Y:S04]  /*10230*/  STL [R1+0x10e4], R24 ;  /* 0x0010e41801007387 */ /* 0x0003e80000100800 */
[----:B------:R2:W3:Y:S01]  /*10240*/  @!P3 LDG.E.U8 R78, desc[UR20][R12.64] ;  /* 0x000000140c4eb981 */ /* 0x0004e2000c1e1100 */
[----:B0-----:R-:W-:-:S02]  /*10250*/  IADD3 R31, P6, PT, R32, R0, RZ ;  /* 0x00000000201f7210 */ /* 0x001fc40007fde0ff */
[----:B-1----:R-:W-:Y:S01]  /*10260*/  IADD3 R24, P3, PT, R72, R2, RZ ;  /* 0x0000000248187210 */ /* 0x002fe20007f7e0ff */
[----:B------:R0:W-:Y:S01]  /*10270*/  STL [R1+0x10e0], R26 ;  /* 0x0010e01a01007387 */ /* 0x0001e20000100800 */
[C---:B--2---:R-:W-:Y:S02]  /*10280*/  IMAD R12, R6.reuse, 0x75, RZ ;  /* 0x00000075060c7824 */ /* 0x044fe400078e02ff */
[----:B------:R-:W-:Y:S02]  /*10290*/  IMAD.X R34, R43, 0x1, R3, P6 ;  /* 0x000000012b227824 */ /* 0x000fe400030e0603 */
[----:B------:R-:W-:Y:S01]  /*102a0*/  IMAD R30, R6, 0x7d, RZ ;  /* 0x0000007d061e7824 */ /* 0x000fe200078e02ff */
[----:B------:R-:W-:Y:S01]  /*102b0*/  SHF.R.S32.HI R8, RZ, 0x1f, R12 ;  /* 0x0000001fff087819 */ /* 0x000fe2000001140c */
[----:B0-----:R-:W-:Y:S01]  /*102c0*/  IMAD.X R26, R11, 0x1, R4, P3 ;  /* 0x000000010b1a7824 */ /* 0x001fe200018e0604 */
[C---:B------:R-:W-:Y:S01]  /*102d0*/  IADD3 R48, P3, PT, R12.reuse, R0, RZ ;  /* 0x000000000c307210 */ /* 0x040fe20007f7e0ff */
[----:B------:R-:W-:Y:S01]  /*102e0*/  VIADD R13, R21, 0xffffffe9 ;  /* 0xffffffe9150d7836 */ /* 0x000fe20000000000 */
[----:B------:R-:W-:-:S02]  /*102f0*/  IADD3 R37, P6, PT, R12, R2, RZ ;  /* 0x000000020c257210 */ /* 0x000fc40007fde0ff */
[----:B------:R-:W-:Y:S01]  /*10300*/  SHF.R.S32.HI R11, RZ, 0x1f, R30 ;  /* 0x0000001fff0b7819 */ /* 0x000fe2000001141e */
[----:B------:R-:W-:Y:S01]  /*10310*/  IMAD.X R49, R8, 0x1, R3, P3 ;  /* 0x0000000108317824 */ /* 0x000fe200018e0603 */
[----:B------:R-:W-:Y:S01]  /*10320*/  IADD3 R45, P3, PT, R30, R0, RZ ;  /* 0x000000001e2d7210 */ /* 0x000fe20007f7e0ff */
[----:B------:R-:W-:Y:S01]  /*10330*/  IMAD.X R38, R8, 0x1, R4, P6 ;  /* 0x0000000108267824 */ /* 0x000fe200030e0604 */
[----:B------:R-:W-:Y:S01]  /*10340*/  ISETP.GE.U32.AND P6, PT, R13, 0x7fffff6a, PT ;  /* 0x7fffff6a0d00780c */ /* 0x000fe20003fc6070 */
[----:B------:R-:W-:Y:S02]  /*10350*/  @!P5 IMAD.MOV.U32 R12, RZ, RZ, R48 ;  /* 0x000000ffff0cd224 */ /* 0x000fe400078e0030 */
[----:B------:R-:W-:Y:S02]  /*10360*/  @!P5 IMAD.MOV.U32 R13, RZ, RZ, R49 ;  /* 0x000000ffff0dd224 */ /* 0x000fe400078e0031 */
[----:B------:R-:W-:Y:S01]  /*10370*/  IMAD.X R46, R11, 0x1, R3, P3 ;  /* 0x000000010b2e7824 */ /* 0x000fe200018e0603 */
[----:B------:R-:W-:-:S02]  /*10380*/  ISETP.GE.U32.AND P3, PT, R47, 0x7fffff62, PT ;  /* 0x7fffff622f00780c */ /* 0x000fc40003f66070 */
[----:B------:R-:W-:Y:S01]  /*10390*/  PRMT R47, RZ, 0x7610, R47 ;  /* 0x00007610ff2f7816 */ /* 0x000fe2000000002f */
[----:B------:R0:W2:Y:S02]  /*103a0*/  @!P5 LDG.E.U8 R75, desc[UR20][R12.64] ;  /* 0x000000140c4bd981 */ /* 0x0000a4000c1e1100 */
[----:B0-----:R-:W-:Y:S02]  /*103b0*/  @!P0 IMAD.MOV.U32 R12, RZ, RZ, R45 ;  /* 0x000000ffff0c8224 */ /* 0x001fe400078e002d */
[----:B------:R-:W-:-:S05]  /*103c0*/  @!P0 IMAD.MOV.U32 R13, RZ, RZ, R46 ;  /* 0x000000ffff0d8224 */ /* 0x000fca00078e002e */
[----:B------:R0:W2:Y:S02]  /*103d0*/  @!P0 LDG.E.U8 R47, desc[UR20][R12.64] ;  /* 0x000000140c2f8981 */ /* 0x0000a4000c1e1100 */
[----:B0-----:R-:W-:Y:S02]  /*103e0*/  @!P2 IMAD.MOV.U32 R12, RZ, RZ, R41 ;  /* 0x000000ffff0ca224 */ /* 0x001fe400078e0029 */
[----:B------:R-:W-:-:S05]  /*103f0*/  @!P2 IMAD.MOV.U32 R13, RZ, RZ, R44 ;  /* 0x000000ffff0da224 */ /* 0x000fca00078e002c */
[----:B------:R0:W2:Y:S01]  /*10400*/  @!P2 LDG.E.U8 R33, desc[UR20][R12.64] ;  /* 0x000000140c21a981 */ /* 0x0000a2000c1e1100 */
[----:B------:R-:W-:Y:S01]  /*10410*/  PRMT R72, RZ, 0x7610, R72 ;  /* 0x00007610ff487816 */ /* 0x000fe20000000048 */
[----:B0-----:R-:W-:Y:S02]  /*10420*/  @!P1 IMAD.MOV.U32 R12, RZ, RZ, R39 ;  /* 0x000000ffff0c9224 */ /* 0x001fe400078e0027 */
[----:B------:R-:W-:-:S05]  /*10430*/  @!P1 IMAD.MOV.U32 R13, RZ, RZ, R40 ;  /* 0x000000ffff0d9224 */ /* 0x000fca00078e0028 */
[----:B------:R0:W2:Y:S02]  /*10440*/  @!P1 LDG.E.U8 R16, desc[UR20][R12.64] ;  /* 0x000000140c109981 */ /* 0x0000a4000c1e1100 */
[----:B0-----:R-:W-:Y:S02]  /*10450*/  @!P5 IMAD.MOV.U32 R12, RZ, RZ, R37 ;  /* 0x000000ffff0cd224 */ /* 0x001fe400078e0025 */
[----:B------:R-:W-:-:S05]  /*10460*/  @!P5 IMAD.MOV.U32 R13, RZ, RZ, R38 ;  /* 0x000000ffff0dd224 */ /* 0x000fca00078e0026 */
[----:B------:R0:W2:Y:S01]  /*10470*/  @!P5 LDG.E.U8 R72, desc[UR20][R12.64] ;  /* 0x000000140c48d981 */ /* 0x0000a2000c1e1100 */
[----:B------:R-:W-:Y:S01]  /*10480*/  IADD3 R30, P5, PT, R30, R2, RZ ;  /* 0x000000021e1e7210 */ /* 0x000fe20007fbe0ff */
[----:B0-----:R-:W-:Y:S02]  /*10490*/  @!P6 IMAD.MOV.U32 R12, RZ, RZ, R35 ;  /* 0x000000ffff0ce224 */ /* 0x001fe400078e0023 */
[----:B------:R-:W-:Y:S01]  /*104a0*/  @!P6 IMAD.MOV.U32 R13, RZ, RZ, R36 ;  /* 0x000000ffff0de224 */ /* 0x000fe200078e0024 */
[----:B------:R-:W-:Y:S01]  /*104b0*/  STL [R1+0xcb8], R31 ;  /* 0x000cb81f01007387 */ /* 0x000fe20000100800 */
[----:B------:R-:W-:-:S03]  /*104c0*/  IMAD.X R11, R11, 0x1, R4, P5 ;  /* 0x000000010b0b7824 */ /* 0x000fc600028e0604 */
[----:B------:R0:W2:Y:S01]  /*104d0*/  @!P6 LDG.E.U8 R7, desc[UR20][R12.64] ;  /* 0x000000140c07e981 */ /* 0x0000a2000c1e1100 */
[----:B------:R-:W-:-:S03]  /*104e0*/  PRMT R8, RZ, 0x7610, R8 ;  /* 0x00007610ff087816 */ /* 0x000fc60000000008 */
[----:B------:R-:W-:Y:S01]  /*104f0*/  STL [R1+0xcb4], R34 ;  /* 0x000cb42201007387 */ /* 0x000fe20000100800 */
[----:B0-----:R-:W-:Y:S02]  /*10500*/  @!P3 IMAD.MOV.U32 R12, RZ, RZ, R31 ;  /* 0x000000ffff0cb224 */ /* 0x001fe400078e001f */
[----:B------:R-:W-:Y:S01]  /*10510*/  @!P3 IMAD.MOV.U32 R13, RZ, RZ, R34 ;  /* 0x000000ffff0db224 */ /* 0x000fe200078e0022 */
[----:B------:R-:W-:Y:S04]  /*10520*/  STL [R1+0x338], R24 ;  /* 0x0003381801007387 */ /* 0x000fe80000100800 */
[----:B------:R0:W2:Y:S01]  /*10530*/  @!P3 LDG.E.U8 R15, desc[UR20][R12.64] ;  /* 0x000000140c0fb981 */ /* 0x0000a2000c1e1100 */
[----:B------:R-:W-:-:S03]  /*10540*/  IADD3 R25, P5, PT, R25, R2, RZ ;  /* 0x0000000219197210 */ /* 0x000fc60007fbe0ff */
[----:B------:R-:W-:Y:S04]  /*10550*/  STL [R1+0x334], R26 ;  /* 0x0003341a01007387 */ /* 0x000fe80000100800 */
[----:B------:R-:W-:Y:S01]  /*10560*/  STL [R1+0x1140], R48 ;  /* 0x0011403001007387 */ /* 0x000fe20000100800 */
[----:B0-----:R-:W-:Y:S02]  /*10570*/  @!P0 IMAD.MOV.U32 R12, RZ, RZ, R30 ;  /* 0x000000ffff0c8224 */ /* 0x001fe400078e001e */
[----:B------:R-:W-:Y:S01]  /*10580*/  @!P0 IMAD.MOV.U32 R13, RZ, RZ, R11 ;  /* 0x000000ffff0d8224 */ /* 0x000fe200078e000b */
[----:B------:R-:W-:Y:S04]  /*10590*/  STL [R1+0x1148], R37 ;  /* 0x0011482501007387 */ /* 0x000fe80000100800 */
[----:B------:R-:W-:Y:S04]  /*105a0*/  STL [R1+0x113c], R49 ;  /* 0x00113c3101007387 */ /* 0x000fe80000100800 */
[----:B------:R-:W-:Y:S01]  /*105b0*/  STL [R1+0x11b0], R45 ;  /* 0x0011b02d01007387 */ /* 0x000fe20000100800 */
[----:B------:R-:W-:-:S03]  /*105c0*/  IMAD.X R14, R14, 0x1, R4, P5 ;  /* 0x000000010e0e7824 */ /* 0x000fc600028e0604 */
[----:B------:R-:W-:Y:S04]  /*105d0*/  STL [R1+0x1144], R38 ;  /* 0x0011442601007387 */ /* 0x000fe80000100800 */
[----:B------:R0:W2:Y:S04]  /*105e0*/  @!P0 LDG.E.U8 R8, desc[UR20][R12.64] ;  /* 0x000000140c088981 */ /* 0x0000a8000c1e1100 */
[----:B------:R-:W-:Y:S04]  /*105f0*/  STL [R1+0x11ac], R46 ;  /* 0x0011ac2e01007387 */ /* 0x000fe80000100800 */
[----:B------:R-:W-:Y:S01]  /*10600*/  STL [R1+0x11b8], R30 ;  /* 0x0011b81e01007387 */ /* 0x000fe20000100800 */
[----:B0-----:R-:W-:-:S02]  /*10610*/  @!P2 IMAD.MOV.U32 R12, RZ, RZ, R24 ;  /* 0x000000ffff0ca224 */ /* 0x001fc400078e0018 */
[----:B------:R-:W-:Y:S01]  /*10620*/  @!P2 IMAD.MOV.U32 R13, RZ, RZ, R26 ;  /* 0x000000ffff0da224 */ /* 0x000fe200078e001a */
[----:B------:R0:W-:Y:S04]  /*10630*/  STL [R1+0x11b4], R11 ;  /* 0x0011b40b01007387 */ /* 0x0001e80000100800 */
[----:B------:R1:W2:Y:S01]  /*10640*/  @!P2 LDG.E.U8 R28, desc[UR20][R12.64] ;  /* 0x000000140c1ca981 */ /* 0x0002a2000c1e1100 */
[----:B0-----:R-:W-:Y:S01]  /*10650*/  IADD3 R11, P0, PT, R27, R2, RZ ;  /* 0x000000021b0b7210 */ /* 0x001fe20007f1e0ff */
[----:B-1----:R-:W-:Y:S02]  /*10660*/  @!P1 IMAD.MOV.U32 R12, RZ, RZ, R25 ;  /* 0x000000ffff0c9224 */ /* 0x002fe400078e0019 */
[----:B------:R-:W-:Y:S02]  /*10670*/  @!P1 IMAD.MOV.U32 R13, RZ, RZ, R14 ;  /* 0x000000ffff0d9224 */ /* 0x000fe400078e000e */
[----:B------:R-:W-:Y:S01]  /*10680*/  IMAD.X R24, R42, 0x1, R4, P0 ;  /* 0x000000012a187824 */ /* 0x000fe200000e0604 */
[----:B------:R-:W-:Y:S04]  /*10690*/  STL [R1+0xbc0], R25 ;  /* 0x000bc01901007387 */ /* 0x000fe80000100800 */
[----:B------:R0:W2:Y:S04]  /*106a0*/  @!P1 LDG.E.U8 R20, desc[UR20][R12.64] ;  /* 0x000000140c149981 */ /* 0x0000a8000c1e1100 */
[----:B------:R1:W-:Y:S01]  /*106b0*/  STL [R1+0xbbc], R14 ;  /* 0x000bbc0e01007387 */ /* 0x0003e20000100800 */
[----:B0-----:R-:W-:-:S02]  /*106c0*/  @!P6 IMAD.MOV.U32 R12, RZ, RZ, R11 ;  /* 0x000000ffff0ce224 */ /* 0x001fc400078e000b */
[----:B------:R-:W-:Y:S02]  /*106d0*/  @!P6 IMAD.MOV.U32 R13, RZ, RZ, R24 ;  /* 0x000000ffff0de224 */ /* 0x000fe400078e0018 */
[C---:B-1----:R-:W-:Y:S01]  /*106e0*/  VIADD R14, R64.reuse, 0xf2 ;  /* 0x000000f2400e7836 */ /* 0x042fe20000000000 */
[----:B------:R0:W-:Y:S04]  /*106f0*/  STL [R1+0xc40], R11 ;  /* 0x000c400b01007387 */ /* 0x0001e80000100800 */
[----:B------:R-:W-:Y:S04]  /*10700*/  STL [R1+0xc3c], R24 ;  /* 0x000c3c1801007387 */ /* 0x000fe80000100800 */
[----:B------:R1:W2:Y:S01]  /*10710*/  @!P6 LDG.E.U8 R5, desc[UR20][R12.64] ;  /* 0x000000140c05e981 */ /* 0x0002a2000c1e1100 */
[----:B0-----:R-:W-:-:S03]  /*10720*/  VIADD R11, R64, 0xf3 ;  /* 0x000000f3400b7836 */ /* 0x001fc60000000000 */
[----:B------:R0:W-:Y:S01]  /*10730*/  STL [R1+0x1580], R14 ;  /* 0x0015800e01007387 */ /* 0x0001e20000100800 */
[----:B-1----:R-:W-:-:S03]  /*10740*/  IABS R13, R14 ;  /* 0x0000000e000d7213 */ /* 0x002fc60000000000 */
[----:B------:R-:W-:Y:S01]  /*10750*/  STL [R1+0x1590], R11 ;  /* 0x0015900b01007387 */ /* 0x000fe20000100800 */
[----:B0-----:R-:W-:-:S03]  /*10760*/  VIADD R14, R64, 0xfa ;  /* 0x000000fa400e7836 */ /* 0x001fc60000000000 */
[----:B------:R-:W-:Y:S01]  /*10770*/  STL [R1+0x158c], R54 ;  /* 0x00158c3601007387 */ /* 0x000fe20000100800 */
[----:B------:R-:W-:-:S03]  /*10780*/  IMAD.HI.U32 R25, R10, R13, RZ ;  /* 0x0000000d0a197227 */ /* 0x000fc600078e00ff */
[----:B------:R0:W-:Y:S01]  /*10790*/  STL [R1+0x1584], R14 ;  /* 0x0015840e01007387 */ /* 0x0001e20000100800 */
[----:B------:R-:W-:Y:S01]  /*107a0*/  IMAD.MOV R30, RZ, RZ, -R25 ;  /* 0x000000ffff1e7224 */ /* 0x000fe200078e0a19 */
[----:B0-----:R-:W-:-:S05]  /*107b0*/  IABS R14, R14 ;  /* 0x0000000e000e7213 */ /* 0x001fca0000000000 */
[----:B------:R-:W-:Y:S01]  /*107c0*/  IMAD.HI.U32 R25, R10, R14, RZ ;  /* 0x0000000e0a197227 */ /* 0x000fe200078e00ff */
[----:B------:R-:W-:-:S03]  /*107d0*/  IABS R42, R11 ;  /* 0x0000000b002a7213 */ /* 0x000fc60000000000 */
[----:B------:R-:W-:Y:S01]  /*107e0*/  IMAD.MOV R25, RZ, RZ, -R25 ;  /* 0x000000ffff197224 */ /* 0x000fe200078e0a19 */
[----:B------:R-:W-:Y:S01]  /*107f0*/  IABS R12, R89 ;  /* 0x00000059000c7213 */ /* 0x000fe20000000000 */
[----:B------:R-:W-:-:S04]  /*10800*/  IMAD.HI.U32 R24, R10, R42, RZ ;  /* 0x0000002a0a187227 */ /* 0x000fc800078e00ff */
[----:B------:R-:W-:Y:S02]  /*10810*/  IMAD R14, R9, R25, R14 ;  /* 0x00000019090e7224 */ /* 0x000fe400078e020e */
[----:B------:R-:W-:Y:S01]  /*10820*/  IMAD R25, R6, 0x7, RZ ;  /* 0x0000000706197824 */ /* 0x000fe200078e02ff */
[----:B------:R-:W-:Y:S01]  /*10830*/  IABS R11, R54 ;  /* 0x00000036000b7213 */ /* 0x000fe20000000000 */
[----:B------:R-:W-:-:S03]  /*10840*/  IMAD.HI.U32 R26, R10, R12, RZ ;  /* 0x0000000c0a1a7227 */ /* 0x000fc600078e00ff */
[----:B------:R-:W-:Y:S01]  /*10850*/  SHF.R.S32.HI R59, RZ, 0x1f, R25 ;  /* 0x0000001fff3b7819 */ /* 0x000fe20000011419 */
[----:B------:R-:W-:Y:S01]  /*10860*/  IMAD.MOV R24, RZ, RZ, -R24 ;  /* 0x000000ffff187224 */ /* 0x000fe200078e0a18 */
[----:B------:R-:W-:Y:S01]  /*10870*/  IADD3 R60, P0, PT, R25, R0, RZ ;  /* 0x00000000193c7210 */ /* 0x000fe20007f1e0ff */
[C---:B------:R-:W-:Y:S02]  /*10880*/  IMAD R36, R6.reuse, 0x26, RZ ;  /* 0x0000002606247824 */ /* 0x040fe400078e02ff */
[----:B------:R-:W-:Y:S02]  /*10890*/  IMAD R13, R9, R30, R13 ;  /* 0x0000001e090d7224 */ /* 0x000fe400078e020d */
[----:B------:R-:W-:Y:S02]  /*108a0*/  IMAD.MOV R26, RZ, RZ, -R26 ;  /* 0x000000ffff1a7224 */ /* 0x000fe400078e0a1a */
[----:B------:R-:W-:Y:S01]  /*108b0*/  IMAD R48, R6, 0x17, RZ ;  /* 0x0000001706307824 */ /* 0x000fe200078e02ff */
[----:B------:R-:W-:Y:S01]  /*108c0*/  SHF.R.S32.HI R49, RZ, 0x1f, R19 ;  /* 0x0000001fff317819 */ /* 0x000fe20000011413 */
[----:B------:R-:W-:Y:S01]  /*108d0*/  IMAD.HI.U32 R27, R10, R11, RZ ;  /* 0x0000000b0a1b7227 */ /* 0x000fe200078e00ff */
[----:B------:R-:W-:-:S03]  /*108e0*/  IADD3 R56, P2, PT, R19, R0, RZ ;  /* 0x0000000013387210 */ /* 0x000fc60007f5e0ff */
[----:B------:R-:W-:Y:S02]  /*108f0*/  IMAD R42, R9, R24, R42 ;  /* 0x00000018092a7224 */ /* 0x000fe400078e022a */
[C---:B------:R-:W-:Y:S01]  /*10900*/  IMAD R40, R6.reuse, 0x1f, RZ ;  /* 0x0000001f06287824 */ /* 0x040fe200078e02ff */
[----:B------:R-:W-:Y:S01]  /*10910*/  STL [R1+0x1588], R89 ;  /* 0x0015885901007387 */ /* 0x000fe20000100800 */
[----:B------:R-:W-:Y:S01]  /*10920*/  IMAD R30, R6, 0x27, RZ ;  /* 0x00000027061e7824 */ /* 0x000fe200078e02ff */
[----:B------:R-:W-:Y:S01]  /*10930*/  SHF.R.S32.HI R37, RZ, 0x1f, R36 ;  /* 0x0000001fff257819 */ /* 0x000fe20000011424 */
[----:B------:R-:W-:Y:S01]  /*10940*/  IMAD.X R61, R59, 0x1, R3, P0 ;  /* 0x000000013b3d7824 */ /* 0x000fe200000e0603 */
[----:B------:R-:W-:Y:S01]  /*10950*/  IADD3 R38, P0, PT, R36, R0, RZ ;  /* 0x0000000024267210 */ /* 0x000fe20007f1e0ff */
[----:B------:R-:W-:Y:S01]  /*10960*/  IMAD R12, R9, R26, R12 ;  /* 0x0000001a090c7224 */ /* 0x000fe200078e020c */
[----:B------:R-:W-:Y:S01]  /*10970*/  STL [R1+0x1804], R13 ;  /* 0x0018040d01007387 */ /* 0x000fe20000100800 */
[----:B------:R-:W-:Y:S01]  /*10980*/  IMAD.MOV R27, RZ, RZ, -R27 ;  /* 0x000000ffff1b7224 */ /* 0x000fe200078e0a1b */
[----:B------:R-:W-:Y:S01]  /*10990*/  SHF.R.S32.HI R46, RZ, 0x1f, R48 ;  /* 0x0000001fff2e7819 */ /* 0x000fe20000011430 */
[----:B------:R-:W-:Y:S01]  /*109a0*/  IMAD R26, R6, 0x2f, RZ ;  /* 0x0000002f061a7824 */ /* 0x000fe200078e02ff */
[-C--:B------:R-:W-:Y:S01]  /*109b0*/  IADD3 R50, P1, PT, R48, R0.reuse, RZ ;  /* 0x0000000030327210 */ /* 0x080fe20007f3e0ff */
[----:B------:R-:W-:Y:S01]  /*109c0*/  STL [R1+0x1808], R42 ;  /* 0x0018082a01007387 */ /* 0x000fe20000100800 */
[----:B------:R-:W-:Y:S01]  /*109d0*/  SHF.R.S32.HI R41, RZ, 0x1f, R40 ;  /* 0x0000001fff297819 */ /* 0x000fe20000011428 */
[----:B------:R-:W-:Y:S01]  /*109e0*/  IMAD.X R57, R49, 0x1, R3, P2 ;  /* 0x0000000131397824 */ /* 0x000fe200010e0603 */
[-C--:B------:R-:W-:Y:S01]  /*109f0*/  IADD3 R44, P5, PT, R40, R0.reuse, RZ ;  /* 0x00000000282c7210 */ /* 0x080fe20007fbe0ff */
[----:B------:R-:W-:Y:S01]  /*10a00*/  STL [R1+0x180c], R14 ;  /* 0x00180c0e01007387 */ /* 0x000fe20000100800 */
[----:B------:R-:W-:Y:S01]  /*10a10*/  VIADD R24, R21, 0xfffffff8 ;  /* 0xfffffff815187836 */ /* 0x000fe20000000000 */
[----:B------:R-:W-:Y:S01]  /*10a20*/  SHF.R.S32.HI R31, RZ, 0x1f, R30 ;  /* 0x0000001fff1f7819 */ /* 0x000fe2000001141e */
[----:B------:R-:W-:Y:S01]  /*10a30*/  IMAD R11, R9, R27, R11 ;  /* 0x0000001b090b7224 */ /* 0x000fe200078e020b */
[----:B------:R-:W-:Y:S01]  /*10a40*/  STL [R1+0x1814], R14 ;  /* 0x0018140e01007387 */ /* 0x000fe20000100800 */
[-C--:B------:R-:W-:Y:S01]  /*10a50*/  IADD3 R34, P2, PT, R30, R0.reuse, RZ ;  /* 0x000000001e227210 */ /* 0x080fe20007f5e0ff */
[--C-:B------:R-:W-:Y:S01]  /*10a60*/  IMAD.X R39, R37, 0x1, R3.reuse, P0 ;  /* 0x0000000125277824 */ /* 0x100fe200000e0603 */
[----:B------:R-:W-:Y:S01]  /*10a70*/  SHF.R.S32.HI R27, RZ, 0x1f, R26 ;  /* 0x0000001fff1b7819 */ /* 0x000fe2000001141a */
[----:B------:R-:W-:Y:S01]  /*10a80*/  STL [R1+0x340], R60 ;  /* 0x0003403c01007387 */ /* 0x000fe20000100800 */
[----:B------:R-:W-:Y:S01]  /*10a90*/  IMAD.X R51, R46, 0x1, R3, P1 ;  /* 0x000000012e337824 */ /* 0x000fe200008e0603 */
[----:B------:R-:W-:-:S02]  /*10aa0*/  IADD3 R18, P0, PT, R26, R0, RZ ;  /* 0x000000001a127210 */ /* 0x000fc40007f1e0ff */
[----:B------:R-:W-:Y:S01]  /*10ab0*/  STL [R1+0xbc8], R56 ;  /* 0x000bc83801007387 */ /* 0x000fe20000100800 */
[--C-:B------:R-:W-:Y:S01]  /*10ac0*/  IMAD.X R45, R41, 0x1, R3.reuse, P5 ;  /* 0x00000001292d7824 */ /* 0x100fe200028e0603 */
[----:B------:R-:W-:Y:S02]  /*10ad0*/  ISETP.GE.U32.AND P6, PT, R24, 0x7fffff79, PT ;  /* 0x7fffff791800780c */ /* 0x000fe40003fc6070 */
[----:B------:R-:W-:Y:S01]  /*10ae0*/  STL [R1+0x33c], R61 ;  /* 0x00033c3d01007387 */ /* 0x000fe20000100800 */
[--C-:B------:R-:W-:Y:S01]  /*10af0*/  IMAD.X R35, R31, 0x1, R3.reuse, P2 ;  /* 0x000000011f237824 */ /* 0x100fe200010e0603 */
[----:B------:R-:W-:Y:S02]  /*10b00*/  IADD3 R24, P1, PT, R22, R0, RZ ;  /* 0x0000000016187210 */ /* 0x000fe40007f3e0ff */
[----:B------:R-:W-:Y:S01]  /*10b10*/  STL [R1+0xc48], R50 ;  /* 0x000c483201007387 */ /* 0x000fe20000100800 */
[----:B------:R-:W-:Y:S01]  /*10b20*/  IADD3 R52, P2, PT, R19, R2, RZ ;  /* 0x0000000213347210 */ /* 0x000fe20007f5e0ff */
[----:B------:R-:W-:-:S02]  /*10b30*/  IMAD.X R19, R27, 0x1, R3, P0 ;  /* 0x000000011b137824 */ /* 0x000fc400000e0603 */
[----:B------:R-:W-:Y:S01]  /*10b40*/  STL [R1+0xbc4], R57 ;  /* 0x000bc43901007387 */ /* 0x000fe20000100800 */
[----:B------:R-:W-:-:S03]  /*10b50*/  IADD3 R48, P0, PT, R48, R2, RZ ;  /* 0x0000000230307210 */ /* 0x000fc60007f1e0ff */
[----:B------:R-:W-:Y:S01]  /*10b60*/  STL [R1+0xcc8], R44 ;  /* 0x000cc82c01007387 */ /* 0x000fe20000100800 */
[----:B------:R-:W-:-:S03]  /*10b70*/  IADD3 R58, P5, PT, R25, R2, RZ ;  /* 0x00000002193a7210 */ /* 0x000fc60007fbe0ff */
[----:B------:R-:W-:Y:S01]  /*10b80*/  STL [R1+0xc44], R51 ;  /* 0x000c443301007387 */ /* 0x000fe20000100800 */
[----:B------:R-:W-:-:S03]  /*10b90*/  IMAD.X R25, R23, 0x1, R3, P1 ;  /* 0x0000000117197824 */ /* 0x000fc600008e0603 */
[----:B------:R-:W-:Y:S01]  /*10ba0*/  STL [R1+0xd20], R38 ;  /* 0x000d202601007387 */ /* 0x000fe20000100800 */
[----:B------:R-:W-:-:S03]  /*10bb0*/  IMAD.X R53, R49, 0x1, R4, P2 ;  /* 0x0000000131357824 */ /* 0x000fc600010e0604 */
[----:B------:R-:W-:Y:S01]  /*10bc0*/  STL [R1+0xcc4], R45 ;  /* 0x000cc42d01007387 */ /* 0x000fe20000100800 */
[----:B------:R-:W-:-:S03]  /*10bd0*/  IADD3 R32, P2, PT, R32, R2, RZ ;  /* 0x0000000220207210 */ /* 0x000fc60007f5e0ff */
[----:B------:R-:W-:Y:S01]  /*10be0*/  STL [R1+0xd30], R34 ;  /* 0x000d302201007387 */ /* 0x000fe20000100800 */
[----:B------:R-:W-:-:S03]  /*10bf0*/  IMAD.X R49, R46, 0x1, R4, P0 ;  /* 0x000000012e317824 */ /* 0x000fc600000e0604 */
[----:B------:R-:W-:Y:S01]  /*10c00*/  STL [R1+0xd1c], R39 ;  /* 0x000d1c2701007387 */ /* 0x000fe20000100800 */
[----:B------:R-:W-:-:S03]  /*10c10*/  IADD3 R40, P0, PT, R40, R2, RZ ;  /* 0x0000000228287210 */ /* 0x000fc60007f1e0ff */
[----:B------:R-:W-:Y:S01]  /*10c20*/  STL [R1+0xd80], R24 ;  /* 0x000d801801007387 */ /* 0x000fe20000100800 */
[----:B------:R-:W-:-:S03]  /*10c30*/  IMAD.X R59, R59, 0x1, R4, P5 ;  /* 0x000000013b3b7824 */ /* 0x000fc600028e0604 */
[----:B------:R-:W-:Y:S04]  /*10c40*/  STL [R1+0xd2c], R35 ;  /* 0x000d2c2301007387 */ /* 0x000fe80000100800 */
        /* <DEDUP_REMOVED lines=8> */
[----:B------:R-:W-:Y:S04]  /*10cd0*/  STL [R1+0xd8c], R19 ;  /* 0x000d8c1301007387 */ /* 0x000fe80000100800 */
[----:B------:R-:W-:Y:S04]  /*10ce0*/  STL [R1+0xc50], R48 ;  /* 0x000c503001007387 */ /* 0x000fe80000100800 */
[----:B------:R-:W-:Y:S01]  /*10cf0*/  STL [R1+0x344], R59 ;  /* 0x0003443b01007387 */ /* 0x000fe20000100800 */
[----:B------:R-:W-:-:S03]  /*10d00*/  IMAD.X R37, R37, 0x1, R4, P2 ;  /* 0x0000000125257824 */ /* 0x000fc600010e0604 */
[----:B------:R-:W-:Y:S01]  /*10d10*/  STL [R1+0xbcc], R53 ;  /* 0x000bcc3501007387 */ /* 0x000fe20000100800 */
[----:B------:R-:W-:-:S03]  /*10d20*/  IADD3 R22, P2, PT, R22, R2, RZ ;  /* 0x0000000216167210 */ /* 0x000fc60007f5e0ff */
[----:B------:R0:W-:Y:S01]  /*10d30*/  STL [R1+0xcc0], R32 ;  /* 0x000cc02001007387 */ /* 0x0001e20000100800 */
[----:B------:R-:W-:-:S03]  /*10d40*/  IMAD.X R31, R31, 0x1, R4, P0 ;  /* 0x000000011f1f7824 */ /* 0x000fc600000e0604 */
[----:B------:R-:W-:Y:S01]  /*10d50*/  STL [R1+0xc4c], R49 ;  /* 0x000c4c3101007387 */ /* 0x000fe20000100800 */
[----:B------:R-:W-:-:S03]  /*10d60*/  IADD3 R26, P0, PT, R26, R2, RZ ;  /* 0x000000021a1a7210 */ /* 0x000fc60007f1e0ff */
[----:B------:R-:W-:Y:S01]  /*10d70*/  STL [R1+0xcd0], R40 ;  /* 0x000cd02801007387 */ /* 0x000fe20000100800 */
[----:B------:R-:W-:-:S03]  /*10d80*/  VIADD R43, R21, 0xffffffe0 ;  /* 0xffffffe0152b7836 */ /* 0x000fc60000000000 */
[----:B------:R-:W-:Y:S04]  /*10d90*/  STL [R1+0xcbc], R46 ;  /* 0x000cbc2e01007387 */ /* 0x000fe80000100800 */
[----:B------:R-:W-:Y:S01]  /*10da0*/  STL [R1+0xd28], R36 ;  /* 0x000d282401007387 */ /* 0x000fe20000100800 */
[----:B------:R-:W-:-:S03]  /*10db0*/  IMAD.X R23, R23, 0x1, R4, P2 ;  /* 0x0000000117177824 */ /* 0x000fc600010e0604 */
[----:B------:R-:W-:Y:S01]  /*10dc0*/  STL [R1+0xccc], R41 ;  /* 0x000ccc2901007387 */ /* 0x000fe20000100800 */
[----:B------:R-:W-:-:S03]  /*10dd0*/  IMAD.X R27, R27, 0x1, R4, P0 ;  /* 0x000000011b1b7824 */ /* 0x000fc600000e0604 */
[----:B------:R-:W-:Y:S04]  /*10de0*/  STL [R1+0xd38], R30 ;  /* 0x000d381e01007387 */ /* 0x000fe80000100800 */
[----:B------:R-:W-:Y:S01]  /*10df0*/  STL [R1+0xd24], R37 ;  /* 0x000d242501007387 */ /* 0x000fe20000100800 */
[----:B------:R-:W-:-:S03]  /*10e00*/  ISETP.GE.U32.AND P2, PT, R43, 0x7fffff61, PT ;  /* 0x7fffff612b00780c */ /* 0x000fc60003f46070 */
[----:B------:R-:W-:Y:S01]  /*10e10*/  STL [R1+0xd88], R22 ;  /* 0x000d881601007387 */ /* 0x000fe20000100800 */
[----:B------:R-:W-:-:S03]  /*10e20*/  @!P3 IMAD.MOV.U32 R62, RZ, RZ, R32 ;  /* 0x000000ffff3eb224 */ /* 0x000fc600078e0020 */
[----:B------:R-:W-:Y:S01]  /*10e30*/  STL [R1+0xd34], R31 ;  /* 0x000d341f01007387 */ /* 0x000fe20000100800 */
[----:B------:R-:W-:-:S03]  /*10e40*/  @!P3 IMAD.MOV.U32 R63, RZ, RZ, R46 ;  /* 0x000000ffff3fb224 */ /* 0x000fc600078e002e */
[----:B------:R-:W2:Y:S01]  /*10e50*/  LDL.LU R83, [R1+0x578] ;  /* 0x0005780001537983 */ /* 0x000ea20000300800 */
[----:B------:R-:W-:-:S03]  /*10e60*/  VIADD R43, R21, 0xffffffd8 ;  /* 0xffffffd8152b7836 */ /* 0x000fc60000000000 */
[----:B------:R-:W3:Y:S04]  /*10e70*/  LDL.LU R88, [R1+0x574] ;  /* 0x0005740001587983 */ /* 0x000ee80000300800 */
[----:B------:R-:W-:Y:S04]  /*10e80*/  STL [R1+0xd98], R26 ;  /* 0x000d981a01007387 */ /* 0x000fe80000100800 */
[----:B------:R-:W-:Y:S04]  /*10e90*/  STL [R1+0xd84], R23 ;  /* 0x000d841701007387 */ /* 0x000fe80000100800 */
[----:B------:R-:W-:Y:S04]  /*10ea0*/  STL [R1+0xd94], R27 ;  /* 0x000d941b01007387 */ /* 0x000fe80000100800 */
[----:B------:R-:W4:Y:S04]  /*10eb0*/  LDL.LU R92, [R1+0x570] ;  /* 0x00057000015c7983 */ /* 0x000f280000300800 */
[----:B------:R-:W4:Y:S01]  /*10ec0*/  @!P3 LDG.E.U8 R29, desc[UR20][R62.64] ;  /* 0x000000143e1db981 */ /* 0x000f22000c1e1100 */
[----:B------:R-:W-:-:S03]  /*10ed0*/  ISETP.GE.U32.AND P3, PT, R43, 0x7fffff59, PT ;  /* 0x7fffff592b00780c */ /* 0x000fc60003f66070 */
[----:B------:R-:W4:Y:S01]  /*10ee0*/  LDL.LU R43, [R1+0x56c] ;  /* 0x00056c00012b7983 */ /* 0x000f220000300800 */
[----:B0-----:R-:W0:Y:S01]  /*10ef0*/  S2R R32, SR_TID.X ;  /* 0x0000000000207919 */ /* 0x001e220000002100 */
[----:B------:R-:W-:-:S04]  /*10f00*/  @!UP1 UIADD3 UR4, UPT, UPT, -UR7, 0x100000, URZ ;  /* 0x0010000007049890 */ /* 0x000fc8000fffe1ff */
[----:B------:R-:W-:Y:S02]  /*10f10*/  @!UP1 USHF.L.U32 UR5, UR4, 0xb, URZ ;  /* 0x0000000b04059899 */ /* 0x000fe400080006ff */
[----:B------:R-:W-:Y:S01]  /*10f20*/  @!UP1 USHF.L.U32 UR4, UR4, 0x1, URZ ;  /* 0x0000000104049899 */ /* 0x000fe200080006ff */
[----:B------:R-:W-:Y:S01]  /*10f30*/  VOTEU.ALL UP1, P4 ;  /* 0x0000000000ff7886 */ /* 0x000fe20002020000 */
[----:B------:R-:W-:Y:S01]  /*10f40*/  VIADD R55, R21, 0xfffffff0 ;  /* 0xfffffff015377836 */ /* 0x000fe20000000000 */
[----:B------:R-:W1:Y:S09]  /*10f50*/  LDCU UR7, c[0x0][0x3b0] ;  /* 0x00007600ff0777ac */ /* 0x000e720008000800 */
[----:B------:R0:W1:Y:S02]  /*10f60*/  @!UP1 SYNCS.EXCH.64 URZ, [UR9+0x20008], UR4 ;  /* 0x0200080409ff95b2 */ /* 0x0000640008000100 */
[----:B0-----:R-:W-:Y:S01]  /*10f70*/  LOP3.LUT R32, R32, 0x7f, RZ, 0xc0, !PT ;  /* 0x0000007f20207812 */ /* 0x001fe200078ec0ff */
[----:B------:R-:W0:Y:S04]  /*10f80*/  LDCU UR4, c[0x0][0x3b0] ;  /* 0x00007600ff0477ac */ /* 0x000e280008000800 */
[----:B------:R-:W-:Y:S01]  /*10f90*/  STS.U8 [R32+UR9], R85 ;  /* 0x0000005520007988 */ /* 0x000fe20008000009 */
[----:B------:R-:W-:Y:S01]  /*10fa0*/  ISETP.GE.U32.AND P1, PT, R55, 0x7fffff71, PT ;  /* 0x7fffff713700780c */ /* 0x000fe20003f26070 */
[----:B------:R-:W0:Y:S02]  /*10fb0*/  LDCU UR5, c[0x0][0x3b0] ;  /* 0x00007600ff0577ac */ /* 0x000e240008000800 */
[----:B------:R1:W-:Y:S04]  /*10fc0*/  STS.U8 [R32+UR9+0x4000], R91 ;  /* 0x0040005b20007988 */ /* 0x0003e80008000009 */
[----:B------:R0:W-:Y:S04]  /*10fd0*/  STS.U8 [R32+UR9+0x400], R90 ;  /* 0x0004005a20007988 */ /* 0x0001e80008000009 */
[----:B-1----:R-:W4:Y:S04]  /*10fe0*/  LDL.LU R91, [R1+0x560] ;  /* 0x00056000015b7983 */ /* 0x002f280000300800 */
[----:B------:R-:W4:Y:S04]  /*10ff0*/  LDL.LU R81, [R1+0x558] ;  /* 0x0005580001517983 */ /* 0x000f280000300800 */
[----:B0-----:R-:W4:Y:S04]  /*11000*/  LDL.LU R90, [R1+0x54c] ;  /* 0x00054c00015a7983 */ /* 0x001f280000300800 */
[----:B------:R0:W-:Y:S04]  /*11010*/  STS.U8 [R32+UR9+0x4400], R86 ;  /* 0x0044005620007988 */ /* 0x0001e80008000009 */
[----:B------:R-:W4:Y:S04]  /*11020*/  LDL.LU R85, [R1+0x550] ;  /* 0x0005500001557983 */ /* 0x000f280000300800 */
[----:B0-----:R-:W4:Y:S04]  /*11030*/  LDL.LU R86, [R1+0x548] ;  /* 0x0005480001567983 */ /* 0x001f280000300800 */
[----:B------:R-:W4:Y:S04]  /*11040*/  LDL.LU R65, [R1+0x544] ;  /* 0x0005440001417983 */ /* 0x000f280000300800 */
        /* <DEDUP_REMOVED lines=10> */
[----:B------:R0:W-:Y:S04]  /*110f0*/  STS.U8 [R32+UR9+0x800], R82 ;  /* 0x0008005220007988 */ /* 0x0001e80008000009 */
[----:B------:R-:W4:Y:S04]  /*11100*/  LDL.LU R77, [R1+0x50c] ;  /* 0x00050c00014d7983 */ /* 0x000f280000300800 */
[----:B------:R-:W4:Y:S04]  /*11110*/  LDL.LU R80, [R1+0x508] ;  /* 0x0005080001507983 */ /* 0x000f280000300800 */
[----:B0-----:R-:W4:Y:S04]  /*11120*/  LDL.LU R82, [R1+0x504] ;  /* 0x0005040001527983 */ /* 0x001f280000300800 */
[----:B--2---:R0:W-:Y:S04]  /*11130*/  STS.U8 [R32+UR9+0x4800], R83 ;  /* 0x0048005320007988 */ /* 0x0041e80008000009 */
[----:B---3--:R-:W-:Y:S04]  /*11140*/  STS.U8 [R32+UR9+0xc00], R88 ;  /* 0x000c005820007988 */ /* 0x008fe80008000009 */
[----:B0-----:R-:W2:Y:S04]  /*11150*/  LDL.LU R83, [R1+0x500] ;  /* 0x0005000001537983 */ /* 0x001ea80000300800 */
[----:B----4-:R0:W-:Y:S04]  /*11160*/  STS.U8 [R32+UR9+0x4c00], R92 ;  /* 0x004c005c20007988 */ /* 0x0101e80008000009 */
[----:B------:R1:W-:Y:S04]  /*11170*/  STS.U8 [R32+UR9+0x1000], R43 ;  /* 0x0010002b20007988 */ /* 0x0003e80008000009 */
[----:B0-----:R-:W3:Y:S04]  /*11180*/  LDL.LU R92, [R1+0x4fc] ;  /* 0x0004fc00015c7983 */ /* 0x001ee80000300800 */
[----:B------:R-:W4:Y:S04]  /*11190*/  LDL.LU R88, [R1+0x4f8] ;  /* 0x0004f80001587983 */ /* 0x000f280000300800 */
[----:B-1----:R-:W4:Y:S04]  /*111a0*/  LDL.LU R43, [R1+0x4f4] ;  /* 0x0004f400012b7983 */ /* 0x002f280000300800 */
[----:B------:R0:W-:Y:S04]  /*111b0*/  STS.U8 [R32+UR9+0x5000], R91 ;  /* 0x0050005b20007988 */ /* 0x0001e80008000009 */
[----:B------:R-:W-:Y:S04]  /*111c0*/  STS.U8 [R32+UR9+0x1400], R81 ;  /* 0x0014005120007988 */ /* 0x000fe80008000009 */
[----:B------:R1:W-:Y:S04]  /*111d0*/  STS.U8 [R32+UR9+0x5400], R90 ;  /* 0x0054005a20007988 */ /* 0x0003e80008000009 */
[----:B0-----:R-:W4:Y:S04]  /*111e0*/  LDL.LU R91, [R1+0x4f0] ;  /* 0x0004f000015b7983 */ /* 0x001f280000300800 */
[----:B------:R0:W-:Y:S04]  /*111f0*/  STS.U8 [R32+UR9+0x1800], R85 ;  /* 0x0018005520007988 */ /* 0x0001e80008000009 */
[----:B-1----:R-:W4:Y:S04]  /*11200*/  LDL.LU R90, [R1+0x4ec] ;  /* 0x0004ec00015a7983 */ /* 0x002f280000300800 */
[----:B------:R1:W-:Y:S04]  /*11210*/  STS.U8 [R32+UR9+0x5800], R86 ;  /* 0x0058005620007988 */ /* 0x0003e80008000009 */
[----:B------:R-:W-:Y:S04]  /*11220*/  STS.U8 [R32+UR9+0x1c00], R65 ;  /* 0x001c004120007988 */ /* 0x000fe80008000009 */
        /* <DEDUP_REMOVED lines=10> */
[----:B------:R-:W4:Y:S04]  /*112d0*/  LDL.LU R81, [R1+0x4e8] ;  /* 0x0004e80001517983 */ /* 0x000f280000300800 */
[----:B------:R-:W-:Y:S04]  /*112e0*/  STS.U8 [R32+UR9+0x7000], R77 ;  /* 0x0070004d20007988 */ /* 0x000fe80008000009 */
[----:B------:R-:W-:Y:S04]  /*112f0*/  STS.U8 [R32+UR9+0x3400], R80 ;  /* 0x0034005020007988 */ /* 0x000fe80008000009 */
[----:B------:R-:W-:Y:S04]  /*11300*/  STS.U8 [R32+UR9+0x7400], R82 ;  /* 0x0074005220007988 */ /* 0x000fe80008000009 */
[----:B0-----:R-:W4:Y:S04]  /*11310*/  LDL.LU R85, [R1+0x4dc] ;  /* 0x0004dc0001557983 */ /* 0x001f280000300800 */
[----:B-1----:R-:W4:Y:S04]  /*11320*/  LDL.LU R86, [R1+0x4d0] ;  /* 0x0004d00001567983 */ /* 0x002f280000300800 */
[----:B--2---:R-:W-:Y:S04]  /*11330*/  STS.U8 [R32+UR9+0x3800], R83 ;  /* 0x0038005320007988 */ /* 0x004fe80008000009 */
[----:B---3--:R0:W-:Y:S04]  /*11340*/  STS.U8 [R32+UR9+0x7800], R92 ;  /* 0x0078005c20007988 */ /* 0x0081e80008000009 */
[----:B----4-:R-:W-:Y:S04]  /*11350*/  STS.U8 [R32+UR9+0x3c00], R88 ;  /* 0x003c005820007988 */ /* 0x010fe80008000009 */
[----:B------:R1:W-:Y:S04]  /*11360*/  STS.U8 [R32+UR9+0x7c00], R43 ;  /* 0x007c002b20007988 */ /* 0x0003e80008000009 */
[----:B0-----:R-:W2:Y:S04]  /*11370*/  LDL.LU R92, [R1+0x4cc] ;  /* 0x0004cc00015c7983 */ /* 0x001ea80000300800 */
[----:B-1----:R-:W3:Y:S01]  /*11380*/  LDL.LU R43, [R1+0x4c8] ;  /* 0x0004c800012b7983 */ /* 0x002ee20000300800 */
[----:B------:R-:W-:-:S03]  /*11390*/  LOP3.LUT R46, R32, 0x10, RZ, 0x3c, !PT ;  /* 0x00000010202e7812 */ /* 0x000fc600078e3cff */
[----:B------:R-:W4:Y:S04]  /*113a0*/  LDL.LU R83, [R1+0x4c4] ;  /* 0x0004c40001537983 */ /* 0x000f280000300800 */
[----:B------:R0:W-:Y:S04]  /*113b0*/  STS.U8 [R46+UR9+0x80], R91 ;  /* 0x0000805b2e007988 */ /* 0x0001e80008000009 */
[----:B------:R1:W-:Y:S04]  /*113c0*/  STS.U8 [R46+UR9+0x4080], R90 ;  /* 0x0040805a2e007988 */ /* 0x0003e80008000009 */
[----:B0-----:R-:W4:Y:S04]  /*113d0*/  LDL.LU R91, [R1+0x4c0] ;  /* 0x0004c000015b7983 */ /* 0x001f280000300800 */
[----:B------:R-:W4:Y:S04]  /*113e0*/  LDL.LU R88, [R1+0x4bc] ;  /* 0x0004bc0001587983 */ /* 0x000f280000300800 */
[----:B-1----:R-:W4:Y:S04]  /*113f0*/  LDL.LU R90, [R1+0x4b8] ;  /* 0x0004b800015a7983 */ /* 0x002f280000300800 */
        /* <DEDUP_REMOVED lines=16> */
[----:B------:R1:W-:Y:S04]  /*11500*/  STS.U8 [R46+UR9+0x4480], R85 ;  /* 0x004480552e007988 */ /* 0x0003e80008000009 */
[----:B0-----:R-:W4:Y:S04]  /*11510*/  LDL.LU R81, [R1+0x468] ;  /* 0x0004680001517983 */ /* 0x001f280000300800 */
[----:B------:R0:W-:Y:S04]  /*11520*/  STS.U8 [R46+UR9+0x880], R86 ;  /* 0x000880562e007988 */ /* 0x0001e80008000009 */
[----:B-1----:R-:W4:Y:S04]  /*11530*/  LDL.LU R85, [R1+0x460] ;  /* 0x0004600001557983 */ /* 0x002f280000300800 */
[----:B0-----:R-:W4:Y:S04]  /*11540*/  LDL.LU R86, [R1+0x45c] ;  /* 0x00045c0001567983 */ /* 0x001f280000300800 */
[----:B--2---:R0:W-:Y:S04]  /*11550*/  STS.U8 [R46+UR9+0x4880], R92 ;  /* 0x0048805c2e007988 */ /* 0x0041e80008000009 */
[----:B---3--:R1:W-:Y:S04]  /*11560*/  STS.U8 [R46+UR9+0xc80], R43 ;  /* 0x000c802b2e007988 */ /* 0x0083e80008000009 */
[----:B0-----:R-:W2:Y:S04]  /*11570*/  LDL.LU R92, [R1+0x458] ;  /* 0x00045800015c7983 */ /* 0x001ea80000300800 */
[----:B-1----:R-:W3:Y:S04]  /*11580*/  LDL.LU R43, [R1+0x44c] ;  /* 0x00044c00012b7983 */ /* 0x002ee80000300800 */
[----:B----4-:R-:W-:Y:S04]  /*11590*/  STS.U8 [R46+UR9+0x4c80], R83 ;  /* 0x004c80532e007988 */ /* 0x010fe80008000009 */
[----:B------:R0:W-:Y:S04]  /*115a0*/  STS.U8 [R46+UR9+0x1080], R91 ;  /* 0x0010805b2e007988 */ /* 0x0001e80008000009 */
[----:B------:R1:W-:Y:S04]  /*115b0*/  STS.U8 [R46+UR9+0x5080], R88 ;  /* 0x005080582e007988 */ /* 0x0003e80008000009 */
[----:B------:R4:W-:Y:S04]  /*115c0*/  STS.U8 [R46+UR9+0x1480], R90 ;  /* 0x0014805a2e007988 */ /* 0x0009e80008000009 */
[----:B0-----:R-:W3:Y:S04]  /*115d0*/  LDL.LU R91, [R1+0x448] ;  /* 0x00044800015b7983 */ /* 0x001ee80000300800 */
        /* <DEDUP_REMOVED lines=15> */
[----:B------:R-:W3:Y:S04]  /*116d0*/  LDL.LU R83, [R1+0x444] ;  /* 0x0004440001537983 */ /* 0x000ee80000300800 */
[----:B------:R-:W-:Y:S04]  /*116e0*/  STS.U8 [R46+UR9+0x3480], R81 ;  /* 0x003480512e007988 */ /* 0x000fe80008000009 */
[----:B-1----:R-:W3:Y:S04]  /*116f0*/  LDL.LU R88, [R1+0x440] ;  /* 0x0004400001587983 */ /* 0x002ee80000300800 */
[----:B------:R-:W-:Y:S04]  /*11700*/  STS.U8 [R46+UR9+0x7480], R85 ;  /* 0x007480552e007988 */ /* 0x000fe80008000009 */
[----:B----4-:R-:W4:Y:S04]  /*11710*/  LDL.LU R90, [R1+0x43c] ;  /* 0x00043c00015a7983 */ /* 0x010f280000300800 */
[----:B------:R-:W-:Y:S04]  /*11720*/  STS.U8 [R46+UR9+0x3880], R86 ;  /* 0x003880562e007988 */ /* 0x000fe80008000009 */
[----:B--2---:R0:W-:Y:S04]  /*11730*/  STS.U8 [R46+UR9+0x7880], R92 ;  /* 0x0078805c2e007988 */ /* 0x0041e80008000009 */
[----:B---3--:R1:W-:Y:S04]  /*11740*/  STS.U8 [R46+UR9+0x3c80], R43 ;  /* 0x003c802b2e007988 */ /* 0x0083e80008000009 */
[----:B0-----:R-:W2:Y:S04]  /*11750*/  LDL.LU R92, [R1+0x438] ;  /* 0x00043800015c7983 */ /* 0x001ea80000300800 */
[----:B------:R-:W3:Y:S04]  /*11760*/  LDL.LU R85, [R1+0x434] ;  /* 0x0004340001557983 */ /* 0x000ee80000300800 */
[----:B-1----:R-:W3:Y:S01]  /*11770*/  LDL.LU R43, [R1+0x430] ;  /* 0x00043000012b7983 */ /* 0x002ee20000300800 */
[----:B------:R-:W-:-:S03]  /*11780*/  VIADD R55, R21, 0xffffffe8 ;  /* 0xffffffe815377836 */ /* 0x000fc60000000000 */
[----:B------:R-:W3:Y:S02]  /*11790*/  LDL.LU R86, [R1+0x42c] ;  /* 0x00042c0001567983 */ /* 0x000ee40000300800 */
[----:B------:R-:W-:Y:S01]  /*117a0*/  ISETP.GE.U32.AND P5, PT, R55, 0x7fffff69, PT ;  /* 0x7fffff693700780c */ /* 0x000fe20003fa6070 */
[----:B------:R-:W-:-:S05]  /*117b0*/  VIADD R55, R21, 0xffffffd9 ;  /* 0xffffffd915377836 */ /* 0x000fca0000000000 */
[----:B------:R-:W-:Y:S02]  /*117c0*/  ISETP.GE.U32.AND P0, PT, R55, 0x7fffff5a, PT ;  /* 0x7fffff5a3700780c */ /* 0x000fe40003f06070 */
[C---:B------:R-:W-:Y:S01]  /*117d0*/  LOP3.LUT R55, R32.reuse, 0x20, RZ, 0x3c, !PT ;  /* 0x0000002020377812 */ /* 0x040fe200078e3cff */
[----:B------:R0:W-:Y:S04]  /*117e0*/  STS.U8 [R46+UR9+0x7c80], R91 ;  /* 0x007c805b2e007988 */ /* 0x0001e80008000009 */
[----:B0-----:R-:W3:Y:S04]  /*117f0*/  LDL.LU R91, [R1+0x428] ;  /* 0x00042800015b7983 */ /* 0x001ee80000300800 */
[----:B------:R-:W3:Y:S04]  /*11800*/  LDL.LU R62, [R1+0x424] ;  /* 0x00042400013e7983 */ /* 0x000ee80000300800 */
        /* <DEDUP_REMOVED lines=15> */
[----:B------:R0:W-:Y:S04]  /*11900*/  STS.U8 [R55+UR9+0x100], R83 ;  /* 0x0001005337007988 */ /* 0x0001e80008000009 */
[----:B------:R-:W3:Y:S04]  /*11910*/  LDL.LU R81, [R1+0x3c4] ;  /* 0x0003c40001517983 */ /* 0x000ee80000300800 */
[----:B------:R1:W-:Y:S04]  /*11920*/  STS.U8 [R55+UR9+0x4100], R88 ;  /* 0x0041005837007988 */ /* 0x0003e80008000009 */
[----:B0-----:R-:W3:Y:S04]  /*11930*/  LDL.LU R83, [R1+0x3c0] ;  /* 0x0003c00001537983 */ /* 0x001ee80000300800 */
[----:B----4-:R0:W-:Y:S04]  /*11940*/  STS.U8 [R55+UR9+0x500], R90 ;  /* 0x0005005a37007988 */ /* 0x0101e80008000009 */
[----:B-1----:R-:W4:Y:S04]  /*11950*/  LDL.LU R88, [R1+0x3bc] ;  /* 0x0003bc0001587983 */ /* 0x002f280000300800 */
[----:B0-----:R-:W4:Y:S04]  /*11960*/  LDL.LU R90, [R1+0x138] ;  /* 0x00013800015a7983 */ /* 0x001f280000300800 */
[----:B--2---:R0:W-:Y:S04]  /*11970*/  STS.U8 [R55+UR9+0x4500], R92 ;  /* 0x0045005c37007988 */ /* 0x0041e80008000009 */
[----:B---3--:R-:W-:Y:S04]  /*11980*/  STS.U8 [R55+UR9+0x900], R85 ;  /* 0x0009005537007988 */ /* 0x008fe80008000009 */
[----:B------:R1:W-:Y:S04]  /*11990*/  STS.U8 [R55+UR9+0x4900], R43 ;  /* 0x0049002b37007988 */ /* 0x0003e80008000009 */
[----:B0-----:R-:W2:Y:S04]  /*119a0*/  LDL.LU R92, [R1+0x3b8] ;  /* 0x0003b800015c7983 */ /* 0x001ea80000300800 */
[----:B-1----:R-:W3:Y:S04]  /*119b0*/  LDL.LU R43, [R1+0x3b4] ;  /* 0x0003b400012b7983 */ /* 0x002ee80000300800 */
[----:B------:R0:W-:Y:S04]  /*119c0*/  STS.U8 [R55+UR9+0xd00], R86 ;  /* 0x000d005637007988 */ /* 0x0001e80008000009 */
[----:B------:R-:W3:Y:S04]  /*119d0*/  LDL.LU R85, [R1+0x3b0] ;  /* 0x0003b00001557983 */ /* 0x000ee80000300800 */
[----:B0-----:R-:W3:Y:S04]  /*119e0*/  LDL.LU R86, [R1+0x3ac] ;  /* 0x0003ac0001567983 */ /* 0x001ee80000300800 */
        /* <DEDUP_REMOVED lines=17> */
[----:B0-----:R-:W3:Y:S04]  /*11b00*/  LDL.LU R91, [R1+0x3a8] ;  /* 0x0003a800015b7983 */ /* 0x001ee80000300800 */
[----:B------:R-:W-:Y:S04]  /*11b10*/  STS.U8 [R55+UR9+0x3500], R81 ;  /* 0x0035005137007988 */ /* 0x000fe80008000009 */
[----:B------:R-:W-:Y:S04]  /*11b20*/  STS.U8 [R55+UR9+0x7500], R83 ;  /* 0x0075005337007988 */ /* 0x000fe80008000009 */
[----:B----4-:R0:W-:Y:S04]  /*11b30*/  STS.U8 [R55+UR9+0x3900], R88 ;  /* 0x0039005837007988 */ /* 0x0101e80008000009 */
[----:B------:R-:W-:Y:S04]  /*11b40*/  STS.U8 [R55+UR9+0x7900], R90 ;  /* 0x0079005a37007988 */ /* 0x000fe80008000009 */
[----:B0-----:R-:W4:Y:S04]  /*11b50*/  LDL.LU R88, [R1+0x3a4] ;  /* 0x0003a40001587983 */ /* 0x001f280000300800 */
[----:B--2---:R0:W-:Y:S04]  /*11b60*/  STS.U8 [R55+UR9+0x3d00], R92 ;  /* 0x003d005c37007988 */ /* 0x0041e80008000009 */
[----:B---3--:R1:W-:Y:S04]  /*11b70*/  STS.U8 [R55+UR9+0x7d00], R43 ;  /* 0x007d002b37007988 */ /* 0x0083e80008000009 */
[----:B0-----:R-:W2:Y:S04]  /*11b80*/  LDL.LU R92, [R1+0x3a0] ;  /* 0x0003a000015c7983 */ /* 0x001ea80000300800 */
[----:B------:R-:W3:Y:S04]  /*11b90*/  LDL.LU R90, [R1+0x39c] ;  /* 0x00039c00015a7983 */ /* 0x000ee80000300800 */
[----:B-1----:R-:W3:Y:S04]  /*11ba0*/  LDL.LU R43, [R1+0x398] ;  /* 0x00039800012b7983 */ /* 0x002ee80000300800 */
[----:B------:R-:W-:Y:S04]  /*11bb0*/  STS.U8 [R55+UR9+0x1900], R85 ;  /* 0x0019005537007988 */ /* 0x000fe80008000009 */
        /* <DEDUP_REMOVED lines=12> */
[----:B------:R-:W3:Y:S01]  /*11c80*/  LDL.LU R74, [R1+0x364] ;  /* 0x00036400014a7983 */ /* 0x000ee20000300800 */
[----:B------:R-:W-:-:S03]  /*11c90*/  LOP3.LUT R46, R32, 0x30, RZ, 0x3c, !PT ;  /* 0x00000030202e7812 */ /* 0x000fc600078e3cff */
        /* <DEDUP_REMOVED lines=10> */
[----:B0-----:R-:W3:Y:S04]  /*11d40*/  LDL.LU R91, [R1+0x244] ;  /* 0x00024400015b7983 */ /* 0x001ee80000300800 */
[----:B----4-:R-:W-:Y:S04]  /*11d50*/  STS.U8 [R46+UR9+0x4180], R88 ;  /* 0x004180582e007988 */ /* 0x010fe80008000009 */
[----:B--2---:R0:W-:Y:S04]  /*11d60*/  STS.U8 [R46+UR9+0x580], R92 ;  /* 0x0005805c2e007988 */ /* 0x0041e80008000009 */
[----:B---3--:R1:W-:Y:S04]  /*11d70*/  STS.U8 [R46+UR9+0x4580], R90 ;  /* 0x0045805a2e007988 */ /* 0x0083e80008000009 */
[----:B------:R2:W-:Y:S04]  /*11d80*/  STS.U8 [R46+UR9+0x980], R43 ;  /* 0x0009802b2e007988 */ /* 0x0005e80008000009 */
[----:B0-----:R-:W3:Y:S04]  /*11d90*/  LDL.LU R92, [R1+0x228] ;  /* 0x00022800015c7983 */ /* 0x001ee80000300800 */
[----:B------:R-:W4:Y:S04]  /*11da0*/  LDL.LU R88, [R1+0x224] ;  /* 0x0002240001587983 */ /* 0x000f280000300800 */
[----:B-1----:R-:W4:Y:S04]  /*11db0*/  LDL.LU R90, [R1+0x210] ;  /* 0x00021000015a7983 */ /* 0x002f280000300800 */
[----:B--2---:R-:W2:Y:S04]  /*11dc0*/  LDL.LU R43, [R1+0x20c] ;  /* 0x00020c00012b7983 */ /* 0x004ea80000300800 */
        /* <DEDUP_REMOVED lines=21> */
[----:B------:R0:W-:Y:S04]  /*11f20*/  STS.U8 [R46+UR9+0x3580], R91 ;  /* 0x0035805b2e007988 */ /* 0x0001e80008000009 */
[----:B------:R-:W-:Y:S04]  /*11f30*/  STS.U8 [R46+UR9+0x7580], R93 ;  /* 0x0075805d2e007988 */ /* 0x000fe80008000009 */
[----:B0-----:R-:W2:Y:S04]  /*11f40*/  LDL.LU R91, [R1+0x200] ;  /* 0x00020000015b7983 */ /* 0x001ea80000300800 */
[----:B---3--:R0:W-:Y:S04]  /*11f50*/  STS.U8 [R46+UR9+0x3980], R92 ;  /* 0x0039805c2e007988 */ /* 0x0081e80008000009 */
[----:B----4-:R-:W-:Y:S04]  /*11f60*/  STS.U8 [R46+UR9+0x7980], R88 ;  /* 0x007980582e007988 */ /* 0x010fe80008000009 */
[----:B------:R-:W-:Y:S04]  /*11f70*/  STS.U8 [R46+UR9+0x3d80], R90 ;  /* 0x003d805a2e007988 */ /* 0x000fe80008000009 */
[----:B0-----:R-:W3:Y:S04]  /*11f80*/  LDL.LU R92, [R1+0x1f8] ;  /* 0x0001f800015c7983 */ /* 0x001ee80000300800 */
[----:B--2---:R0:W-:Y:S04]  /*11f90*/  STS.U8 [R46+UR9+0x7d80], R43 ;  /* 0x007d802b2e007988 */ /* 0x0041e80008000009 */
[----:B------:R-:W2:Y:S04]  /*11fa0*/  LDL.LU R87, [R1+0x1f0] ;  /* 0x0001f00001577983 */ /* 0x000ea80000300800 */
        /* <DEDUP_REMOVED lines=23> */
[----:B------:R-:W4:Y:S01]  /*12120*/  LDL.LU R43, [R1+0x164] ;  /* 0x00016400012b7983 */ /* 0x000f220000300800 */
[----:B------:R-:W-:-:S03]  /*12130*/  LOP3.LUT R93, R32, 0x40, RZ, 0x3c, !PT ;  /* 0x00000040205d7812 */ /* 0x000fc600078e3cff */
[----:B------:R-:W4:Y:S04]  /*12140*/  LDL.LU R90, [R1+0x16c] ;  /* 0x00016c00015a7983 */ /* 0x000f280000300800 */
[----:B------:R0:W-:Y:S04]  /*12150*/  STS.U8 [R93+UR9+0x200], R91 ;  /* 0x0002005b5d007988 */ /* 0x0001e80008000009 */
[----:B0-----:R-:W4:Y:S04]  /*12160*/  LDL.LU R91, [R1+0x168] ;  /* 0x00016800015b7983 */ /* 0x001f280000300800 */
[----:B---3--:R0:W-:Y:S04]  /*12170*/  STS.U8 [R93+UR9+0x4200], R92 ;  /* 0x0042005c5d007988 */ /* 0x0081e80008000009 */
[----:B--2---:R1:W-:Y:S04]  /*12180*/  STS.U8 [R93+UR9+0x600], R87 ;  /* 0x000600575d007988 */ /* 0x0043e80008000009 */
[----:B0-----:R-:W2:Y:S04]  /*12190*/  LDL.LU R92, [R1+0x15c] ;  /* 0x00015c00015c7983 */ /* 0x001ea80000300800 */
[----:B----4-:R0:W-:Y:S04]  /*121a0*/  STS.U8 [R93+UR9+0x4600], R46 ;  /* 0x0046002e5d007988 */ /* 0x0101e80008000009 */
[----:B-1----:R-:W3:Y:S04]  /*121b0*/  LDL.LU R87, [R1+0x1b88] ;  /* 0x001b880001577983 */ /* 0x002ee80000300800 */
[----:B------:R1:W-:Y:S04]  /*121c0*/  STS.U8 [R93+UR9+0xa00], R55 ;  /* 0x000a00375d007988 */ /* 0x0003e80008000009 */
[----:B0-----:R-:W4:Y:S04]  /*121d0*/  LDL.LU R46, [R1+0x1b84] ;  /* 0x001b8400012e7983 */ /* 0x001f280000300800 */
[----:B------:R0:W-:Y:S04]  /*121e0*/  STS.U8 [R93+UR9+0x4a00], R62 ;  /* 0x004a003e5d007988 */ /* 0x0001e80008000009 */
[----:B-1----:R-:W2:Y:S04]  /*121f0*/  LDL.LU R55, [R1+0x1b80] ;  /* 0x001b800001377983 */ /* 0x002ea80000300800 */
[----:B------:R1:W-:Y:S04]  /*12200*/  STS.U8 [R93+UR9+0xe00], R63 ;  /* 0x000e003f5d007988 */ /* 0x0003e80008000009 */
[----:B0-----:R-:W2:Y:S04]  /*12210*/  LDL.LU R62, [R1+0x1b7c] ;  /* 0x001b7c00013e7983 */ /* 0x001ea80000300800 */
        /* <DEDUP_REMOVED lines=40> */
[----:B-1----:R-:W2:Y:S04]  /*124a0*/  LDL.LU R43, [R1+0x1b28] ;  /* 0x001b2800012b7983 */ /* 0x002ea80000300800 */
[----:B--2---:R-:W-:Y:S04]  /*124b0*/  STS.U8 [R93+UR9+0x7600], R43 ;  /* 0x0076002b5d007988 */ /* 0x004fe80008000009 */
[----:B------:R0:W-:Y:S04]  /*124c0*/  STS.U8 [R93+UR9+0x3a00], R90 ;  /* 0x003a005a5d007988 */ /* 0x0001e80008000009 */
[----:B------:R1:W-:Y:S04]  /*124d0*/  STS.U8 [R93+UR9+0x7a00], R91 ;  /* 0x007a005b5d007988 */ /* 0x0003e80008000009 */
[----:B------:R2:W-:Y:S04]  /*124e0*/  STS.U8 [R93+UR9+0x3e00], R92 ;  /* 0x003e005c5d007988 */ /* 0x0005e80008000009 */
[----:B0-----:R-:W3:Y:S04]  /*124f0*/  LDL.LU R90, [R1+0x1b24] ;  /* 0x001b2400015a7983 */ /* 0x001ee80000300800 */
[----:B-1----:R-:W3:Y:S04]  /*12500*/  LDL.LU R91, [R1+0x1b20] ;  /* 0x001b2000015b7983 */ /* 0x002ee80000300800 */
[----:B--2---:R-:W2:Y:S01]  /*12510*/  LDL.LU R92, [R1+0x1b1c] ;  /* 0x001b1c00015c7983 */ /* 0x004ea20000300800 */
[----:B------:R-:W-:-:S02]  /*12520*/  LOP3.LUT R43, R32, 0x50, RZ, 0x3c, !PT ;  /* 0x00000050202b7812 */ /* 0x000fc400078e3cff */
[----:B------:R-:W-:Y:S01]  /*12530*/  LOP3.LUT R32, R32, 0x60, RZ, 0x3c, !PT ;  /* 0x0000006020207812 */ /* 0x000fe200078e3cff */
[----:B--2---:R0:W-:Y:S04]  /*12540*/  STS.U8 [R93+UR9+0x7e00], R92 ;  /* 0x007e005c5d007988 */ /* 0x0041e80008000009 */
[----:B---3--:R1:W-:Y:S04]  /*12550*/  STS.U8 [R43+UR9+0x280], R91 ;  /* 0x0002805b2b007988 */ /* 0x0083e80008000009 */
[----:B------:R2:W-:Y:S04]  /*12560*/  STS.U8 [R43+UR9+0x4280], R90 ;  /* 0x0042805a2b007988 */ /* 0x0005e80008000009 */
[----:B------:R3:W-:Y:S04]  /*12570*/  STS.U8 [R43+UR9+0x680], R88 ;  /* 0x000680582b007988 */ /* 0x0007e80008000009 */
[----:B------:R1:W-:Y:S04]  /*12580*/  STS.U8 [R43+UR9+0x4680], R86 ;  /* 0x004680562b007988 */ /* 0x0003e80008000009 */
[----:B0-----:R-:W4:Y:S04]  /*12590*/  LDL.LU R93, [R1+0x1b18] ;  /* 0x001b1800015d7983 */ /* 0x001f280000300800 */
[----:B------:R0:W-:Y:S04]  /*125a0*/  STS.U8 [R43+UR9+0xa80], R85 ;  /* 0x000a80552b007988 */ /* 0x0001e80008000009 */
[----:B------:R-:W4:Y:S04]  /*125b0*/  LDL.LU R92, [R1+0x1b14] ;  /* 0x001b1400015c7983 */ /* 0x000f280000300800 */
[----:B------:R0:W-:Y:S04]  /*125c0*/  STS.U8 [R43+UR9+0x4a80], R83 ;  /* 0x004a80532b007988 */ /* 0x0001e80008000009 */
[----:B-1----:R-:W4:Y:S04]  /*125d0*/  LDL.LU R91, [R1+0x1b10] ;  /* 0x001b1000015b7983 */ /* 0x002f280000300800 */
[----:B------:R1:W-:Y:S04]  /*125e0*/  STS.U8 [R43+UR9+0xe80], R81 ;  /* 0x000e80512b007988 */ /* 0x0003e80008000009 */
[----:B--2---:R-:W2:Y:S04]  /*125f0*/  LDL.LU R90, [R1+0x1b0c] ;  /* 0x001b0c00015a7983 */ /* 0x004ea80000300800 */
[----:B------:R0:W-:Y:S04]  /*12600*/  STS.U8 [R43+UR9+0x4e80], R82 ;  /* 0x004e80522b007988 */ /* 0x0001e80008000009 */
[----:B---3--:R-:W3:Y:S04]  /*12610*/  LDL.LU R88, [R1+0x1b08] ;  /* 0x001b080001587983 */ /* 0x008ee80000300800 */
[----:B------:R0:W-:Y:S04]  /*12620*/  STS.U8 [R43+UR9+0x1280], R80 ;  /* 0x001280502b007988 */ /* 0x0001e80008000009 */
[----:B------:R-:W2:Y:S04]  /*12630*/  LDL.LU R86, [R1+0x1b04] ;  /* 0x001b040001567983 */ /* 0x000ea80000300800 */
[----:B------:R1:W-:Y:S04]  /*12640*/  STS.U8 [R43+UR9+0x5280], R79 ;  /* 0x0052804f2b007988 */ /* 0x0003e80008000009 */
[----:B0-----:R-:W2:Y:S04]  /*12650*/  LDL.LU R85, [R1+0x1b00] ;  /* 0x001b000001557983 */ /* 0x001ea80000300800 */
[----:B------:R0:W-:Y:S04]  /*12660*/  STS.U8 [R43+UR9+0x1680], R77 ;  /* 0x0016804d2b007988 */ /* 0x0001e80008000009 */
[----:B------:R-:W2:Y:S04]  /*12670*/  LDL.LU R83, [R1+0x1afc] ;  /* 0x001afc0001537983 */ /* 0x000ea80000300800 */
[----:B------:R0:W-:Y:S04]  /*12680*/  STS.U8 [R43+UR9+0x5680], R73 ;  /* 0x005680492b007988 */ /* 0x0001e80008000009 */
[----:B-1----:R-:W2:Y:S04]  /*12690*/  LDL.LU R81, [R1+0x1af8] ;  /* 0x001af80001517983 */ /* 0x002ea80000300800 */
[----:B------:R1:W-:Y:S04]  /*126a0*/  STS.U8 [R43+UR9+0x1a80], R74 ;  /* 0x001a804a2b007988 */ /* 0x0003e80008000009 */
[----:B------:R-:W2:Y:S04]  /*126b0*/  LDL.LU R82, [R1+0x1af4] ;  /* 0x001af40001527983 */ /* 0x000ea80000300800 */
[----:B------:R0:W-:Y:S04]  /*126c0*/  STS.U8 [R43+UR9+0x5a80], R76 ;  /* 0x005a804c2b007988 */ /* 0x0001e80008000009 */
[----:B------:R-:W2:Y:S04]  /*126d0*/  LDL.LU R80, [R1+0x1af0] ;  /* 0x001af00001507983 */ /* 0x000ea80000300800 */
        /* <DEDUP_REMOVED lines=20> */
[----:B----4-:R1:W-:Y:S04]  /*12820*/  STS.U8 [R43+UR9+0x3280], R46 ;  /* 0x0032802e2b007988 */ /* 0x0103e80008000009 */
[----:B------:R-:W4:Y:S04]  /*12830*/  LDL.LU R66, [R1+0x1ac4] ;  /* 0x001ac40001427983 */ /* 0x000f280000300800 */
[----:B------:R-:W-:Y:S04]  /*12840*/  STS.U8 [R43+UR9+0x7280], R87 ;  /* 0x007280572b007988 */ /* 0x000fe80008000009 */
[----:B------:R-:W2:Y:S04]  /*12850*/  LDL.LU R65, [R1+0x1ac0] ;  /* 0x001ac00001417983 */ /* 0x000ea80000300800 */
[----:B------:R-:W-:Y:S04]  /*12860*/  STS.U8 [R43+UR9+0x3680], R84 ;  /* 0x003680542b007988 */ /* 0x000fe80008000009 */
[----:B------:R-:W2:Y:S04]  /*12870*/  LDL.LU R63, [R1+0x1abc] ;  /* 0x001abc00013f7983 */ /* 0x000ea80000300800 */
[----:B------:R-:W-:Y:S04]  /*12880*/  STS.U8 [R43+UR9+0x7680], R78 ;  /* 0x0076804e2b007988 */ /* 0x000fe80008000009 */
[----:B0-----:R-:W2:Y:S04]  /*12890*/  LDL.LU R62, [R1+0x1ab8] ;  /* 0x001ab800013e7983 */ /* 0x001ea80000300800 */
[----:B------:R-:W-:Y:S04]  /*128a0*/  STS.U8 [R43+UR9+0x3a80], R75 ;  /* 0x003a804b2b007988 */ /* 0x000fe80008000009 */
[----:B------:R-:W2:Y:S04]  /*128b0*/  LDL.LU R55, [R1+0x1ab4] ;  /* 0x001ab40001377983 */ /* 0x000ea80000300800 */
[----:B------:R-:W-:Y:S04]  /*128c0*/  STS.U8 [R43+UR9+0x7a80], R72 ;  /* 0x007a80482b007988 */ /* 0x000fe80008000009 */
[----:B-1----:R-:W2:Y:S04]  /*128d0*/  LDL.LU R46, [R1+0x1ab0] ;  /* 0x001ab000012e7983 */ /* 0x002ea80000300800 */
[----:B------:R-:W-:Y:S04]  /*128e0*/  STS.U8 [R43+UR9+0x3e80], R47 ;  /* 0x003e802f2b007988 */ /* 0x000fe80008000009 */
[----:B------:R-:W-:Y:S04]  /*128f0*/  STL [R1+0x1810], R87 ;  /* 0x0018105701007387 */ /* 0x000fe80000100800 */
[----:B------:R0:W-:Y:S04]  /*12900*/  STS.U8 [R43+UR9+0x7e80], R8 ;  /* 0x007e80082b007988 */ /* 0x0001e80008000009 */
[----:B------:R1:W-:Y:S04]  /*12910*/  STS.U8 [R32+UR9+0x300], R33 ;  /* 0x0003002120007988 */ /* 0x0003e80008000009 */
[----:B------:R1:W-:Y:S04]  /*12920*/  STS.U8 [R32+UR9+0x4300], R28 ;  /* 0x0043001c20007988 */ /* 0x0003e80008000009 */
[----:B0-----:R-:W2:Y:S04]  /*12930*/  LDL.LU R43, [R1+0x1aac] ;  /* 0x001aac00012b7983 */ /* 0x001ea80000300800 */
[----:B-1----:R-:W2:Y:S04]  /*12940*/  LDL.LU R33, [R1+0x1aa8] ;  /* 0x001aa80001217983 */ /* 0x002ea80000300800 */
[----:B------:R-:W2:Y:S04]  /*12950*/  LDL.LU R28, [R1+0x1aa4] ;  /* 0x001aa400011c7983 */ /* 0x000ea80000300800 */
        /* <DEDUP_REMOVED lines=8> */
[----:B0-----:R-:W2:Y:S04]  /*129e0*/  LDL.LU R5, [R1+0x1a94] ;  /* 0x001a940001057983 */ /* 0x001ea80000300800 */
[----:B-1----:R-:W2:Y:S01]  /*129f0*/  LDL.LU R15, [R1+0x1a90] ;  /* 0x001a9000010f7983 */ /* 0x002ea20000300800 */
[----:B------:R-:W-:-:S06]  /*12a00*/  PRMT R8, RZ, 0x7610, R8 ;  /* 0x00007610ff087816 */ /* 0x000fcc0000000008 */
[----:B------:R-:W3:Y:S04]  /*12a10*/  @!P6 LDG.E.U8 R8, desc[UR20][R60.64] ;  /* 0x000000143c08e981 */ /* 0x000ee8000c1e1100 */
[----:B------:R-:W4:Y:S01]  /*12a20*/  LDL.LU.64 R60, [R1+0x1a88] ;  /* 0x001a8800013c7983 */ /* 0x000f220000300a00 */
[----:B--2---:R-:W-:-:S06]  /*12a30*/  PRMT R15, RZ, 0x7610, R15 ;  /* 0x00007610ff0f7816 */ /* 0x004fcc000000000f */
[----:B------:R-:W2:Y:S04]  /*12a40*/  @!P6 LDG.E.U8 R15, desc[UR20][R58.64] ;  /* 0x000000143a0fe981 */ /* 0x000ea8000c1e1100 */
[----:B---3--:R-:W-:Y:S04]  /*12a50*/  STL [R1+0x760], R8 ;  /* 0x0007600801007387 */ /* 0x008fe80000100800 */
[----:B------:R-:W3:Y:S04]  /*12a60*/  LDL.LU.64 R58, [R1+0x1a80] ;  /* 0x001a8000013a7983 */ /* 0x000ee80000300a00 */
[----:B--2---:R0:W-:Y:S04]  /*12a70*/  STL [R1+0x75c], R15 ;  /* 0x00075c0f01007387 */ /* 0x0041e80000100800 */
[----:B0-----:R-:W2:Y:S01]  /*12a80*/  LDL.LU R15, [R1+0x1a78] ;  /* 0x001a7800010f7983 */ /* 0x001ea20000300800 */
[----:B------:R-:W-:-:S02]  /*12a90*/  PRMT R20, RZ, 0x7610, R20 ;  /* 0x00007610ff147816 */ /* 0x000fc40000000014 */
[----:B------:R-:W-:-:S04]  /*12aa0*/  PRMT R7, RZ, 0x7610, R7 ;  /* 0x00007610ff077816 */ /* 0x000fc80000000007 */
[----:B------:R-:W3:Y:S01]  /*12ab0*/  @!P1 LDG.E.U8 R20, desc[UR20][R56.64] ;  /* 0x0000001438149981 */ /* 0x000ee2000c1e1100 */
[----:B------:R-:W-:-:S03]  /*12ac0*/  PRMT R5, RZ, 0x7610, R5 ;  /* 0x00007610ff057816 */ /* 0x000fc60000000005 */
[----:B------:R-:W4:Y:S04]  /*12ad0*/  @!P5 LDG.E.U8 R7, desc[UR20][R50.64] ;  /* 0x000000143207d981 */ /* 0x000f28000c1e1100 */
[----:B------:R-:W4:Y:S04]  /*12ae0*/  @!P5 LDG.E.U8 R5, desc[UR20][R48.64] ;  /* 0x000000143005d981 */ /* 0x000f28000c1e1100 */
[----:B------:R-:W4:Y:S01]  /*12af0*/  LDL.LU.64 R56, [R1+0x1a70] ;  /* 0x001a700001387983 */ /* 0x000f220000300a00 */
[----:B--2---:R-:W-:-:S06]  /*12b00*/  PRMT R15, RZ, 0x7610, R15 ;  /* 0x00007610ff0f7816 */ /* 0x004fcc000000000f */
[----:B------:R-:W2:Y:S04]  /*12b10*/  @!P1 LDG.E.U8 R15, desc[UR20][R52.64] ;  /* 0x00000014340f9981 */ /* 0x000ea8000c1e1100 */
[----:B---3--:R0:W-:Y:S04]  /*12b20*/  STL [R1+0x730], R20 ;  /* 0x0007301401007387 */ /* 0x0081e80000100800 */
[----:B0-----:R-:W3:Y:S04]  /*12b30*/  LDL.LU R20, [R1+0x1a68] ;  /* 0x001a680001147983 */ /* 0x001ee80000300800 */
[----:B------:R-:W3:Y:S04]  /*12b40*/  LDL.LU.64 R52, [R1+0x1a60] ;  /* 0x001a600001347983 */ /* 0x000ee80000300a00 */
[----:B--2---:R0:W-:Y:S04]  /*12b50*/  STL [R1+0x728], R15 ;  /* 0x0007280f01007387 */ /* 0x0041e80000100800 */
[----:B0-----:R-:W2:Y:S04]  /*12b60*/  LDL.LU R15, [R1+0x1a58] ;  /* 0x001a5800010f7983 */ /* 0x001ea80000300800 */
[----:B------:R-:W2:Y:S04]  /*12b70*/  LDL.LU.64 R50, [R1+0x1a50] ;  /* 0x001a500001327983 */ /* 0x000ea80000300a00 */
[----:B----4-:R0:W-:Y:S04]  /*12b80*/  STL [R1+0x720], R7 ;  /* 0x0007200701007387 */ /* 0x0101e80000100800 */
[----:B0-----:R-:W4:Y:S04]  /*12b90*/  LDL.LU R7, [R1+0x1a48] ;  /* 0x001a480001077983 */ /* 0x001f280000300800 */
[----:B------:R-:W4:Y:S04]  /*12ba0*/  LDL.LU.64 R48, [R1+0x1a40] ;  /* 0x001a400001307983 */ /* 0x000f280000300a00 */
[----:B------:R0:W-:Y:S04]  /*12bb0*/  STL [R1+0x6e8], R5 ;  /* 0x0006e80501007387 */ /* 0x0001e80000100800 */
[----:B0-----:R-:W4:Y:S01]  /*12bc0*/  LDL.LU R5, [R1+0x1a38] ;  /* 0x001a380001057983 */ /* 0x001f220000300800 */
[----:B------:R-:W-:Y:S01]  /*12bd0*/  VIADD R8, R21, 0xffffffd1 ;  /* 0xffffffd115087836 */ /* 0x000fe20000000000 */
[----:B---3--:R-:W-:-:S04]  /*12be0*/  PRMT R20, RZ, 0x7610, R20 ;  /* 0x00007610ff147816 */ /* 0x008fc80000000014 */
[----:B------:R-:W-:Y:S02]  /*12bf0*/  ISETP.GE.U32.AND P6, PT, R8, 0x7fffff52, PT ;  /* 0x7fffff520800780c */ /* 0x000fe40003fc6070 */
[----:B------:R-:W-:Y:S01]  /*12c00*/  PRMT R47, RZ, 0x7610, R47 ;  /* 0x00007610ff2f7816 */ /* 0x000fe2000000002f */
[----:B------:R-:W3:Y:S10]  /*12c10*/  @!P0 LDG.E.U8 R20, desc[UR20][R36.64] ;  /* 0x0000001424148981 */ /* 0x000ef4000c1e1100 */
[----:B------:R-:W3:Y:S01]  /*12c20*/  @!P6 LDG.E.U8 R47, desc[UR20][R24.64] ;  /* 0x00000014182fe981 */ /* 0x000ee2000c1e1100 */
[----:B--2---:R-:W-:-:S06]  /*12c30*/  PRMT R15, RZ, 0x7610, R15 ;  /* 0x00007610ff0f7816 */ /* 0x004fcc000000000f */
[----:B------:R-:W2:Y:S01]  /*12c40*/  @!P2 LDG.E.U8 R15, desc[UR20][R44.64] ;  /* 0x000000142c0fa981 */ /* 0x000ea2000c1e1100 */
[----:B----4-:R-:W-:Y:S02]  /*12c50*/  PRMT R7, RZ, 0x7610, R7 ;  /* 0x00007610ff077816 */ /* 0x010fe40000000007 */
[----:B------:R-:W-:-:S04]  /*12c60*/  PRMT R5, RZ, 0x7610, R5 ;  /* 0x00007610ff057816 */ /* 0x000fc80000000005 */
[----:B------:R-:W4:Y:S01]  /*12c70*/  @!P0 LDG.E.U8 R7, desc[UR20][R38.64] ;  /* 0x0000001426078981 */ /* 0x000f22000c1e1100 */
[C---:B------:R-:W-:Y:S01]  /*12c80*/  VIADD R8, R21.reuse, 0xffffffd0 ;  /* 0xffffffd015087836 */ /* 0x040fe20000000000 */
[----:B------:R-:W-:Y:S02]  /*12c90*/  PRMT R78, RZ, 0x7610, R78 ;  /* 0x00007610ff4e7816 */ /* 0x000fe4000000004e */
[----:B------:R-:W3:Y:S04]  /*12ca0*/  LDL.LU.64 R44, [R1+0x1a30] ;  /* 0x001a3000012c7983 */ /* 0x000ee80000300a00 */
[----:B------:R-:W3:Y:S01]  /*12cb0*/  @!P2 LDG.E.U8 R5, desc[UR20][R40.64] ;  /* 0x000000142805a981 */ /* 0x000ee2000c1e1100 */
[----:B------:R-:W-:Y:S01]  /*12cc0*/  ISETP.GE.U32.AND P1, PT, R8, 0x7fffff51, PT ;  /* 0x7fffff510800780c */ /* 0x000fe20003f26070 */
[C---:B------:R-:W-:Y:S01]  /*12cd0*/  VIADD R8, R21.reuse, 0xffffffc9 ;  /* 0xffffffc915087836 */ /* 0x040fe20000000000 */
[----:B------:R-:W-:Y:S01]  /*12ce0*/  PRMT R75, RZ, 0x7610, R75 ;  /* 0x00007610ff4b7816 */ /* 0x000fe2000000004b */
[----:B------:R-:W4:Y:S03]  /*12cf0*/  @!P3 LDG.E.U8 R78, desc[UR20][R34.64] ;  /* 0x00000014224eb981 */ /* 0x000f26000c1e1100 */
[----:B------:R-:W-:Y:S01]  /*12d00*/  ISETP.GE.U32.AND P5, PT, R8, 0x7fffff4a, PT ;  /* 0x7fffff4a0800780c */ /* 0x000fe20003fa6070 */
[C---:B------:R-:W-:Y:S01]  /*12d10*/  VIADD R8, R21.reuse, 0xffffffc8 ;  /* 0xffffffc815087836 */ /* 0x040fe20000000000 */
[----:B------:R-:W4:Y:S04]  /*12d20*/  @!P3 LDG.E.U8 R75, desc[UR20][R30.64] ;  /* 0x000000141e4bb981 */ /* 0x000f28000c1e1100 */
[----:B------:R-:W-:Y:S01]  /*12d30*/  ISETP.GE.U32.AND P2, PT, R8, 0x7fffff49, PT ;  /* 0x7fffff490800780c */ /* 0x000fe20003f46070 */
[----:B------:R-:W-:-:S05]  /*12d40*/  VIADD R8, R21, 0xffffffc1 ;  /* 0xffffffc115087836 */ /* 0x000fca0000000000 */
[----:B------:R-:W-:Y:S01]  /*12d50*/  ISETP.GE.U32.AND P0, PT, R8, 0x7fffff42, PT ;  /* 0x7fffff420800780c */ /* 0x000fe20003f06070 */
[----:B------:R-:W-:Y:S01]  /*12d60*/  VIADD R8, R21, 0xffffffc0 ;  /* 0xffffffc015087836 */ /* 0x000fe20000000000 */
[----:B------:R-:W-:-:S04]  /*12d70*/  PRMT R72, RZ, 0x7610, R72 ;  /* 0x00007610ff487816 */ /* 0x000fc80000000048 */
[----:B------:R-:W-:Y:S02]  /*12d80*/  ISETP.GE.U32.AND P3, PT, R8, 0x7fffff41, PT ;  /* 0x7fffff410800780c */ /* 0x000fe40003f66070 */
[----:B------:R-:W-:Y:S01]  /*12d90*/  PRMT R8, RZ, 0x7610, R8 ;  /* 0x00007610ff087816 */ /* 0x000fe20000000008 */
[----:B------:R-:W4:Y:S05]  /*12da0*/  @!P6 LDG.E.U8 R72, desc[UR20][R22.64] ;  /* 0x000000141648e981 */ /* 0x000f2a000c1e1100 */
[----:B------:R0:W4:Y:S04]  /*12db0*/  @!P1 LDG.E.U8 R8, desc[UR20][R18.64] ;  /* 0x0000001412089981 */ /* 0x000128000c1e1100 */
[----:B--2---:R1:W-:Y:S04]  /*12dc0*/  STL [R1+0x6e0], R15 ;  /* 0x0006e00f01007387 */ /* 0x0043e80000100800 */
[----:B-1----:R-:W2:Y:S04]  /*12dd0*/  LDL.LU R15, [R1+0x1a28] ;  /* 0x001a2800010f7983 */ /* 0x002ea80000300800 */
[----:B------:R-:W2:Y:S04]  /*12de0*/  LDL.LU.64 R40, [R1+0x1a20] ;  /* 0x001a200001287983 */ /* 0x000ea80000300a00 */
[----:B---3--:R1:W-:Y:S04]  /*12df0*/  STL [R1+0x6dc], R5 ;  /* 0x0006dc0501007387 */ /* 0x0083e80000100800 */
[----:B-1----:R-:W3:Y:S04]  /*12e00*/  LDL.LU R5, [R1+0x1a18] ;  /* 0x001a180001057983 */ /* 0x002ee80000300800 */
[----:B------:R-:W2:Y:S04]  /*12e10*/  LDL.LU.64 R38, [R1+0x1a10] ;  /* 0x001a100001267983 */ /* 0x000ea80000300a00 */
[----:B----4-:R1:W-:Y:S04]  /*12e20*/  STL [R1+0x6a8], R7 ;  /* 0x0006a80701007387 */ /* 0x0103e80000100800 */
[----:B-1----:R-:W4:Y:S04]  /*12e30*/  LDL.LU R7, [R1+0x1a08] ;  /* 0x001a080001077983 */ /* 0x002f280000300800 */
[----:B------:R-:W2:Y:S04]  /*12e40*/  LDL.LU.64 R36, [R1+0x1a00] ;  /* 0x001a000001247983 */ /* 0x000ea80000300a00 */
[----:B------:R1:W-:Y:S04]  /*12e50*/  STL [R1+0x6a4], R20 ;  /* 0x0006a41401007387 */ /* 0x0003e80000100800 */
[----:B-1----:R-:W2:Y:S04]  /*12e60*/  LDL.LU R20, [R1+0x19f8] ;  /* 0x0019f80001147983 */ /* 0x002ea80000300800 */
[----:B------:R-:W2:Y:S04]  /*12e70*/  LDL.LU.64 R34, [R1+0x19f0] ;  /* 0x0019f00001227983 */ /* 0x000ea80000300a00 */
[----:B------:R-:W2:Y:S04]  /*12e80*/  LDL.LU.64 R30, [R1+0x19e8] ;  /* 0x0019e800011e7983 */ /* 0x000ea80000300a00 */
[----:B------:R-:W2:Y:S04]  /*12e90*/  LDL.LU.64 R24, [R1+0x19e0] ;  /* 0x0019e00001187983 */ /* 0x000ea80000300a00 */
[----:B------:R1:W-:Y:S04]  /*12ea0*/  STL [R1+0x660], R47 ;  /* 0x0006602f01007387 */ /* 0x0003e80000100800 */
[----:B------:R-:W2:Y:S04]  /*12eb0*/  LDL.LU.64 R22, [R1+0x19d8] ;  /* 0x0019d80001167983 */ /* 0x000ea80000300a00 */
[----:B------:R-:W0:Y:S01]  /*12ec0*/  LDL.LU R19, [R1+0x19d0] ;  /* 0x0019d00001137983 */ /* 0x000e220000300800 */
[----:B-1----:R-:W-:Y:S01]  /*12ed0*/  IMAD R47, R6, 0x36, RZ ;  /* 0x00000036062f7824 */ /* 0x002fe200078e02ff */
[----:B0-----:R-:W-:-:S06]  /*12ee0*/  PRMT R19, RZ, 0x7610, R19 ;  /* 0x00007610ff137816 */ /* 0x001fcc0000000013 */
[----:B------:R-:W3:Y:S01]  /*12ef0*/  @!P1 LDG.E.U8 R19, desc[UR20][R26.64] ;  /* 0x000000141a139981 */ /* 0x000ee2000c1e1100 */
[----:B------:R-:W-:-:S03]  /*12f00*/  IADD3 R18, P6, PT, R47, R0, RZ ;  /* 0x000000002f127210 */ /* 0x000fc60007fde0ff */
[----:B------:R0:W-:Y:S01]  /*12f10*/  STL [R1+0x628], R8 ;  /* 0x0006280801007387 */ /* 0x0001e20000100800 */
[----:B--2---:R-:W-:-:S03]  /*12f20*/  PRMT R22, RZ, 0x7610, R22 ;  /* 0x00007610ff167816 */ /* 0x004fc60000000016 */
[----:B------:R-:W-:Y:S01]  /*12f30*/  STL [R1+0x658], R72 ;  /* 0x0006584801007387 */ /* 0x000fe20000100800 */
[----:B0-----:R-:W-:-:S03]  /*12f40*/  SHF.R.S32.HI R8, RZ, 0x1f, R47 ;  /* 0x0000001fff087819 */ /* 0x001fc6000001142f */
[----:B------:R-:W-:Y:S01]  /*12f50*/  STL [R1+0xde0], R18 ;  /* 0x000de01201007387 */ /* 0x000fe20000100800 */
[----:B------:R-:W-:-:S03]  /*12f60*/  PRMT R23, RZ, 0x7610, R23 ;  /* 0x00007610ff177816 */ /* 0x000fc60000000017 */
[----:B---3--:R0:W-:Y:S02]  /*12f70*/  STL [R1+0x624], R19 ;  /* 0x0006241301007387 */ /* 0x0081e40000100800 */
[----:B0-----:R-:W-:Y:S01]  /*12f80*/  IMAD.X R19, R8, 0x1, R3, P6 ;  /* 0x0000000108137824 */ /* 0x001fe200030e0603 */
[----:B------:R-:W-:-:S04]  /*12f90*/  IADD3 R26, P6, PT, R47, R2, RZ ;  /* 0x000000022f1a7210 */ /* 0x000fc80007fde0ff */
[----:B------:R-:W2:Y:S01]  /*12fa0*/  @!P5 LDG.E.U8 R22, desc[UR20][R18.64] ;  /* 0x000000141216d981 */ /* 0x000ea2000c1e1100 */
[----:B------:R-:W-:-:S03]  /*12fb0*/  IMAD.X R27, R8, 0x1, R4, P6 ;  /* 0x00000001081b7824 */ /* 0x000fc600030e0604 */
[----:B------:R-:W-:Y:S04]  /*12fc0*/  STL [R1+0x698], R78 ;  /* 0x0006984e01007387 */ /* 0x000fe80000100800 */
[----:B------:R0:W-:Y:S04]  /*12fd0*/  STL [R1+0xddc], R19 ;  /* 0x000ddc1301007387 */ /* 0x0001e80000100800 */
[----:B------:R-:W-:Y:S04]  /*12fe0*/  STL [R1+0x668], R75 ;  /* 0x0006684b01007387 */ /* 0x000fe80000100800 */
[----:B------:R-:W3:Y:S04]  /*12ff0*/  @!P5 LDG.E.U8 R23, desc[UR20][R26.64] ;  /* 0x000000141a17d981 */ /* 0x000ee8000c1e1100 */
[----:B0-----:R-:W4:Y:S01]  /*13000*/  LDL.LU.64 R18, [R1+0x19c8] ;  /* 0x0019c80001127983 */ /* 0x001f220000300a00 */
[----:B------:R-:W-:-:S03]  /*13010*/  IMAD R47, R6, 0x37, RZ ;  /* 0x00000037062f7824 */ /* 0x000fc600078e02ff */
[----:B------:R-:W-:Y:S02]  /*13020*/  STL [R1+0xde8], R26 ;  /* 0x000de81a01007387 */ /* 0x000fe40000100800 */
[----:B------:R-:W-:Y:S02]  /*13030*/  SHF.R.S32.HI R8, RZ, 0x1f, R47 ;  /* 0x0000001fff087819 */ /* 0x000fe4000001142f */
[----:B--2---:R0:W-:Y:S04]  /*13040*/  STL [R1+0x618], R22 ;  /* 0x0006181601007387 */ /* 0x0041e80000100800 */
[----:B------:R-:W-:Y:S01]  /*13050*/  STL [R1+0xde4], R27 ;  /* 0x000de41b01007387 */ /* 0x000fe20000100800 */
[----:B0-----:R-:W-:-:S05]  /*13060*/  IADD3 R22, P6, PT, R47, R0, RZ ;  /* 0x000000002f167210 */ /* 0x001fca0007fde0ff */
[----:B------:R-:W-:Y:S04]  /*13070*/  STL [R1+0xdf0], R22 ;  /* 0x000df01601007387 */ /* 0x000fe80000100800 */
[----:B---3--:R0:W-:Y:S01]  /*13080*/  STL [R1+0x614], R23 ;  /* 0x0006141701007387 */ /* 0x0081e20000100800 */
[----:B----4-:R-:W-:Y:S02]  /*13090*/  PRMT R18, RZ, 0x7610, R18 ;  /* 0x00007610ff127816 */ /* 0x010fe40000000012 */
[----:B------:R-:W-:Y:S01]  /*130a0*/  PRMT R19, RZ, 0x7610, R19 ;  /* 0x00007610ff137816 */ /* 0x000fe20000000013 */
[----:B0-----:R-:W-:Y:S01]  /*130b0*/  IMAD.X R23, R8, 0x1, R3, P6 ;  /* 0x0000000108177824 */ /* 0x001fe200030e0603 */
[----:B------:R-:W-:-:S04]  /*130c0*/  IADD3 R26, P6, PT, R47, R2, RZ ;  /* 0x000000022f1a7210 */ /* 0x000fc80007fde0ff */
[----:B------:R-:W2:Y:S01]  /*130d0*/  @!P2 LDG.E.U8 R18, desc[UR20][R22.64] ;  /* 0x000000141612a981 */ /* 0x000ea2000c1e1100 */
[----:B------:R-:W-:-:S03]  /*130e0*/  IMAD.X R27, R8, 0x1, R4, P6 ;  /* 0x00000001081b7824 */ /* 0x000fc600030e0604 */
[----:B------:R0:W-:Y:S04]  /*130f0*/  STL [R1+0xdec], R23 ;  /* 0x000dec1701007387 */ /* 0x0001e80000100800 */
[----:B------:R-:W3:Y:S04]  /*13100*/  @!P2 LDG.E.U8 R19, desc[UR20][R26.64] ;  /* 0x000000141a13a981 */ /* 0x000ee8000c1e1100 */
[----:B0-----:R-:W4:Y:S01]  /*13110*/  LDL.LU.64 R22, [R1+0x19c0] ;  /* 0x0019c00001167983 */ /* 0x001f220000300a00 */
[----:B------:R-:W-:-:S03]  /*13120*/  IMAD R47, R6, 0x3e, RZ ;  /* 0x0000003e062f7824 */ /* 0x000fc600078e02ff */
[----:B------:R-:W-:Y:S02]  /*13130*/  STL [R1+0xdf8], R26 ;  /* 0x000df81a01007387 */ /* 0x000fe40000100800 */
[----:B------:R-:W-:Y:S02]  /*13140*/  SHF.R.S32.HI R8, RZ, 0x1f, R47 ;  /* 0x0000001fff087819 */ /* 0x000fe4000001142f */
[----:B--2---:R0:W-:Y:S04]  /*13150*/  STL [R1+0x5e0], R18 ;  /* 0x0005e01201007387 */ /* 0x0041e80000100800 */
[----:B------:R-:W-:Y:S01]  /*13160*/  STL [R1+0xdf4], R27 ;  /* 0x000df41b01007387 */ /* 0x000fe20000100800 */
[----:B0-----:R-:W-:Y:S02]  /*13170*/  IADD3 R18, P6, PT, R47, R0, RZ ;  /* 0x000000002f127210 */ /* 0x001fe40007fde0ff */
[----:B----4-:R-:W-:-:S03]  /*13180*/  PRMT R22, RZ, 0x7610, R22 ;  /* 0x00007610ff167816 */ /* 0x010fc60000000016 */
[----:B------:R-:W-:Y:S04]  /*13190*/  STL [R1+0xe50], R18 ;  /* 0x000e501201007387 */ /* 0x000fe80000100800 */
[----:B---3--:R0:W-:Y:S01]  /*131a0*/  STL [R1+0x5d8], R19 ;  /* 0x0005d81301007387 */ /* 0x0081e20000100800 */
[----:B------:R-:W-:Y:S01]  /*131b0*/  PRMT R23, RZ, 0x7610, R23 ;  /* 0x00007610ff177816 */ /* 0x000fe20000000017 */
[----:B0-----:R-:W-:Y:S01]  /*131c0*/  IMAD.X R19, R8, 0x1, R3, P6 ;  /* 0x0000000108137824 */ /* 0x001fe200030e0603 */
[----:B------:R-:W-:-:S04]  /*131d0*/  IADD3 R26, P6, PT, R47, R2, RZ ;  /* 0x000000022f1a7210 */ /* 0x000fc80007fde0ff */
[----:B------:R-:W2:Y:S01]  /*131e0*/  @!P0 LDG.E.U8 R22, desc[UR20][R18.64] ;  /* 0x0000001412168981 */ /* 0x000ea2000c1e1100 */
[----:B------:R-:W-:-:S03]  /*131f0*/  IMAD.X R27, R8, 0x1, R4, P6 ;  /* 0x00000001081b7824 */ /* 0x000fc600030e0604 */
[----:B------:R0:W-:Y:S04]  /*13200*/  STL [R1+0xe4c], R19 ;  /* 0x000e4c1301007387 */ /* 0x0001e80000100800 */
[----:B------:R-:W-:Y:S04]  /*13210*/  STL [R1+0xe58], R26 ;  /* 0x000e581a01007387 */ /* 0x000fe80000100800 */
[----:B------:R-:W3:Y:S04]  /*13220*/  @!P0 LDG.E.U8 R23, desc[UR20][R26.64] ;  /* 0x000000141a178981 */ /* 0x000ee8000c1e1100 */
[----:B0-----:R-:W4:Y:S01]  /*13230*/  LDL.LU.64 R18, [R1+0x19b8] ;  /* 0x0019b80001127983 */ /* 0x001f220000300a00 */
[----:B------:R-:W-:-:S05]  /*13240*/  IMAD R47, R6, 0x3f, RZ ;  /* 0x0000003f062f7824 */ /* 0x000fca00078e02ff */
[----:B------:R-:W-:Y:S01]  /*13250*/  SHF.R.S32.HI R8, RZ, 0x1f, R47 ;  /* 0x0000001fff087819 */ /* 0x000fe2000001142f */
[----:B--2---:R0:W-:Y:S04]  /*13260*/  STL [R1+0x5a8], R22 ;  /* 0x0005a81601007387 */ /* 0x0041e80000100800 */
[----:B------:R-:W-:Y:S01]  /*13270*/  STL [R1+0xe54], R27 ;  /* 0x000e541b01007387 */ /* 0x000fe20000100800 */
[----:B0-----:R-:W-:-:S05]  /*13280*/  IADD3 R22, P6, PT, R47, R0, RZ ;  /* 0x000000002f167210 */ /* 0x001fca0007fde0ff */
[----:B------:R-:W-:Y:S01]  /*13290*/  STL [R1+0xe60], R22 ;  /* 0x000e601601007387 */ /* 0x000fe20000100800 */
[----:B----4-:R-:W-:-:S03]  /*132a0*/  PRMT R18, RZ, 0x7610, R18 ;  /* 0x00007610ff127816 */ /* 0x010fc60000000012 */
[----:B---3--:R0:W-:Y:S01]  /*132b0*/  STL [R1+0x5a0], R23 ;  /* 0x0005a01701007387 */ /* 0x0081e20000100800 */
        /* <DEDUP_REMOVED lines=8> */
[----:B------:R-:W-:Y:S02]  /*13340*/  VIADD R72, R21, 0xffffffb9 ;  /* 0xffffffb915487836 */ /* 0x000fe40000000000 */
[----:B------:R-:W-:Y:S01]  /*13350*/  IMAD R47, R6, 0x46, RZ ;  /* 0x00000046062f7824 */ /* 0x000fe200078e02ff */
[----:B------:R-:W-:Y:S02]  /*13360*/  STL [R1+0xe68], R26 ;  /* 0x000e681a01007387 */ /* 0x000fe40000100800 */
[----:B------:R-:W-:-:S02]  /*13370*/  ISETP.GE.U32.AND P1, PT, R72, 0x7fffff3a, PT ;  /* 0x7fffff3a4800780c */ /* 0x000fc40003f26070 */
[----:B------:R-:W-:Y:S01]  /*13380*/  SHF.R.S32.HI R8, RZ, 0x1f, R47 ;  /* 0x0000001fff087819 */ /* 0x000fe2000001142f */
        /* <DEDUP_REMOVED lines=143> */
[----:B------:R-:W-:-:S05]  /*13c80*/  IMAD.X R27, R8, 0x1, R4, P6 ;  /* 0x00000001081b7824 */ /* 0x000fca00030e0604 */
[----:B------:R-:W3:Y:S01]  /*13c90*/  @!P2 LDG.E.U8 R19, desc[UR20][R26.64] ;  /* 0x000000141a13a981 */ /* 0x000ee2000c1e1100 */
[----:B------:R-:W-:Y:S02]  /*13ca0*/  VIADD R72, R21, 0xffffff99 ;  /* 0xffffff9915487836 */ /* 0x000fe40000000000 */
[----:B------:R-:W-:Y:S01]  /*13cb0*/  IMAD R47, R6, 0x66, RZ ;  /* 0x00000066062f7824 */ /* 0x000fe200078e02ff */
[----:B------:R0:W-:Y:S02]  /*13cc0*/  STL [R1+0x101c], R23 ;  /* 0x00101c1701007387 */ /* 0x0001e40000100800 */
[----:B------:R-:W-:Y:S02]  /*13cd0*/  ISETP.GE.U32.AND P0, PT, R72, 0x7fffff1a, PT ;  /* 0x7fffff1a4800780c */ /* 0x000fe40003f06070 */
[----:B------:R-:W-:Y:S01]  /*13ce0*/  STL [R1+0x1028], R26 ;  /* 0x0010281a01007387 */ /* 0x000fe20000100800 */
[----:B------:R-:W-:-:S03]  /*13cf0*/  SHF.R.S32.HI R8, RZ, 0x1f, R47 ;  /* 0x0000001fff087819 */ /* 0x000fc6000001142f */
[----:B0-----:R-:W4:Y:S01]  /*13d00*/  LDL.LU.64 R22, [R1+0x1970] ;  /* 0x0019700001167983 */ /* 0x001f220000300a00 */
[----:B------:R-:W-:-:S03]  /*13d10*/  PRMT R25, RZ, 0x7610, R25 ;  /* 0x00007610ff197816 */ /* 0x000fc60000000019 */
[----:B--2---:R0:W-:Y:S04]  /*13d20*/  STL [R1+0x460], R18 ;  /* 0x0004601201007387 */ /* 0x0041e80000100800 */
[----:B------:R-:W-:Y:S01]  /*13d30*/  STL [R1+0x1024], R27 ;  /* 0x0010241b01007387 */ /* 0x000fe20000100800 */
[----:B0-----:R-:W-:-:S05]  /*13d40*/  IADD3 R18, P6, PT, R47, R0, RZ ;  /* 0x000000002f127210 */ /* 0x001fca0007fde0ff */
[----:B------:R-:W-:Y:S04]  /*13d50*/  STL [R1+0x1080], R18 ;  /* 0x0010801201007387 */ /* 0x000fe80000100800 */
[----:B---3--:R0:W-:Y:S02]  /*13d60*/  STL [R1+0x45c], R19 ;  /* 0x00045c1301007387 */ /* 0x0081e40000100800 */
[----:B0-----:R-:W-:-:S05]  /*13d70*/  IMAD.X R19, R8, 0x1, R3, P6 ;  /* 0x0000000108137824 */ /* 0x001fca00030e0603 */
[----:B------:R0:W-:Y:S04]  /*13d80*/  STL [R1+0x107c], R19 ;  /* 0x00107c1301007387 */ /* 0x0001e80000100800 */
[----:B------:R1:W2:Y:S04]  /*13d90*/  @!P0 LDG.E.U8 R25, desc[UR20][R18.64] ;  /* 0x0000001412198981 */ /* 0x0002a8000c1e1100 */
[----:B0-----:R-:W1:Y:S01]  /*13da0*/  LDL.LU.64 R18, [R1+0x1968] ;  /* 0x0019680001127983 */ /* 0x001e620000300a00 */
[----:B------:R-:W-:-:S05]  /*13db0*/  IADD3 R26, P6, PT, R47, R2, RZ ;  /* 0x000000022f1a7210 */ /* 0x000fca0007fde0ff */
[----:B------:R-:W-:Y:S02]  /*13dc0*/  IMAD.X R27, R8, 0x1, R4, P6 ;  /* 0x00000001081b7824 */ /* 0x000fe400030e0604 */
[----:B------:R-:W-:Y:S01]  /*13dd0*/  VIADD R72, R21, 0xffffff98 ;  /* 0xffffff9815487836 */ /* 0x000fe20000000000 */
[----:B-1----:R-:W-:-:S06]  /*13de0*/  PRMT R19, RZ, 0x7610, R19 ;  /* 0x00007610ff137816 */ /* 0x002fcc0000000013 */
[----:B------:R0:W3:Y:S01]  /*13df0*/  @!P0 LDG.E.U8 R19, desc[UR20][R26.64] ;  /* 0x000000141a138981 */ /* 0x0000e2000c1e1100 */
[----:B------:R-:W-:Y:S01]  /*13e00*/  IMAD R47, R6, 0x67, RZ ;  /* 0x00000067062f7824 */ /* 0x000fe200078e02ff */
[----:B------:R-:W-:Y:S02]  /*13e10*/  ISETP.GE.U32.AND P3, PT, R72, 0x7fffff19, PT ;  /* 0x7fffff194800780c */ /* 0x000fe40003f66070 */
[----:B------:R-:W-:Y:S02]  /*13e20*/  STL [R1+0x1088], R26 ;  /* 0x0010881a01007387 */ /* 0x000fe40000100800 */
[----:B------:R-:W-:Y:S02]  /*13e30*/  SHF.R.S32.HI R8, RZ, 0x1f, R47 ;  /* 0x0000001fff087819 */ /* 0x000fe4000001142f */
[----:B--2---:R1:W-:Y:S02]  /*13e40*/  STL [R1+0x458], R25 ;  /* 0x0004581901007387 */ /* 0x0043e40000100800 */
[----:B-1----:R-:W-:-:S02]  /*13e50*/  IADD3 R25, P6, PT, R47, R0, RZ ;  /* 0x000000002f197210 */ /* 0x002fc40007fde0ff */
[----:B------:R1:W-:Y:S03]  /*13e60*/  STL [R1+0x1084], R27 ;  /* 0x0010841b01007387 */ /* 0x0003e60000100800 */
[----:B0-----:R-:W-:Y:S01]  /*13e70*/  IMAD.X R26, R8, 0x1, R3, P6 ;  /* 0x00000001081a7824 */ /* 0x001fe200030e0603 */
[----:B------:R-:W-:Y:S01]  /*13e80*/  STL [R1+0x1090], R25 ;  /* 0x0010901901007387 */ /* 0x000fe20000100800 */
[----:B----4-:R-:W-:Y:S02]  /*13e90*/  PRMT R23, RZ, 0x7610, R23 ;  /* 0x00007610ff177816 */ /* 0x010fe40000000017 */
[----:B-1----:R-:W-:Y:S01]  /*13ea0*/  @!P3 IMAD.MOV.U32 R27, RZ, RZ, R26 ;  /* 0x000000ffff1bb224 */ /* 0x002fe200078e001a */
[----:B---3--:R-:W-:Y:S04]  /*13eb0*/  STL [R1+0x454], R19 ;  /* 0x0004541301007387 */ /* 0x008fe80000100800 */
[----:B------:R0:W-:Y:S02]  /*13ec0*/  STL [R1+0x108c], R26 ;  /* 0x00108c1a01007387 */ /* 0x0001e40000100800 */
[----:B0-----:R-:W-:-:S05]  /*13ed0*/  @!P3 IMAD.MOV.U32 R26, RZ, RZ, R25 ;  /* 0x000000ffff1ab224 */ /* 0x001fca00078e0019 */
[----:B------:R0:W2:Y:S01]  /*13ee0*/  @!P3 LDG.E.U8 R23, desc[UR20][R26.64] ;  /* 0x000000141a17b981 */ /* 0x0000a2000c1e1100 */
[----:B------:R-:W-:-:S05]  /*13ef0*/  IADD3 R19, P6, PT, R47, R2, RZ ;  /* 0x000000022f137210 */ /* 0x000fca0007fde0ff */
[----:B------:R-:W-:Y:S01]  /*13f00*/  STL [R1+0x1098], R19 ;  /* 0x0010981301007387 */ /* 0x000fe20000100800 */
[----:B------:R-:W-:Y:S01]  /*13f10*/  PRMT R18, RZ, 0x7610, R18 ;  /* 0x00007610ff127816 */ /* 0x000fe20000000012 */
[----:B0-----:R-:W-:Y:S02]  /*13f20*/  @!P3 IMAD.MOV.U32 R26, RZ, RZ, R19 ;  /* 0x000000ffff1ab224 */ /* 0x001fe400078e0013 */
[----:B--2---:R0:W-:Y:S02]  /*13f30*/  STL [R1+0x428], R23 ;  /* 0x0004281701007387 */ /* 0x0041e40000100800 */
[----:B0-----:R-:W-:-:S04]  /*13f40*/  IMAD.X R23, R8, 0x1, R4, P6 ;  /* 0x0000000108177824 */ /* 0x001fc800030e0604 */
[----:B------:R-:W-:-:S05]  /*13f50*/  @!P3 IMAD.MOV.U32 R27, RZ, RZ, R23 ;  /* 0x000000ffff1bb224 */ /* 0x000fca00078e0017 */
[----:B------:R0:W2:Y:S01]  /*13f60*/  @!P3 LDG.E.U8 R18, desc[UR20][R26.64] ;  /* 0x000000141a12b981 */ /* 0x0000a2000c1e1100 */
[----:B------:R-:W-:Y:S02]  /*13f70*/  VIADD R72, R21, 0xffffff91 ;  /* 0xffffff9115487836 */ /* 0x000fe40000000000 */
[----:B------:R-:W-:-:S03]  /*13f80*/  IMAD R47, R6, 0x6e, RZ ;  /* 0x0000006e062f7824 */ /* 0x000fc600078e02ff */
[----:B------:R-:W-:Y:S02]  /*13f90*/  ISETP.GE.U32.AND P1, PT, R72, 0x7fffff12, PT ;  /* 0x7fffff124800780c */ /* 0x000fe40003f26070 */
[----:B------:R-:W-:Y:S02]  /*13fa0*/  SHF.R.S32.HI R8, RZ, 0x1f, R47 ;  /* 0x0000001fff087819 */ /* 0x000fe4000001142f */
[----:B------:R-:W-:Y:S01]  /*13fb0*/  IADD3 R25, P6, PT, R47, R0, RZ ;  /* 0x000000002f197210 */ /* 0x000fe20007fde0ff */
[----:B------:R-:W-:Y:S04]  /*13fc0*/  STL [R1+0x1094], R23 ;  /* 0x0010941701007387 */ /* 0x000fe80000100800 */
[----:B0-----:R-:W-:Y:S01]  /*13fd0*/  IMAD.X R26, R8, 0x1, R3, P6 ;  /* 0x00000001081a7824 */ /* 0x001fe200030e0603 */
[----:B------:R-:W-:Y:S01]  /*13fe0*/  STL [R1+0x10ec], R25 ;  /* 0x0010ec1901007387 */ /* 0x000fe20000100800 */
[----:B------:R-:W-:-:S02]  /*13ff0*/  PRMT R24, RZ, 0x7610, R24 ;  /* 0x00007610ff187816 */ /* 0x000fc40000000018 */
[----:B------:R-:W-:Y:S01]  /*14000*/  @!P1 IMAD.MOV.U32 R27, RZ, RZ, R26 ;  /* 0x000000ffff1b9224 */ /* 0x000fe200078e001a */
[----:B------:R-:W-:Y:S01]  /*14010*/  PRMT R22, RZ, 0x7610, R22 ;  /* 0x00007610ff167816 */ /* 0x000fe20000000016 */
[----:B------:R-:W-:Y:S01]  /*14020*/  VIADD R72, R21, 0xffffff90 ;  /* 0xffffff9015487836 */ /* 0x000fe20000000000 */
[----:B--2---:R0:W-:Y:S04]  /*14030*/  STL [R1+0x424], R18 ;  /* 0x0004241201007387 */ /* 0x0041e80000100800 */
[----:B------:R1:W-:Y:S01]  /*14040*/  STL [R1+0x10e8], R26 ;  /* 0x0010e81a01007387 */ /* 0x0003e20000100800 */
[----:B0-----:R-:W-:Y:S01]  /*14050*/  IADD3 R18, P6, PT, R47, R2, RZ ;  /* 0x000000022f127210 */ /* 0x001fe20007fde0ff */
[----:B-1----:R-:W-:-:S04]  /*14060*/  @!P1 IMAD.MOV.U32 R26, RZ, RZ, R25 ;  /* 0x000000ffff1a9224 */ /* 0x002fc800078e0019 */
[----:B------:R-:W-:Y:S01]  /*14070*/  IMAD.X R19, R8, 0x1, R4, P6 ;  /* 0x0000000108137824 */ /* 0x000fe200030e0604 */
[----:B------:R-:W2:Y:S04]  /*14080*/  @!P1 LDG.E.U8 R24, desc[UR20][R26.64] ;  /* 0x000000141a189981 */ /* 0x000ea8000c1e1100 */
[----:B------:R-:W3:Y:S01]  /*14090*/  @!P1 LDG.E.U8 R22, desc[UR20][R18.64] ;  /* 0x0000001412169981 */ /* 0x000ee2000c1e1100 */
[----:B------:R-:W-:Y:S01]  /*140a0*/  ISETP.GE.U32.AND P5, PT, R72, 0x7fffff11, PT ;  /* 0x7fffff114800780c */ /* 0x000fe20003fa6070 */
[----:B------:R-:W-:-:S05]  /*140b0*/  VIADD R72, R21, 0xffffff89 ;  /* 0xffffff8915487836 */ /* 0x000fca0000000000 */
[----:B------:R-:W-:Y:S01]  /*140c0*/  ISETP.GE.U32.AND P2, PT, R72, 0x7fffff0a, PT ;  /* 0x7fffff0a4800780c */ /* 0x000fe20003f46070 */
[----:B------:R-:W-:-:S05]  /*140d0*/  VIADD R72, R21, 0xffffff88 ;  /* 0xffffff8815487836 */ /* 0x000fca0000000000 */
[----:B------:R-:W-:Y:S01]  /*140e0*/  ISETP.GE.U32.AND P0, PT, R72, 0x7fffff09, PT ;  /* 0x7fffff094800780c */ /* 0x000fe20003f06070 */
[----:B------:R-:W-:-:S05]  /*140f0*/  VIADD R72, R21, 0xffffff81 ;  /* 0xffffff8115487836 */ /* 0x000fca0000000000 */
[----:B------:R-:W-:Y:S01]  /*14100*/  ISETP.GE.U32.AND P3, PT, R72, 0x7fffff02, PT ;  /* 0x7fffff024800780c */ /* 0x000fe20003f66070 */
[----:B------:R-:W-:Y:S01]  /*14110*/  IMAD R72, R6, 0x6f, RZ ;  /* 0x0000006f06487824 */ /* 0x000fe200078e02ff */
[----:B------:R-:W-:Y:S04]  /*14120*/  STL [R1+0x10f4], R18 ;  /* 0x0010f41201007387 */ /* 0x000fe80000100800 */
[----:B------:R-:W-:Y:S01]  /*14130*/  IADD3 R23, P6, PT, R72, R0, RZ ;  /* 0x0000000048177210 */ /* 0x000fe20007fde0ff */
[----:B------:R-:W4:Y:S01]  /*14140*/  LDL.LU R26, [R1+0x1960] ;  /* 0x00196000011a7983 */ /* 0x000f220000300800 */
[----:B------:R-:W-:-:S03]  /*14150*/  SHF.R.S32.HI R47, RZ, 0x1f, R72 ;  /* 0x0000001fff2f7819 */ /* 0x000fc60000011448 */
[----:B------:R0:W-:Y:S04]  /*14160*/  STL [R1+0x10f0], R19 ;  /* 0x0010f01301007387 */ /* 0x0001e80000100800 */
[----:B------:R-:W-:Y:S01]  /*14170*/  STL [R1+0x10fc], R23 ;  /* 0x0010fc1701007387 */ /* 0x000fe20000100800 */
[----:B------:R-:W-:-:S03]  /*14180*/  PRMT R8, RZ, 0x7610, R8 ;  /* 0x00007610ff087816 */ /* 0x000fc60000000008 */
[----:B--2---:R1:W-:Y:S04]  /*14190*/  STL [R1+0x420], R24 ;  /* 0x0004201801007387 */ /* 0x0043e80000100800 */
[----:B0-----:R-:W2:Y:S01]  /*141a0*/  LDL.LU.64 R18, [R1+0x1958] ;  /* 0x0019580001127983 */ /* 0x001ea20000300a00 */
[----:B-1----:R-:W-:-:S03]  /*141b0*/  IMAD.X R24, R47, 0x1, R3, P6 ;  /* 0x000000012f187824 */ /* 0x002fc600030e0603 */
[----:B---3--:R-:W-:Y:S01]  /*141c0*/  STL [R1+0x128], R22 ;  /* 0x0001281601007387 */ /* 0x008fe20000100800 */
[----:B------:R-:W-:-:S03]  /*141d0*/  @!P5 IMAD.MOV.U32 R25, RZ, RZ, R24 ;  /* 0x000000ffff19d224 */ /* 0x000fc600078e0018 */
[----:B------:R0:W-:Y:S02]  /*141e0*/  STL [R1+0x10f8], R24 ;  /* 0x0010f81801007387 */ /* 0x0001e40000100800 */
[----:B0-----:R-:W-:-:S05]  /*141f0*/  @!P5 IMAD.MOV.U32 R24, RZ, RZ, R23 ;  /* 0x000000ffff18d224 */ /* 0x001fca00078e0017 */
[----:B------:R0:W3:Y:S01]  /*14200*/  @!P5 LDG.E.U8 R8, desc[UR20][R24.64] ;  /* 0x000000141808d981 */ /* 0x0000e2000c1e1100 */
[----:B------:R-:W-:Y:S01]  /*14210*/  IADD3 R22, P1, PT, R72, R2, RZ ;  /* 0x0000000248167210 */ /* 0x000fe20007f3e0ff */
[----:B------:R-:W-:-:S04]  /*14220*/  IMAD R72, R6, 0x76, RZ ;  /* 0x0000007606487824 */ /* 0x000fc800078e02ff */
[----:B------:R-:W-:Y:S01]  /*14230*/  IMAD.X R23, R47, 0x1, R4, P1 ;  /* 0x000000012f177824 */ /* 0x000fe200008e0604 */
[----:B------:R-:W-:Y:S01]  /*14240*/  STL [R1+0x1104], R22 ;  /* 0x0011041601007387 */ /* 0x000fe20000100800 */
[----:B0-----:R-:W-:Y:S02]  /*14250*/  IADD3 R24, P6, PT, R72, R0, RZ ;  /* 0x0000000048187210 */ /* 0x001fe40007fde0ff */
[----:B----4-:R-:W-:Y:S02]  /*14260*/  PRMT R26, RZ, 0x7610, R26 ;  /* 0x00007610ff1a7816 */ /* 0x010fe4000000001a */
[----:B--2---:R-:W-:-:S06]  /*14270*/  PRMT R18, RZ, 0x7610, R18 ;  /* 0x00007610ff127816 */ /* 0x004fcc0000000012 */
[----:B------:R-:W2:Y:S04]  /*14280*/  @!P5 LDG.E.U8 R18, desc[UR20][R22.64] ;  /* 0x000000141612d981 */ /* 0x000ea8000c1e1100 */
[----:B---3--:R0:W-:Y:S02]  /*14290*/  STL [R1+0x41c], R8 ;  /* 0x00041c0801007387 */ /* 0x0081e40000100800 */
[----:B0-----:R-:W-:-:S05]  /*142a0*/  SHF.R.S32.HI R8, RZ, 0x1f, R72 ;  /* 0x0000001fff087819 */ /* 0x001fca0000011448 */
[----:B------:R-:W-:-:S05]  /*142b0*/  IMAD.X R25, R8, 0x1, R3, P6 ;  /* 0x0000000108197824 */ /* 0x000fca00030e0603 */
[----:B------:R-:W3:Y:S04]  /*142c0*/  @!P2 LDG.E.U8 R26, desc[UR20][R24.64] ;  /* 0x00000014181aa981 */ /* 0x000ee8000c1e1100 */
[----:B------:R0:W-:Y:S04]  /*142d0*/  STL [R1+0x1100], R23 ;  /* 0x0011001701007387 */ /* 0x0001e80000100800 */
[----:B0-----:R-:W4:Y:S01]  /*142e0*/  LDL.LU R23, [R1+0x1950] ;  /* 0x0019500001177983 */ /* 0x001f220000300800 */
[----:B------:R-:W-:-:S03]  /*142f0*/  PRMT R16, RZ, 0x7610, R16 ;  /* 0x00007610ff107816 */ /* 0x000fc60000000010 */
[----:B--2---:R0:W-:Y:S02]  /*14300*/  STL [R1+0x3f8], R18 ;  /* 0x0003f81201007387 */ /* 0x0041e40000100800 */
[----:B0-----:R-:W-:Y:S01]  /*14310*/  IMAD.MOV.U32 R18, RZ, RZ, R17 ;  /* 0x000000ffff127224 */ /* 0x001fe200078e0011 */
[----:B------:R-:W-:Y:S01]  /*14320*/  IADD3 R17, P5, PT, R72, R2, RZ ;  /* 0x0000000248117210 */ /* 0x000fe20007fbe0ff */
[----:B------:R-:W-:Y:S04]  /*14330*/  STL [R1+0x1150], R24 ;  /* 0x0011501801007387 */ /* 0x000fe80000100800 */
[----:B------:R-:W-:Y:S01]  /*14340*/  IMAD.X R22, R8, 0x1, R4, P5 ;  /* 0x0000000108167824 */ /* 0x000fe200028e0604 */
[----:B------:R-:W-:Y:S04]  /*14350*/  STL [R1+0x1158], R17 ;  /* 0x0011581101007387 */ /* 0x000fe80000100800 */
[----:B------:R0:W-:Y:S01]  /*14360*/  STL [R1+0x114c], R25 ;  /* 0x00114c1901007387 */ /* 0x0001e20000100800 */
[----:B------:R-:W-:-:S03]  /*14370*/  @!P2 IMAD.MOV.U32 R27, RZ, RZ, R22 ;  /* 0x000000ffff1ba224 */ /* 0x000fc600078e0016 */
[----:B------:R-:W-:Y:S04]  /*14380*/  STL [R1+0x1154], R22 ;  /* 0x0011541601007387 */ /* 0x000fe80000100800 */
[----:B0-----:R-:W2:Y:S04]  /*14390*/  LDL.LU.64 R24, [R1+0x1948] ;  /* 0x0019480001187983 */ /* 0x001ea80000300a00 */
[----:B---3--:R0:W-:Y:S02]  /*143a0*/  STL [R1+0x3f4], R26 ;  /* 0x0003f41a01007387 */ /* 0x0081e40000100800 */
[----:B0-----:R-:W-:-:S05]  /*143b0*/  @!P2 IMAD.MOV.U32 R26, RZ, RZ, R17 ;  /* 0x000000ffff1aa224 */ /* 0x001fca00078e0011 */
[----:B------:R0:W3:Y:S01]  /*143c0*/  @!P2 LDG.E.U8 R16, desc[UR20][R26.64] ;  /* 0x000000141a10a981 */ /* 0x0000e2000c1e1100 */
[----:B------:R-:W-:-:S05]  /*143d0*/  VIADD R47, R21, 0xffffff80 ;  /* 0xffffff80152f7836 */ /* 0x000fca0000000000 */
[----:B------:R-:W-:Y:S01]  /*143e0*/  ISETP.GE.U32.AND P1, PT, R47, 0x7fffff01, PT ;  /* 0x7fffff012f00780c */ /* 0x000fe20003f26070 */
[----:B------:R-:W-:-:S05]  /*143f0*/  IMAD R47, R6, 0x77, RZ ;  /* 0x00000077062f7824 */ /* 0x000fca00078e02ff */
[----:B------:R-:W-:Y:S02]  /*14400*/  SHF.R.S32.HI R8, RZ, 0x1f, R47 ;  /* 0x0000001fff087819 */ /* 0x000fe4000001142f */
[----:B0-----:R-:W-:-:S05]  /*14410*/  IADD3 R26, P5, PT, R47, R2, RZ ;  /* 0x000000022f1a7210 */ /* 0x001fca0007fbe0ff */
[----:B------:R-:W-:Y:S01]  /*14420*/  IMAD.X R27, R8, 0x1, R4, P5 ;  /* 0x00000001081b7824 */ /* 0x000fe200028e0604 */
[----:B--2---:R-:W-:Y:S02]  /*14430*/  PRMT R24, RZ, 0x7610, R24 ;  /* 0x00007610ff187816 */ /* 0x004fe40000000018 */
[----:B------:R-:W-:-:S06]  /*14440*/  PRMT R25, RZ, 0x7610, R25 ;  /* 0x00007610ff197816 */ /* 0x000fcc0000000019 */
[----:B------:R-:W2:Y:S04]  /*14450*/  @!P0 LDG.E.U8 R25, desc[UR20][R26.64] ;  /* 0x000000141a198981 */ /* 0x000ea8000c1e1100 */
[----:B---3--:R0:W-:Y:S02]  /*14460*/  STL [R1+0x3c8], R16 ;  /* 0x0003c81001007387 */ /* 0x0081e40000100800 */
[----:B0-----:R-:W-:-:S05]  /*14470*/  IADD3 R16, P2, PT, R47, R0, RZ ;  /* 0x000000002f107210 */ /* 0x001fca0007f5e0ff */
[----:B------:R-:W-:-:S05]  /*14480*/  IMAD.X R17, R8, 0x1, R3, P2 ;  /* 0x0000000108117824 */ /* 0x000fca00010e0603 */
[----:B------:R-:W3:Y:S01]  /*14490*/  @!P0 LDG.E.U8 R24, desc[UR20][R16.64] ;  /* 0x0000001410188981 */ /* 0x000ee2000c1e1100 */
[----:B------:R-:W-:-:S03]  /*144a0*/  IMAD R72, R6, 0x7e, RZ ;  /* 0x0000007e06487824 */ /* 0x000fc600078e02ff */
[----:B------:R-:W-:Y:S02]  /*144b0*/  STL [R1+0x1160], R16 ;  /* 0x0011601001007387 */ /* 0x000fe40000100800 */
[----:B------:R-:W-:Y:S02]  /*144c0*/  IADD3 R22, P2, PT, R72, R0, RZ ;  /* 0x0000000048167210 */ /* 0x000fe40007f5e0ff */
[----:B------:R-:W-:Y:S01]  /*144d0*/  STL [R1+0x1168], R26 ;  /* 0x0011681a01007387 */ /* 0x000fe20000100800 */
[----:B------:R-:W-:-:S03]  /*144e0*/  SHF.R.S32.HI R47, RZ, 0x1f, R72 ;  /* 0x0000001fff2f7819 */ /* 0x000fc60000011448 */
[----:B------:R0:W-:Y:S04]  /*144f0*/  STL [R1+0x115c], R17 ;  /* 0x00115c1101007387 */ /* 0x0001e80000100800 */
[----:B0-----:R-:W2:Y:S04]  /*14500*/  LDL.LU.64 R16, [R1+0x1940] ;  /* 0x0019400001107983 */ /* 0x001ea80000300a00 */
[----:B------:R-:W-:Y:S04]  /*14510*/  STL [R1+0x11c0], R22 ;  /* 0x0011c01601007387 */ /* 0x000fe80000100800 */
[----:B------:R-:W-:Y:S01]  /*14520*/  STL [R1+0x1164], R27 ;  /* 0x0011641b01007387 */ /* 0x000fe20000100800 */
[----:B------:R-:W-:-:S03]  /*14530*/  PRMT R8, RZ, 0x7610, R8 ;  /* 0x00007610ff087816 */ /* 0x000fc60000000008 */
[----:B---3--:R0:W-:Y:S02]  /*14540*/  STL [R1+0x3c4], R24 ;  /* 0x0003c41801007387 */ /* 0x0081e40000100800 */
[----:B0-----:R-:W-:-:S05]  /*14550*/  IMAD.X R24, R47, 0x1, R3, P2 ;  /* 0x000000012f187824 */ /* 0x001fca00010e0603 */
[----:B------:R-:W-:Y:S04]  /*14560*/  STL [R1+0x11bc], R24 ;  /* 0x0011bc1801007387 */ /* 0x000fe80000100800 */
[----:B------:R-:W-:Y:S04]  /*14570*/  STL [R1+0x16dc], R6 ;  /* 0x0016dc0601007387 */ /* 0x000fe80000100800 */
[----:B------:R-:W-:Y:S04]  /*14580*/  STL [R1+0x173c], R6 ;  /* 0x00173c0601007387 */ /* 0x000fe80000100800 */
[----:B------:R-:W-:Y:S04]  /*14590*/  STL [R1+0x1754], R6 ;  /* 0x0017540601007387 */ /* 0x000fe80000100800 */
[----:B------:R-:W-:Y:S04]  /*145a0*/  STL [R1+0x176c], R6 ;  /* 0x00176c0601007387 */ /* 0x000fe80000100800 */
[----:B--2---:R0:W-:Y:S02]  /*145b0*/  STL [R1+0x3c0], R25 ;  /* 0x0003c01901007387 */ /* 0x0041e40000100800 */
[----:B0-----:R-:W-:-:S02]  /*145c0*/  @!P3 IMAD.MOV.U32 R25, RZ, RZ, R24 ;  /* 0x000000ffff19b224 */ /* 0x001fc400078e0018 */
[----:B------:R-:W-:-:S05]  /*145d0*/  @!P3 IMAD.MOV.U32 R24, RZ, RZ, R22 ;  /* 0x000000ffff18b224 */ /* 0x000fca00078e0016 */
[----:B------:R0:W2:Y:S01]  /*145e0*/  @!P3 LDG.E.U8 R8, desc[UR20][R24.64] ;  /* 0x000000141808b981 */ /* 0x0000a2000c1e1100 */
[----:B------:R-:W-:Y:S01]  /*145f0*/  IMAD R75, R6, 0x7f, RZ ;  /* 0x0000007f064b7824 */ /* 0x000fe200078e02ff */
[----:B------:R-:W-:-:S04]  /*14600*/  PRMT R19, RZ, 0x7610, R19 ;  /* 0x00007610ff137816 */ /* 0x000fc80000000013 */
[----:B0-----:R-:W-:Y:S02]  /*14610*/  IADD3 R24, P5, PT, R75, R0, RZ ;  /* 0x000000004b187210 */ /* 0x001fe40007fbe0ff */
[----:B------:R-:W-:Y:S01]  /*14620*/  IADD3 R26, P0, PT, R72, R2, RZ ;  /* 0x00000002481a7210 */ /* 0x000fe20007f1e0ff */
[----:B--2---:R0:W-:Y:S02]  /*14630*/  STL [R1+0x3bc], R8 ;  /* 0x0003bc0801007387 */ /* 0x0041e40000100800 */
[----:B0-----:R-:W-:-:S05]  /*14640*/  SHF.R.S32.HI R8, RZ, 0x1f, R75 ;  /* 0x0000001fff087819 */ /* 0x001fca000001144b */
[----:B------:R-:W-:-:S05]  /*14650*/  IMAD.X R25, R8, 0x1, R3, P5 ;  /* 0x0000000108197824 */ /* 0x000fca00028e0603 */
[----:B------:R-:W2:Y:S01]  /*14660*/  @!P1 LDG.E.U8 R19, desc[UR20][R24.64] ;  /* 0x0000001418139981 */ /* 0x000ea2000c1e1100 */
[----:B------:R-:W-:-:S03]  /*14670*/  IMAD.X R27, R47, 0x1, R4, P0 ;  /* 0x000000012f1b7824 */ /* 0x000fc600000e0604 */
[----:B------:R-:W-:Y:S01]  /*14680*/  STL [R1+0x11c8], R26 ;  /* 0x0011c81a01007387 */ /* 0x000fe20000100800 */
[----:B------:R-:W-:-:S03]  /*14690*/  IMAD.MOV.U32 R22, RZ, RZ, R18 ;  /* 0x000000ffff167224 */ /* 0x000fc600078e0012 */
[----:B------:R-:W-:Y:S01]  /*146a0*/  STL [R1+0x16e0], R0 ;  /* 0x0016e00001007387 */ /* 0x000fe20000100800 */
[----:B------:R-:W-:-:S03]  /*146b0*/  IADD3 R18, P6, PT, R75, R2, RZ ;  /* 0x000000024b127210 */ /* 0x000fc60007fde0ff */
[----:B------:R-:W-:Y:S04]  /*146c0*/  STL [R1+0x1740], R0 ;  /* 0x0017400001007387 */ /* 0x000fe80000100800 */
[----:B------:R0:W-:Y:S04]  /*146d0*/  STL [R1+0x1750], R0 ;  /* 0x0017500001007387 */ /* 0x0001e80000100800 */
[----:B------:R-:W-:Y:S01]  /*146e0*/  STL [R1+0x11d0], R24 ;  /* 0x0011d01801007387 */ /* 0x000fe20000100800 */
[----:B------:R-:W-:-:S03]  /*146f0*/  PRMT R28, RZ, 0x7610, R28 ;  /* 0x00007610ff1c7816 */ /* 0x000fc6000000001c */
[----:B------:R1:W-:Y:S04]  /*14700*/  STL [R1+0x11c4], R27 ;  /* 0x0011c41b01007387 */ /* 0x0003e80000100800 */
[----:B------:R-:W-:Y:S04]  /*14710*/  STL [R1+0x16e4], R2 ;  /* 0x0016e40201007387 */ /* 0x000fe80000100800 */
[----:B------:R-:W-:Y:S04]  /*14720*/  STL [R1+0x174c], R2 ;  /* 0x00174c0201007387 */ /* 0x000fe80000100800 */
[----:B------:R-:W-:Y:S04]  /*14730*/  STL [R1+0x1788], R2 ;  /* 0x0017880201007387 */ /* 0x000fe80000100800 */
[----:B------:R-:W-:Y:S01]  /*14740*/  STL [R1+0x11d8], R18 ;  /* 0x0011d81201007387 */ /* 0x000fe20000100800 */
[----:B------:R-:W-:-:S03]  /*14750*/  IMAD.X R8, R8, 0x1, R4, P6 ;  /* 0x0000000108087824 */ /* 0x000fc600030e0604 */
[----:B------:R-:W-:Y:S04]  /*14760*/  STL [R1+0x16e8], R3 ;  /* 0x0016e80301007387 */ /* 0x000fe80000100800 */
[----:B------:R-:W-:Y:S04]  /*14770*/  STL [R1+0x1758], R3 ;  /* 0x0017580301007387 */ /* 0x000fe80000100800 */
[----:B------:R-:W-:Y:S04]  /*14780*/  STL [R1+0x1770], R3 ;  /* 0x0017700301007387 */ /* 0x000fe80000100800 */
[----:B------:R3:W-:Y:S04]  /*14790*/  STL [R1+0x11cc], R25 ;  /* 0x0011cc1901007387 */ /* 0x0007e80000100800 */
[----:B------:R-:W-:Y:S04]  /*147a0*/  STL [R1+0x178c], R3 ;  /* 0x00178c0301007387 */ /* 0x000fe80000100800 */
[----:B------:R-:W4:Y:S01]  /*147b0*/  @!P3 LDG.E.U8 R28, desc[UR20][R26.64] ;  /* 0x000000141a1cb981 */ /* 0x000f22000c1e1100 */
[----:B0-----:R-:W-:-:S03]  /*147c0*/  PRMT R0, RZ, 0x7610, R0 ;  /* 0x00007610ff007816 */ /* 0x001fc60000000000 */
[----:B-1----:R-:W4:Y:S04]  /*147d0*/  LDL.LU.64 R26, [R1+0x1938] ;  /* 0x00193800011a7983 */ /* 0x002f280000300a00 */
[----:B------:R-:W-:Y:S04]  /*147e0*/  STL [R1+0x16ec], R4 ;  /* 0x0016ec0401007387 */ /* 0x000fe80000100800 */
[----:B------:R-:W-:Y:S04]  /*147f0*/  STL [R1+0x175c], R4 ;  /* 0x00175c0401007387 */ /* 0x000fe80000100800 */
[----:B------:R-:W-:Y:S04]  /*14800*/  STL [R1+0x11d4], R8 ;  /* 0x0011d40801007387 */ /* 0x000fe80000100800 */
[----:B---3--:R-:W3:Y:S04]  /*14810*/  LDL.LU R25, [R1+0x1930] ;  /* 0x0019300001197983 */ /* 0x008ee80000300800 */
[----:B--2---:R0:W-:Y:S02]  /*14820*/  STL [R1+0x3b4], R19 ;  /* 0x0003b41301007387 */ /* 0x0041e40000100800 */
[----:B0-----:R-:W-:-:S05]  /*14830*/  @!P1 IMAD.MOV.U32 R19, RZ, RZ, R8 ;  /* 0x000000ffff139224 */ /* 0x001fca00078e0008 */
[----:B------:R-:W2:Y:S04]  /*14840*/  @!P1 LDG.E.U8 R0, desc[UR20][R18.64] ;  /* 0x0000001412009981 */ /* 0x000ea8000c1e1100 */
[----:B------:R-:W3:Y:S04]  /*14850*/  LDL.LU.64 R18, [R1+0x1928] ;  /* 0x0019280001127983 */ /* 0x000ee80000300a00 */
[----:B--2---:R0:W-:Y:S02]  /*14860*/  STL [R1+0x384], R0 ;  /* 0x0003840001007387 */ /* 0x0041e40000100800 */
[----:B0-----:R-:W-:-:S05]  /*14870*/  VIADD R0, R64, 0xfb ;  /* 0x000000fb40007836 */ /* 0x001fca0000000000 */
[----:B------:R0:W-:Y:S01]  /*14880*/  STL [R1+0x1514], R0 ;  /* 0x0015140001007387 */ /* 0x0001e20000100800 */
[----:B------:R-:W-:Y:S02]  /*14890*/  IABS R8, R0 ;  /* 0x0000000000087213 */ /* 0x000fe40000000000 */
[----:B0-----:R-:W0:Y:S01]  /*148a0*/  S2R R0, SR_TID.X ;  /* 0x0000000000007919 */ /* 0x001e220000002100 */
[----:B----4-:R1:W-:Y:S04]  /*148b0*/  STL [R1+0x3b8], R28 ;  /* 0x0003b81c01007387 */ /* 0x0103e80000100800 */
[----:B-1----:R-:W2:Y:S01]  /*148c0*/  LDL R28, [R1+0x13a4] ;  /* 0x0013a400011c7983 */ /* 0x002ea20000100800 */
[----:B0-----:R-:W-:-:S05]  /*148d0*/  LOP3.LUT R0, R0, 0x7f, RZ, 0xc0, !PT ;  /* 0x0000007f00007812 */ /* 0x001fca00078ec0ff */
[----:B------:R-:W-:Y:S01]  /*148e0*/  STL [R1+0x1800], R0 ;  /* 0x0018000001007387 */ /* 0x000fe20000100800 */
[----:B------:R-:W-:-:S03]  /*148f0*/  IMAD R78, R0, R7, RZ ;  /* 0x00000007004e7224 */ /* 0x000fc600078e02ff */
[----:B------:R-:W-:Y:S04]  /*14900*/  STL [R1+0x16f0], R7 ;  /* 0x0016f00701007387 */ /* 0x000fe80000100800 */
[----:B------:R0:W-:Y:S04]  /*14910*/  STL [R1+0x1774], R7 ;  /* 0x0017740701007387 */ /* 0x0001e80000100800 */
[----:B0-----:R-:W4:Y:S01]  /*14920*/  LDL R7, [R1+0x1384] ;  /* 0x0013840001077983 */ /* 0x001f220000100800 */
[----:B------:R-:W-:-:S13]  /*14930*/  ISETP.GT.U32.AND P2, PT, R9, R15, PT ;  /* 0x0000000f0900720c */ /* 0x000fda0003f44070 */
[----:B------:R-:W-:Y:S01]  /*14940*/  @!P2 IMAD.IADD R15, R15, 0x1, -R9 ;  /* 0x000000010f0fa824 */ /* 0x000fe200078e0a09 */
[C---:B---3--:R-:W-:Y:S02]  /*14950*/  ISETP.GT.U32.AND P2, PT, R9.reuse, R18, PT ;  /* 0x000000120900720c */ /* 0x048fe40003f44070 */
[C---:B------:R-:W-:Y:S02]  /*14960*/  ISETP.GT.U32.AND P0, PT, R9.reuse, R16, PT ;  /* 0x000000100900720c */ /* 0x040fe40003f04070 */
[----:B------:R-:W-:-:S09]  /*14970*/  ISETP.GT.U32.AND P3, PT, R9, R15, PT ;  /* 0x0000000f0900720c */ /* 0x000fd20003f64070 */
[--C-:B------:R-:W-:Y:S02]  /*14980*/  @!P2 IMAD.IADD R18, R18, 0x1, -R9.reuse ;  /* 0x000000011212a824 */ /* 0x100fe400078e0a09 */
[--C-:B------:R-:W-:Y:S01]  /*14990*/  @!P0 IMAD.IADD R16, R16, 0x1, -R9.reuse ;  /* 0x0000000110108824 */ /* 0x100fe200078e0a09 */
[----:B------:R-:W-:Y:S01]  /*149a0*/  ISETP.GE.AND P0, PT, R64, RZ, PT ;  /* 0x000000ff4000720c */ /* 0x000fe20003f06270 */
[----:B------:R-:W-:-:S04]  /*149b0*/  @!P3 IMAD.IADD R15, R15, 0x1, -R9 ;  /* 0x000000010f0fb824 */ /* 0x000fc800078e0a09 */
[----:B------:R-:W-:Y:S01]  /*149c0*/  IMAD.MOV.U32 R72, RZ, RZ, R15 ;  /* 0x000000ffff487224 */ /* 0x000fe200078e000f */
[----:B------:R-:W-:Y:S01]  /*149d0*/  ISETP.NE.AND P1, PT, R5, RZ, PT ;  /* 0x000000ff0500720c */ /* 0x000fe20003f25270 */
[----:B------:R-:W-:Y:S01]  /*149e0*/  IMAD.MOV.U32 R24, RZ, RZ, R22 ;  /* 0x000000ffff187224 */ /* 0x000fe200078e0016 */
[----:B------:R-:W-:Y:S01]  /*149f0*/  LOP3.LUT R47, RZ, R5, RZ, 0x33, !PT ;  /* 0x00000005ff2f7212 */ /* 0x000fe200078e33ff */
[----:B------:R-:W-:Y:S01]  /*14a00*/  IMAD.MOV.U32 R5, RZ, RZ, R8 ;  /* 0x000000ffff057224 */ /* 0x000fe200078e0008 */
[----:B------:R-:W-:Y:S01]  /*14a10*/  ISETP.GT.U32.AND P3, PT, R9, R17, PT ;  /* 0x000000110900720c */ /* 0x000fe20003f64070 */
[----:B------:R-:W-:Y:S02]  /*14a20*/  VIADD R22, R21, 0x7f ;  /* 0x0000007f15167836 */ /* 0x000fe40000000000 */
[----:B------:R-:W-:Y:S02]  /*14a30*/  @!P0 IMAD.MOV R72, RZ, RZ, -R72 ;  /* 0x000000ffff488224 */ /* 0x000fe400078e0a48 */
[----:B------:R-:W-:Y:S01]  /*14a40*/  IMAD.HI.U32 R75, R10, R5, RZ ;  /* 0x000000050a4b7227 */ /* 0x000fe200078e00ff */
[----:B------:R-:W-:-:S02]  /*14a50*/  ISETP.GT.AND P0, PT, R22, 0x7f, PT ;  /* 0x0000007f1600780c */ /* 0x000fc40003f04270 */
[----:B------:R-:W-:Y:S01]  /*14a60*/  SEL R72, R47, R72, !P1 ;  /* 0x000000482f487207 */ /* 0x000fe20004800000 */
[----:B------:R-:W-:Y:S01]  /*14a70*/  IMAD.MOV R15, RZ, RZ, -R75 ;  /* 0x000000ffff0f7224 */ /* 0x000fe200078e0a4b */
[----:B------:R-:W-:Y:S01]  /*14a80*/  IADD3 R8, P6, PT, R78, UR18, RZ ;  /* 0x000000124e087c10 */ /* 0x000fe2000ffde0ff */
[----:B------:R-:W3:Y:S02]  /*14a90*/  LDL R22, [R1+0x13c4] ;  /* 0x0013c40001167983 */ /* 0x000ee40000100800 */
[----:B------:R-:W-:Y:S01]  /*14aa0*/  IMAD R72, R72, UR4, RZ ;  /* 0x0000000448487c24 */ /* 0x000fe2000f8e02ff */
[----:B------:R-:W-:Y:S01]  /*14ab0*/  PRMT R26, RZ, 0x7610, R26 ;  /* 0x00007610ff1a7816 */ /* 0x000fe2000000001a */
[----:B------:R-:W-:Y:S01]  /*14ac0*/  IMAD R15, R9, R15, R5 ;  /* 0x0000000f090f7224 */ /* 0x000fe200078e0205 */
[----:B------:R-:W-:Y:S01]  /*14ad0*/  LEA.HI.X.SX32 R5, R78, UR19, 0x1, P6 ;  /* 0x000000134e057c11 */ /* 0x000fe2000b0f0eff */
[----:B------:R-:W-:Y:S01]  /*14ae0*/  @!P3 IMAD.IADD R17, R17, 0x1, -R9 ;  /* 0x000000011111b824 */ /* 0x000fe200078e0a09 */
[----:B------:R0:W-:Y:S01]  /*14af0*/  STS.U8 [R32+UR9+0x4f00], R29 ;  /* 0x004f001d20007988 */ /* 0x0001e20008000009 */
[----:B----4-:R-:W-:Y:S01]  /*14b00*/  ISETP.GE.AND P2, PT, R7, RZ, PT ;  /* 0x000000ff0700720c */ /* 0x010fe20003f46270 */
[----:B------:R-:W1:Y:S01]  /*14b10*/  LDCU UR4, c[0x0][0x3b0] ;  /* 0x00007600ff0477ac */ /* 0x000e620008000800 */
[----:B------:R-:W4:Y:S01]  /*14b20*/  S2R R7, SR_TID.X ;  /* 0x0000000000077919 */ /* 0x000f220000002100 */
[----:B--2---:R-:W-:-:S02]  /*14b30*/  ISETP.GE.AND P3, PT, R28, RZ, PT ;  /* 0x000000ff1c00720c */ /* 0x004fc40003f66270 */
[----:B------:R-:W-:-:S04]  /*14b40*/  IADD3 R28, P6, PT, R72, R8, RZ ;  /* 0x00000008481c7210 */ /* 0x000fc80007fde0ff */
[----:B0-----:R-:W-:Y:S02]  /*14b50*/  LEA.HI.X.SX32 R29, R72, R5, 0x1, P6 ;  /* 0x00000005481d7211 */ /* 0x001fe400030f0eff */
[----:B----4-:R-:W-:-:S04]  /*14b60*/  LOP3.LUT R7, R7, 0x7f, RZ, 0xc0, !PT ;  /* 0x0000007f07077812 */ /* 0x010fc800078ec0ff */
[----:B------:R-:W-:Y:S02]  /*14b70*/  ISETP.LT.AND P0, PT, R7, R21, P0 ;  /* 0x000000150700720c */ /* 0x000fe40000701270 */
[----:B------:R-:W2:Y:S04]  /*14b80*/  LDL.LU R21, [R1+0x1920] ;  /* 0x0019200001157983 */ /* 0x000ea80000300800 */
[----:B------:R-:W4:Y:S07]  /*14b90*/  LDL R32, [R1+0x13e4] ;  /* 0x0013e40001207983 */ /* 0x000f2e0000100800 */
[----:B------:R-:W2:Y:S01]  /*14ba0*/  @P0 LDG.E.U8 R26, desc[UR20][R28.64] ;  /* 0x000000141c1a0981 */ /* 0x000ea2000c1e1100 */
[----:B------:R-:W-:-:S13]  /*14bb0*/  ISETP.GT.U32.AND P5, PT, R9, R16, PT ;  /* 0x000000100900720c */ /* 0x000fda0003fa4070 */
[----:B------:R-:W-:Y:S01]  /*14bc0*/  @!P5 IMAD.IADD R16, R16, 0x1, -R9 ;  /* 0x000000011010d824 */ /* 0x000fe200078e0a09 */
[----:B------:R-:W-:-:S13]  /*14bd0*/  ISETP.GT.U32.AND P5, PT, R9, R18, PT ;  /* 0x000000120900720c */ /* 0x000fda0003fa4070 */
[----:B------:R-:W-:Y:S01]  /*14be0*/  @!P5 IMAD.IADD R18, R18, 0x1, -R9 ;  /* 0x000000011212d824 */ /* 0x000fe200078e0a09 */
[C---:B------:R-:W-:Y:S01]  /*14bf0*/  ISETP.GT.U32.AND P5, PT, R9.reuse, R19, PT ;  /* 0x000000130900720c */ /* 0x040fe20003fa4070 */
[----:B------:R-:W-:Y:S01]  /*14c00*/  @!P2 IMAD.MOV R16, RZ, RZ, -R16 ;  /* 0x000000ffff10a224 */ /* 0x000fe200078e0a10 */
[C---:B------:R-:W-:Y:S02]  /*14c10*/  ISETP.GT.U32.AND P2, PT, R9.reuse, R17, PT ;  /* 0x000000110900720c */ /* 0x040fe40003f44070 */
[----:B------:R-:W-:Y:S01]  /*14c20*/  ISETP.GT.U32.AND P6, PT, R9, R20, PT ;  /* 0x000000140900720c */ /* 0x000fe20003fc4070 */
[----:B------:R-:W-:Y:S01]  /*14c30*/  @!P3 IMAD.MOV R18, RZ, RZ, -R18 ;  /* 0x000000ffff12b224 */ /* 0x000fe200078e0a12 */
[----:B---3--:R-:W-:Y:S02]  /*14c40*/  ISETP.GE.AND P3, PT, R22, RZ, PT ;  /* 0x000000ff1600720c */ /* 0x008fe40003f66270 */
[----:B------:R-:W-:-:S05]  /*14c50*/  SEL R16, R47, R16, !P1 ;  /* 0x000000102f107207 */ /* 0x000fca0004800000 */
[----:B------:R-:W-:Y:S01]  /*14c60*/  @!P5 IMAD.IADD R19, R19, 0x1, -R9 ;  /* 0x000000011313d824 */ /* 0x000fe200078e0a09 */
[----:B------:R-:W-:-:S04]  /*14c70*/  SEL R18, R47, R18, !P1 ;  /* 0x000000122f127207 */ /* 0x000fc80004800000 */
[----:B------:R-:W-:Y:S01]  /*14c80*/  ISETP.GT.U32.AND P5, PT, R9, R19, PT ;  /* 0x000000130900720c */ /* 0x000fe20003fa4070 */
[----:B------:R-:W-:Y:S01]  /*14c90*/  IMAD R16, R16, UR5, RZ ;  /* 0x0000000510107c24 */ /* 0x000fe2000f8e02ff */
[----:B------:R-:W-:Y:S01]  /*14ca0*/  STL [R1+0x350], R28 ;  /* 0x0003501c01007387 */ /* 0x000fe20000100800 */
[----:B------:R-:W-:Y:S01]  /*14cb0*/  @!P2 IMAD.IADD R17, R17, 0x1, -R9 ;  /* 0x000000011111a824 */ /* 0x000fe200078e0a09 */
[----:B------:R-:W-:Y:S01]  /*14cc0*/  PRMT R23, RZ, 0x7610, R23 ;  /* 0x00007610ff177816 */ /* 0x000fe20000000017 */
[----:B-1----:R-:W-:Y:S01]  /*14cd0*/  IMAD R18, R18, UR4, RZ ;  /* 0x0000000412127c24 */ /* 0x002fe2000f8e02ff */
[----:B------:R0:W-:Y:S01]  /*14ce0*/  STL [R1+0x34c], R29 ;  /* 0x00034c1d01007387 */ /* 0x0001e20000100800 */
[----:B------:R-:W-:Y:S01]  /*14cf0*/  @!P6 IMAD.IADD R20, R20, 0x1, -R9 ;  /* 0x000000011414e824 */ /* 0x000fe200078e0a09 */
[C---:B------:R-:W-:Y:S01]  /*14d00*/  IADD3 R22, P6, PT, R16.reuse, R8, RZ ;  /* 0x0000000810167210 */ /* 0x040fe20007fde0ff */
[----:B------:R-:W-:Y:S01]  /*14d10*/  @!P3 IMAD.MOV R17, RZ, RZ, -R17 ;  /* 0x000000ffff11b224 */ /* 0x000fe200078e0a11 */
[----:B------:R-:W-:Y:S01]  /*14d20*/  PRMT R25, RZ, 0x7610, R25 ;  /* 0x00007610ff197816 */ /* 0x000fe20000000019 */
[----:B------:R-:W1:Y:S01]  /*14d30*/  LDCU UR4, c[0x0][0x3b0] ;  /* 0x00007600ff0477ac */ /* 0x000e620008000800 */
[----:B------:R-:W-:Y:S01]  /*14d40*/  LEA.HI.X.SX32 R16, R16, R5, 0x1, P6 ;  /* 0x0000000510107211 */ /* 0x000fe200030f0eff */
[----:B------:R-:W-:Y:S01]  /*14d50*/  @!P5 IMAD.IADD R19, R19, 0x1, -R9 ;  /* 0x000000011313d824 */ /* 0x000fe200078e0a09 */
[----:B------:R-:W-:Y:S01]  /*14d60*/  PRMT R27, RZ, 0x7610, R27 ;  /* 0x00007610ff1b7816 */ /* 0x000fe2000000001b */
[----:B------:R-:W3:Y:S01]  /*14d70*/  LDCU UR5, c[0x0][0x3b0] ;  /* 0x00007600ff0577ac */ /* 0x000ee20008000800 */
[----:B0-----:R-:W3:Y:S04]  /*14d80*/  LDL.LU R29, [R1+0x191c] ;  /* 0x00191c00011d7983 */ /* 0x001ee80000300800 */
[----:B------:R-:W3:Y:S01]  /*14d90*/  LDL R28, [R1+0x1404] ;  /* 0x00140400011c7983 */ /* 0x000ee20000100800 */
[----:B----4-:R-:W-:Y:S01]  /*14da0*/  ISETP.GE.AND P5, PT, R32, RZ, PT ;  /* 0x000000ff2000720c */ /* 0x010fe20003fa6270 */
[----:B------:R-:W-:-:S02]  /*14db0*/  IMAD.MOV.U32 R32, RZ, RZ, R24 ;  /* 0x000000ffff207224 */ /* 0x000fc400078e0018 */
[----:B--2---:R0:W-:Y:S04]  /*14dc0*/  STL [R1+0x380], R26 ;  /* 0x0003801a01007387 */ /* 0x0041e80000100800 */
[----:B------:R-:W-:Y:S01]  /*14dd0*/  STL [R1+0x390], R22 ;  /* 0x0003901601007387 */ /* 0x000fe20000100800 */
[----:B0-----:R-:W-:-:S04]  /*14de0*/  IADD3 R26, P3, PT, R18, R8, RZ ;  /* 0x00000008121a7210 */ /* 0x001fc80007f7e0ff */
[----:B------:R-:W-:Y:S01]  /*14df0*/  LEA.HI.X.SX32 R24, R18, R5, 0x1, P3 ;  /* 0x0000000512187211 */ /* 0x000fe200018f0eff */
[----:B------:R-:W-:Y:S01]  /*14e00*/  STL [R1+0x3d0], R26 ;  /* 0x0003d01a01007387 */ /* 0x000fe20000100800 */
[----:B------:R-:W-:Y:S01]  /*14e10*/  SEL R18, R47, R17, !P1 ;  /* 0x000000112f127207 */ /* 0x000fe20004800000 */
[----:B------:R-:W-:Y:S02]  /*14e20*/  @P0 IMAD.MOV.U32 R17, RZ, RZ, R16 ;  /* 0x000000ffff110224 */ /* 0x000fe400078e0010 */
[----:B------:R0:W-:Y:S02]  /*14e30*/  STL [R1+0x38c], R16 ;  /* 0x00038c1001007387 */ /* 0x0001e40000100800 */
[----:B------:R-:W-:Y:S02]  /*14e40*/  IMAD R18, R18, UR6, RZ ;  /* 0x0000000612127c24 */ /* 0x000fe4000f8e02ff */
[----:B------:R-:W-:Y:S01]  /*14e50*/  @!P5 IMAD.MOV R19, RZ, RZ, -R19 ;  /* 0x000000ffff13d224 */ /* 0x000fe200078e0a13 */
[----:B---3--:R-:W-:Y:S01]  /*14e60*/  ISETP.GE.AND P6, PT, R28, RZ, PT ;  /* 0x000000ff1c00720c */ /* 0x008fe20003fc6270 */
[----:B0-----:R-:W-:Y:S01]  /*14e70*/  @P0 IMAD.MOV.U32 R16, RZ, RZ, R22 ;  /* 0x000000ffff100224 */ /* 0x001fe200078e0016 */
[----:B------:R-:W-:Y:S01]  /*14e80*/  ISETP.GT.U32.AND P2, PT, R9, R20, PT ;  /* 0x000000140900720c */ /* 0x000fe20003f44070 */
[----:B------:R-:W2:Y:S01]  /*14e90*/  LDL.LU R22, [R1+0x1918] ;  /* 0x0019180001167983 */ /* 0x000ea20000300800 */
[----:B------:R-:W-:Y:S01]  /*14ea0*/  PRMT R34, RZ, 0x7610, R34 ;  /* 0x00007610ff227816 */ /* 0x000fe20000000022 */
[----:B------:R-:W0:Y:S02]  /*14eb0*/  LDCU UR6, c[0x0][0x3b0] ;  /* 0x00007600ff0677ac */ /* 0x000e240008000800 */
[----:B------:R3:W4:Y:S02]  /*14ec0*/  @P0 LDG.E.U8 R23, desc[UR20][R16.64] ;  /* 0x0000001410170981 */ /* 0x000724000c1e1100 */
[----:B---3--:R-:W-:-:S02]  /*14ed0*/  @P0 IMAD.MOV.U32 R16, RZ, RZ, R26 ;  /* 0x000000ffff100224 */ /* 0x008fc400078e001a */
[----:B------:R-:W-:-:S05]  /*14ee0*/  @P0 IMAD.MOV.U32 R17, RZ, RZ, R24 ;  /* 0x000000ffff110224 */ /* 0x000fca00078e0018 */
[----:B------:R3:W2:Y:S02]  /*14ef0*/  @P0 LDG.E.U8 R25, desc[UR20][R16.64] ;  /* 0x0000001410190981 */ /* 0x0006a4000c1e1100 */
[----:B---3--:R-:W-:-:S04]  /*14f00*/  IADD3 R16, P5, PT, R18, R8, RZ ;  /* 0x0000000812107210 */ /* 0x008fc80007fbe0ff */
[----:B------:R-:W-:-:S05]  /*14f10*/  LEA.HI.X.SX32 R17, R18, R5, 0x1, P5 ;  /* 0x0000000512117211 */ /* 0x000fca00028f0eff */
[----:B------:R-:W3:Y:S04]  /*14f20*/  @P0 LDG.E.U8 R27, desc[UR20][R16.64] ;  /* 0x00000014101b0981 */ /* 0x000ee8000c1e1100 */
[----:B------:R-:W-:Y:S04]  /*14f30*/  STL [R1+0x3cc], R24 ;  /* 0x0003cc1801007387 */ /* 0x000fe80000100800 */
[----:B----4-:R4:W-:Y:S04]  /*14f40*/  STL [R1+0x37c], R23 ;  /* 0x00037c1701007387 */ /* 0x0109e80000100800 */
[----:B----4-:R-:W4:Y:S04]  /*14f50*/  LDL.LU R23, [R1+0x1914] ;  /* 0x0019140001177983 */ /* 0x010f280000300800 */
[----:B------:R-:W4:Y:S04]  /*14f60*/  LDL.LU R24, [R1+0x1910] ;  /* 0x0019100001187983 */ /* 0x000f280000300800 */
[----:B------:R-:W4:Y:S04]  /*14f70*/  LDL.LU R26, [R1+0x190c] ;  /* 0x00190c00011a7983 */ /* 0x000f280000300800 */
[----:B--2---:R2:W-:Y:S04]  /*14f80*/  STL [R1+0x378], R25 ;  /* 0x0003781901007387 */ /* 0x0045e80000100800 */
[----:B--2---:R-:W2:Y:S04]  /*14f90*/  LDL.LU R25, [R1+0x1908] ;  /* 0x0019080001197983 */ /* 0x004ea80000300800 */
[----:B------:R-:W2:Y:S04]  /*14fa0*/  LDL R28, [R1+0x1448] ;  /* 0x00144800011c7983 */ /* 0x000ea80000100800 */
[----:B------:R-:W-:Y:S04]  /*14fb0*/  STL [R1+0x430], R16 ;  /* 0x0004301001007387 */ /* 0x000fe80000100800 */
[----:B------:R-:W-:Y:S04]  /*14fc0*/  STL [R1+0x42c], R17 ;  /* 0x00042c1101007387 */ /* 0x000fe80000100800 */
[----:B---3--:R3:W-:Y:S04]  /*14fd0*/  STL [R1+0x374], R27 ;  /* 0x0003741b01007387 */ /* 0x0087e80000100800 */
[----:B---3--:R-:W3:Y:S04]  /*14fe0*/  LDL.LU R27, [R1+0x1904] ;  /* 0x00190400011b7983 */ /* 0x008ee80000300800 */
[----:B------:R-:W2:Y:S01]  /*14ff0*/  LDL R16, [R1+0x141c] ;  /* 0x00141c0001107983 */ /* 0x000ea20000100800 */
[----:B------:R-:W-:Y:S01]  /*15000*/  @!P2 IMAD.IADD R20, R20, 0x1, -R9 ;  /* 0x000000011414a824 */ /* 0x000fe200078e0a09 */
[----:B------:R-:W-:-:S02]  /*15010*/  ISETP.GT.U32.AND P2, PT, R9, R22, PT ;  /* 0x000000160900720c */ /* 0x000fc40003f44070 */
[----:B------:R-:W-:Y:S01]  /*15020*/  SEL R19, R47, R19, !P1 ;  /* 0x000000132f137207 */ /* 0x000fe20004800000 */
[----:B------:R-:W-:-:S04]  /*15030*/  @!P6 IMAD.MOV R20, RZ, RZ, -R20 ;  /* 0x000000ffff14e224 */ /* 0x000fc800078e0a14 */
[----:B------:R-:W-:-:S06]  /*15040*/  IMAD R19, R19, UR7, RZ ;  /* 0x0000000713137c24 */ /* 0x000fcc000f8e02ff */
[----:B------:R-:W-:Y:S01]  /*15050*/  @!P2 IMAD.IADD R22, R22, 0x1, -R9 ;  /* 0x000000011616a824 */ /* 0x000fe200078e0a09 */
[C---:B------:R-:W-:Y:S01]  /*15060*/  IADD3 R17, P6, PT, R19.reuse, R8, RZ ;  /* 0x0000000813117210 */ /* 0x040fe20007fde0ff */
[----:B------:R-:W0:Y:S04]  /*15070*/  LDCU UR7, c[0x0][0x3b0] ;  /* 0x00007600ff0777ac */ /* 0x000e280008000800 */
[----:B------:R0:W-:Y:S01]  /*15080*/  STL [R1+0x470], R17 ;  /* 0x0004701101007387 */ /* 0x0001e20000100800 */
[----:B--2---:R-:W-:Y:S02]  /*15090*/  ISETP.GE.AND P2, PT, R16, RZ, PT ;  /* 0x000000ff1000720c */ /* 0x004fe40003f46270 */
[----:B------:R-:W-:-:S04]  /*150a0*/  LEA.HI.X.SX32 R16, R19, R5, 0x1, P6 ;  /* 0x0000000513107211 */ /* 0x000fc800030f0eff */
[-C--:B0-----:R-:W-:Y:S01]  /*150b0*/  @P0 LOP3.LUT R17, R17, R16.reuse, RZ, 0x3c, !PT ;  /* 0x0000001011110212 */ /* 0x081fe200078e3cff */
[----:B------:R0:W-:Y:S03]  /*150c0*/  STL [R1+0x46c], R16 ;  /* 0x00046c1001007387 */ /* 0x0001e60000100800 */
[----:B0-----:R-:W-:-:S04]  /*150d0*/  @P0 LOP3.LUT R16, R17, R16, RZ, 0x3c, !PT ;  /* 0x0000001011100212 */ /* 0x001fc800078e3cff */
[----:B------:R-:W-:-:S05]  /*150e0*/  @P0 LOP3.LUT R17, R17, R16, RZ, 0x3c, !PT ;  /* 0x0000001011110212 */ /* 0x000fca00078e3cff */
[----:B------:R0:W2:Y:S01]  /*150f0*/  @P0 LDG.E.U8 R34, desc[UR20][R16.64] ;  /* 0x0000001410220981 */ /* 0x0000a2000c1e1100 */
[----:B------:R-:W-:Y:S02]  /*15100*/  ISETP.GT.U32.AND P3, PT, R9, R21, PT ;  /* 0x000000150900720c */ /* 0x000fe40003f64070 */
[----:B------:R-:W-:-:S11]  /*15110*/  SEL R20, R47, R20, !P1 ;  /* 0x000000142f147207 */ /* 0x000fd60004800000 */
[----:B------:R-:W-:-:S05]  /*15120*/  @!P3 IMAD.IADD R21, R21, 0x1, -R9 ;  /* 0x000000011515b824 */ /* 0x000fca00078e0a09 */
[----:B------:R-:W-:Y:S01]  /*15130*/  ISETP.GT.U32.AND P3, PT, R9, R21, PT ;  /* 0x000000150900720c */ /* 0x000fe20003f64070 */
[----:B-1----:R-:W-:Y:S01]  /*15140*/  IMAD R20, R20, UR4, RZ ;  /* 0x0000000414147c24 */ /* 0x002fe2000f8e02ff */
[----:B------:R-:W-:Y:S01]  /*15150*/  PRMT R30, RZ, 0x7610, R30 ;  /* 0x00007610ff1e7816 */ /* 0x000fe2000000001e */
[----:B------:R-:W1:Y:S10]  /*15160*/  LDCU UR4, c[0x0][0x3b0] ;  /* 0x00007600ff0477ac */ /* 0x000e740008000800 */
[----:B------:R-:W-:Y:S01]  /*15170*/  @!P3 IMAD.IADD R21, R21, 0x1, -R9 ;  /* 0x000000011515b824 */ /* 0x000fe200078e0a09 */
[----:B0-----:R-:W-:-:S04]  /*15180*/  IADD3 R17, P3, PT, R20, R8, RZ ;  /* 0x0000000814117210 */ /* 0x001fc80007f7e0ff */
[----:B------:R-:W-:Y:S02]  /*15190*/  LEA.HI.X.SX32 R16, R20, R5, 0x1, P3 ;  /* 0x0000000514107211 */ /* 0x000fe400018f0eff */
[----:B------:R-:W-:Y:S01]  /*151a0*/  ISETP.GE.AND P3, PT, R28, RZ, PT ;  /* 0x000000ff1c00720c */ /* 0x000fe20003f66270 */
[----:B--2---:R0:W-:Y:S04]  /*151b0*/  STL [R1+0x2b4], R34 ;  /* 0x0002b42201007387 */ /* 0x0041e80000100800 */
[----:B0-----:R-:W2:Y:S04]  /*151c0*/  LDL R34, [R1+0x148c] ;  /* 0x00148c0001227983 */ /* 0x001ea80000100800 */
[----:B------:R0:W-:Y:S04]  /*151d0*/  STL [R1+0x4b0], R17 ;  /* 0x0004b01101007387 */ /* 0x0001e80000100800 */
[----:B------:R1:W-:Y:S04]  /*151e0*/  STL [R1+0x4ac], R16 ;  /* 0x0004ac1001007387 */ /* 0x0003e80000100800 */
[----:B------:R-:W2:Y:S01]  /*151f0*/  LDL.LU R28, [R1+0x1900] ;  /* 0x00190000011c7983 */ /* 0x000ea20000300800 */
[----:B0-----:R-:W-:-:S04]  /*15200*/  @P0 LOP3.LUT R17, R17, R16, RZ, 0x3c, !PT ;  /* 0x0000001011110212 */ /* 0x001fc800078e3cff */
[----:B-1----:R-:W-:-:S04]  /*15210*/  @P0 LOP3.LUT R16, R17, R16, RZ, 0x3c, !PT ;  /* 0x0000001011100212 */ /* 0x002fc800078e3cff */
[----:B------:R-:W-:-:S05]  /*15220*/  @P0 LOP3.LUT R17, R17, R16, RZ, 0x3c, !PT ;  /* 0x0000001011110212 */ /* 0x000fca00078e3cff */
[----:B------:R0:W2:Y:S04]  /*15230*/  @P0 LDG.E.U8 R30, desc[UR20][R16.64] ;  /* 0x00000014101e0981 */ /* 0x0000a8000c1e1100 */
[----:B------:R-:W3:Y:S01]  /*15240*/  LDL R16, [R1+0x1460] ;  /* 0x0014600001107983 */ /* 0x000ee20000100800 */
[C---:B----4-:R-:W-:Y:S01]  /*15250*/  ISETP.GT.U32.AND P5, PT, R9.reuse, R23, PT ;  /* 0x000000170900720c */ /* 0x050fe20003fa4070 */
[----:B------:R-:W-:Y:S01]  /*15260*/  @!P2 IMAD.MOV R21, RZ, RZ, -R21 ;  /* 0x000000ffff15a224 */ /* 0x000fe200078e0a15 */
[----:B------:R-:W-:-:S11]  /*15270*/  ISETP.GT.U32.AND P2, PT, R9, R24, PT ;  /* 0x000000180900720c */ /* 0x000fd60003f44070 */
[----:B------:R-:W-:Y:S01]  /*15280*/  @!P5 IMAD.IADD R23, R23, 0x1, -R9 ;  /* 0x000000011717d824 */ /* 0x000fe200078e0a09 */
[----:B------:R-:W-:-:S04]  /*15290*/  SEL R21, R47, R21, !P1 ;  /* 0x000000152f157207 */ /* 0x000fc80004800000 */
[C---:B------:R-:W-:Y:S02]  /*152a0*/  ISETP.GT.U32.AND P6, PT, R9.reuse, R23, PT ;  /* 0x000000170900720c */ /* 0x040fe40003fc4070 */
[----:B------:R-:W-:Y:S01]  /*152b0*/  ISETP.GT.U32.AND P5, PT, R9, R22, PT ;  /* 0x000000160900720c */ /* 0x000fe20003fa4070 */
[----:B------:R-:W-:Y:S01]  /*152c0*/  IMAD R21, R21, UR5, RZ ;  /* 0x0000000515157c24 */ /* 0x000fe2000f8e02ff */
[----:B------:R-:W-:Y:S01]  /*152d0*/  PRMT R29, RZ, 0x7610, R29 ;  /* 0x00007610ff1d7816 */ /* 0x000fe2000000001d */
[----:B------:R-:W-:Y:S01]  /*152e0*/  @!P2 IMAD.IADD R24, R24, 0x1, -R9 ;  /* 0x000000011818a824 */ /* 0x000fe200078e0a09 */
[----:B------:R-:W-:Y:S01]  /*152f0*/  PRMT R41, RZ, 0x7610, R41 ;  /* 0x00007610ff297816 */ /* 0x000fe20000000029 */
[----:B------:R-:W1:Y:S06]  /*15300*/  LDCU UR5, c[0x0][0x3b0] ;  /* 0x00007600ff0577ac */ /* 0x000e6c0008000800 */
[--C-:B------:R-:W-:Y:S01]  /*15310*/  @!P6 IMAD.IADD R23, R23, 0x1, -R9.reuse ;  /* 0x000000011717e824 */ /* 0x100fe200078e0a09 */
[----:B0-----:R-:W-:Y:S01]  /*15320*/  IADD3 R17, P6, PT, R21, R8, RZ ;  /* 0x0000000815117210 */ /* 0x001fe20007fde0ff */
[----:B------:R-:W-:-:S04]  /*15330*/  @!P5 IMAD.IADD R22, R22, 0x1, -R9 ;  /* 0x000000011616d824 */ /* 0x000fc800078e0a09 */
[----:B------:R-:W-:-:S05]  /*15340*/  @!P3 IMAD.MOV R22, RZ, RZ, -R22 ;  /* 0x000000ffff16b224 */ /* 0x000fca00078e0a16 */
[----:B------:R-:W-:-:S05]  /*15350*/  SEL R22, R47, R22, !P1 ;  /* 0x000000162f167207 */ /* 0x000fca0004800000 */
[----:B------:R-:W-:Y:S01]  /*15360*/  IMAD R22, R22, UR4, RZ ;  /* 0x0000000416167c24 */ /* 0x000fe2000f8e02ff */
[----:B--2---:R0:W-:Y:S01]  /*15370*/  STL [R1+0x290], R30 ;  /* 0x0002901e01007387 */ /* 0x0041e20000100800 */
[----:B---3--:R-:W-:-:S03]  /*15380*/  ISETP.GE.AND P2, PT, R16, RZ, PT ;  /* 0x000000ff1000720c */ /* 0x008fc60003f46270 */
[----:B0-----:R-:W2:Y:S01]  /*15390*/  LDL R30, [R1+0x14a4] ;  /* 0x0014a400011e7983 */ /* 0x001ea20000100800 */
[----:B------:R-:W-:Y:S01]  /*153a0*/  LEA.HI.X.SX32 R16, R21, R5, 0x1, P6 ;  /* 0x0000000515107211 */ /* 0x000fe200030f0eff */
[----:B------:R-:W0:Y:S02]  /*153b0*/  LDCU UR4, c[0x0][0x3b0] ;  /* 0x00007600ff0477ac */ /* 0x000e240008000800 */
[----:B------:R3:W-:Y:S01]  /*153c0*/  STL [R1+0x4f0], R17 ;  /* 0x0004f01101007387 */ /* 0x0007e20000100800 */
[----:B------:R-:W-:-:S03]  /*153d0*/  ISETP.GT.U32.AND P6, PT, R9, R25, PT ;  /* 0x000000190900720c */ /* 0x000fc60003fc4070 */
[----:B------:R4:W-:Y:S01]  /*153e0*/  STL [R1+0x4ec], R16 ;  /* 0x0004ec1001007387 */ /* 0x0009e20000100800 */
[----:B---3--:R-:W-:-:S04]  /*153f0*/  @P0 LOP3.LUT R17, R17, R16, RZ, 0x3c, !PT ;  /* 0x0000001011110212 */ /* 0x008fc800078e3cff */
[----:B----4-:R-:W-:-:S04]  /*15400*/  @P0 LOP3.LUT R16, R17, R16, RZ, 0x3c, !PT ;  /* 0x0000001011100212 */ /* 0x010fc800078e3cff */
[----:B------:R-:W-:Y:S01]  /*15410*/  @P0 LOP3.LUT R17, R17, R16, RZ, 0x3c, !PT ;  /* 0x0000001011110212 */ /* 0x000fe200078e3cff */
[----:B------:R-:W-:-:S04]  /*15420*/  @!P6 IMAD.IADD R25, R25, 0x1, -R9 ;  /* 0x000000011919e824 */ /* 0x000fc800078e0a09 */
[----:B------:R3:W4:Y:S02]  /*15430*/  @P0 LDG.E.U8 R29, desc[UR20][R16.64] ;  /* 0x00000014101d0981 */ /* 0x000724000c1e1100 */
[----:B---3--:R-:W-:-:S04]  /*15440*/  IADD3 R16, P6, PT, R22, R8, RZ ;  /* 0x0000000816107210 */ /* 0x008fc80007fde0ff */
[----:B------:R-:W-:-:S05]  /*15450*/  LEA.HI.X.SX32 R17, R22, R5, 0x1, P6 ;  /* 0x0000000516117211 */ /* 0x000fca00030f0eff */
[----:B------:R3:W3:Y:S01]  /*15460*/  @P0 LDG.E.U8 R41, desc[UR20][R16.64] ;  /* 0x0000001410290981 */ /* 0x0006e2000c1e1100 */
[----:B------:R-:W-:Y:S01]  /*15470*/  ISETP.GT.U32.AND P3, PT, R9, R24, PT ;  /* 0x000000180900720c */ /* 0x000fe20003f64070 */
[----:B------:R-:W-:-:S05]  /*15480*/  @!P2 IMAD.MOV R23, RZ, RZ, -R23 ;  /* 0x000000ffff17a224 */ /* 0x000fca00078e0a17 */
[----:B------:R-:W-:Y:S02]  /*15490*/  SEL R23, R47, R23, !P1 ;  /* 0x000000172f177207 */ /* 0x000fe40004800000 */
[----:B------:R-:W-:-:S03]  /*154a0*/  ISETP.GE.AND P2, PT, R34, RZ, PT ;  /* 0x000000ff2200720c */ /* 0x000fc60003f46270 */
[----:B-1----:R-:W-:Y:S01]  /*154b0*/  IMAD R23, R23, UR5, RZ ;  /* 0x0000000517177c24 */ /* 0x002fe2000f8e02ff */
[----:B------:R-:W-:Y:S01]  /*154c0*/  PRMT R36, RZ, 0x7610, R36 ;  /* 0x00007610ff247816 */ /* 0x000fe20000000024 */
[----:B------:R-:W-:Y:S01]  /*154d0*/  @!P3 IMAD.IADD R24, R24, 0x1, -R9 ;  /* 0x000000011818b824 */ /* 0x000fe200078e0a09 */
[----:B------:R-:W-:Y:S01]  /*154e0*/  ISETP.GT.U32.AND P5, PT, R9, R26, PT ;  /* 0x0000001a0900720c */ /* 0x000fe20003fa4070 */
[----:B------:R-:W1:Y:S01]  /*154f0*/  LDCU UR5, c[0x0][0x3b0] ;  /* 0x00007600ff0577ac */ /* 0x000e620008000800 */
[----:B--2---:R-:W-:Y:S02]  /*15500*/  ISETP.GE.AND P3, PT, R30, RZ, PT ;  /* 0x000000ff1e00720c */ /* 0x004fe40003f66270 */
[C---:B------:R-:W-:Y:S01]  /*15510*/  IADD3 R30, P6, PT, R23.reuse, R8, RZ ;  /* 0x00000008171e7210 */ /* 0x040fe20007fde0ff */
[----:B----4-:R2:W-:Y:S04]  /*15520*/  STL [R1+0x280], R29 ;  /* 0x0002801d01007387 */ /* 0x0105e80000100800 */
[----:B--2---:R-:W2:Y:S04]  /*15530*/  LDL.LU R29, [R1+0x18fc] ;  /* 0x0018fc00011d7983 */ /* 0x004ea80000300800 */
[----:B------:R-:W4:Y:S04]  /*15540*/  LDL R34, [R1+0x14bc] ;  /* 0x0014bc0001227983 */ /* 0x000f280000100800 */
[----:B------:R3:W-:Y:S04]  /*15550*/  STL [R1+0x530], R16 ;  /* 0x0005301001007387 */ /* 0x0007e80000100800 */
[----:B------:R0:W-:Y:S04]  /*15560*/  STL [R1+0x52c], R17 ;  /* 0x00052c1101007387 */ /* 0x0001e80000100800 */
[----:B------:R-:W-:Y:S01]  /*15570*/  STL [R1+0x570], R30 ;  /* 0x0005701e01007387 */ /* 0x000fe20000100800 */
[----:B---3--:R-:W-:-:S03]  /*15580*/  LEA.HI.X.SX32 R16, R23, R5, 0x1, P6 ;  /* 0x0000000517107211 */ /* 0x008fc600030f0eff */
[----:B------:R3:W-:Y:S02]  /*15590*/  STL [R1+0x274], R41 ;  /* 0x0002742901007387 */ /* 0x0007e40000100800 */
[----:B0-----:R-:W-:Y:S02]  /*155a0*/  @P0 IMAD.MOV.U32 R17, RZ, RZ, R16 ;  /* 0x000000ffff110224 */ /* 0x001fe400078e0010 */
[----:B---3--:R-:W3:Y:S04]  /*155b0*/  LDL R41, [R1+0x14e8] ;  /* 0x0014e80001297983 */ /* 0x008ee80000100800 */
[----:B------:R0:W-:Y:S02]  /*155c0*/  STL [R1+0x56c], R16 ;  /* 0x00056c1001007387 */ /* 0x0001e40000100800 */
[----:B0-----:R-:W-:-:S02]  /*155d0*/  @P0 IMAD.MOV.U32 R16, RZ, RZ, R30 ;  /* 0x000000ffff100224 */ /* 0x001fc400078e001e */
[--C-:B------:R-:W-:Y:S02]  /*155e0*/  @!P5 IMAD.IADD R26, R26, 0x1, -R9.reuse ;  /* 0x000000011a1ad824 */ /* 0x100fe400078e0a09 */
[----:B------:R-:W-:Y:S01]  /*155f0*/  @!P2 IMAD.MOV R24, RZ, RZ, -R24 ;  /* 0x000000ffff18a224 */ /* 0x000fe200078e0a18 */
[----:B------:R0:W2:Y:S02]  /*15600*/  @P0 LDG.E.U8 R36, desc[UR20][R16.64] ;  /* 0x0000001410240981 */ /* 0x0000a4000c1e1100 */
[C---:B------:R-:W-:Y:S02]  /*15610*/  ISETP.GT.U32.AND P5, PT, R9.reuse, R26, PT ;  /* 0x0000001a0900720c */ /* 0x040fe40003fa4070 */
[C---:B------:R-:W-:Y:S01]  /*15620*/  ISETP.GT.U32.AND P6, PT, R9.reuse, R28, PT ;  /* 0x0000001c0900720c */ /* 0x040fe20003fc4070 */
[----:B------:R-:W2:Y:S10]  /*15630*/  LDL.LU R30, [R1+0x18f8] ;  /* 0x0018f800011e7983 */ /* 0x000eb40000300800 */
[----:B------:R-:W-:Y:S01]  /*15640*/  @!P5 IMAD.IADD R26, R26, 0x1, -R9 ;  /* 0x000000011a1ad824 */ /* 0x000fe200078e0a09 */
[----:B------:R-:W-:-:S02]  /*15650*/  ISETP.GT.U32.AND P5, PT, R9, R27, PT ;  /* 0x0000001b0900720c */ /* 0x000fc40003fa4070 */
[----:B------:R-:W-:Y:S01]  /*15660*/  ISETP.GT.U32.AND P2, PT, R9, R25, PT ;  /* 0x000000190900720c */ /* 0x000fe20003f44070 */
[----:B------:R-:W-:Y:S01]  /*15670*/  @!P3 IMAD.MOV R26, RZ, RZ, -R26 ;  /* 0x000000ffff1ab224 */ /* 0x000fe200078e0a1a */
[----:B------:R-:W-:-:S09]  /*15680*/  SEL R24, R47, R24, !P1 ;  /* 0x000000182f187207 */ /* 0x000fd20004800000 */
[----:B------:R-:W-:Y:S01]  /*15690*/  @!P5 IMAD.IADD R27, R27, 0x1, -R9 ;  /* 0x000000011b1bd824 */ /* 0x000fe200078e0a09 */
[----:B------:R-:W-:-:S04]  /*156a0*/  SEL R26, R47, R26, !P1 ;  /* 0x0000001a2f1a7207 */ /* 0x000fc80004800000 */
[----:B------:R-:W-:Y:S01]  /*156b0*/  ISETP.GT.U32.AND P5, PT, R9, R27, PT ;  /* 0x0000001b0900720c */ /* 0x000fe20003fa4070 */
[----:B------:R-:W-:Y:S01]  /*156c0*/  IMAD R24, R24, UR6, RZ ;  /* 0x0000000618187c24 */ /* 0x000fe2000f8e02ff */
[----:B------:R-:W-:Y:S01]  /*156d0*/  PRMT R31, RZ, 0x7610, R31 ;  /* 0x00007610ff1f7816 */ /* 0x000fe2000000001f */
[----:B------:R-:W-:Y:S01]  /*156e0*/  @!P2 IMAD.IADD R25, R25, 0x1, -R9 ;  /* 0x000000011919a824 */ /* 0x000fe200078e0a09 */
[----:B------:R-:W-:Y:S01]  /*156f0*/  PRMT R33, RZ, 0x7610, R33 ;  /* 0x00007610ff217816 */ /* 0x000fe20000000021 */
[----:B------:R-:W-:Y:S01]  /*15700*/  IMAD R26, R26, UR4, RZ ;  /* 0x000000041a1a7c24 */ /* 0x000fe2000f8e02ff */
[----:B------:R-:W-:Y:S01]  /*15710*/  PRMT R35, RZ, 0x7610, R35 ;  /* 0x00007610ff237816 */ /* 0x000fe20000000023 */
[--C-:B------:R-:W-:Y:S01]  /*15720*/  @!P6 IMAD.IADD R28, R28, 0x1, -R9.reuse ;  /* 0x000000011c1ce824 */ /* 0x100fe200078e0a09 */
[C---:B0-----:R-:W-:Y:S01]  /*15730*/  IADD3 R16, P6, PT, R24.reuse, R8, RZ ;  /* 0x0000000818107210 */ /* 0x041fe20007fde0ff */
[----:B------:R-:W0:Y:S04]  /*15740*/  LDCU UR4, c[0x0][0x3b0] ;  /* 0x00007600ff0477ac */ /* 0x000e280008000800 */
[----:B------:R-:W-:Y:S01]  /*15750*/  @!P5 IMAD.IADD R27, R27, 0x1, -R9 ;  /* 0x000000011b1bd824 */ /* 0x000fe200078e0a09 */
[----:B------:R-:W-:Y:S01]  /*15760*/  LEA.HI.X.SX32 R17, R24, R5, 0x1, P6 ;  /* 0x0000000518117211 */ /* 0x000fe200030f0eff */
[----:B------:R-:W0:Y:S04]  /*15770*/  LDCU UR6, c[0x0][0x3b0] ;  /* 0x00007600ff0677ac */ /* 0x000e280008000800 */
[----:B------:R0:W2:Y:S01]  /*15780*/  @P0 LDG.E.U8 R31, desc[UR20][R16.64] ;  /* 0x00000014101f0981 */ /* 0x0000a2000c1e1100 */
[----:B----4-:R-:W-:-:S13]  /*15790*/  ISETP.GE.AND P3, PT, R34, RZ, PT ;  /* 0x000000ff2200720c */ /* 0x010fda0003f66270 */
[----:B------:R-:W-:Y:S01]  /*157a0*/  @!P3 IMAD.MOV R25, RZ, RZ, -R25 ;  /* 0x000000ffff19b224 */ /* 0x000fe200078e0a19 */
[----:B------:R-:W-:-:S04]  /*157b0*/  IADD3 R34, P3, PT, R26, R8, RZ ;  /* 0x000000081a227210 */ /* 0x000fc80007f7e0ff */
[----:B------:R-:W-:Y:S02]  /*157c0*/  SEL R25, R47, R25, !P1 ;  /* 0x000000192f197207 */ /* 0x000fe40004800000 */
[----:B---3--:R-:W-:Y:S01]  /*157d0*/  ISETP.GE.AND P5, PT, R41, RZ, PT ;  /* 0x000000ff2900720c */ /* 0x008fe20003fa6270 */
[----:B------:R-:W-:Y:S01]  /*157e0*/  IMAD.MOV.U32 R41, RZ, RZ, R32 ;  /* 0x000000ffff297224 */ /* 0x000fe200078e0020 */
[----:B------:R-:W-:Y:S01]  /*157f0*/  LEA.HI.X.SX32 R32, R26, R5, 0x1, P3 ;  /* 0x000000051a207211 */ /* 0x000fe200018f0eff */
[----:B-1----:R-:W-:Y:S01]  /*15800*/  IMAD R25, R25, UR5, RZ ;  /* 0x0000000519197c24 */ /* 0x002fe2000f8e02ff */
[----:B--2---:R1:W-:Y:S09]  /*15810*/  STL [R1+0x244], R36 ;  /* 0x0002442401007387 */ /* 0x0043f20000100800 */
[----:B------:R-:W-:Y:S01]  /*15820*/  @!P5 IMAD.MOV R27, RZ, RZ, -R27 ;  /* 0x000000ffff1bd224 */ /* 0x000fe200078e0a1b */
[----:B------:R-:W-:Y:S01]  /*15830*/  ISETP.GT.U32.AND P2, PT, R9, R28, PT ;  /* 0x0000001c0900720c */ /* 0x000fe20003f44070 */
[----:B------:R-:W2:Y:S01]  /*15840*/  LDCU UR5, c[0x0][0x3b0] ;  /* 0x00007600ff0577ac */ /* 0x000ea20008000800 */
[----:B-1----:R-:W3:Y:S04]  /*15850*/  LDL R36, [R1+0x1500] ;  /* 0x0015000001247983 */ /* 0x002ee80000100800 */
[----:B------:R0:W-:Y:S04]  /*15860*/  STL [R1+0x5b0], R16 ;  /* 0x0005b01001007387 */ /* 0x0001e80000100800 */
[----:B------:R-:W-:Y:S04]  /*15870*/  STL [R1+0x5f0], R34 ;  /* 0x0005f02201007387 */ /* 0x000fe80000100800 */
[----:B------:R1:W-:Y:S01]  /*15880*/  STL [R1+0x5ac], R17 ;  /* 0x0005ac1101007387 */ /* 0x0003e20000100800 */
[----:B0-----:R-:W-:-:S02]  /*15890*/  @P0 IMAD.MOV.U32 R16, RZ, RZ, R34 ;  /* 0x000000ffff100224 */ /* 0x001fc400078e0022 */
[----:B-1----:R-:W-:-:S05]  /*158a0*/  @P0 IMAD.MOV.U32 R17, RZ, RZ, R32 ;  /* 0x000000ffff110224 */ /* 0x002fca00078e0020 */
[----:B------:R0:W4:Y:S02]  /*158b0*/  @P0 LDG.E.U8 R33, desc[UR20][R16.64] ;  /* 0x0000001410210981 */ /* 0x000124000c1e1100 */
[----:B0-----:R-:W-:-:S04]  /*158c0*/  IADD3 R16, P5, PT, R25, R8, RZ ;  /* 0x0000000819107210 */ /* 0x001fc80007fbe0ff */
[----:B------:R-:W-:-:S05]  /*158d0*/  LEA.HI.X.SX32 R17, R25, R5, 0x1, P5 ;  /* 0x0000000519117211 */ /* 0x000fca00028f0eff */
[----:B------:R-:W2:Y:S04]  /*158e0*/  @P0 LDG.E.U8 R35, desc[UR20][R16.64] ;  /* 0x0000001410230981 */ /* 0x000ea8000c1e1100 */
[----:B------:R-:W-:Y:S04]  /*158f0*/  STL [R1+0x5ec], R32 ;  /* 0x0005ec2001007387 */ /* 0x000fe80000100800 */
[----:B------:R0:W-:Y:S04]  /*15900*/  STL [R1+0x228], R31 ;  /* 0x0002281f01007387 */ /* 0x0001e80000100800 */
[----:B0-----:R-:W2:Y:S04]  /*15910*/  LDL.LU R31, [R1+0x18f4] ;  /* 0x0018f400011f7983 */ /* 0x001ea80000300800 */
[----:B------:R-:W2:Y:S04]  /*15920*/  LDL.LU R32, [R1+0x18f0] ;  /* 0x0018f00001207983 */ /* 0x000ea80000300800 */
[----:B------:R-:W2:Y:S01]  /*15930*/  LDL.LU R34, [R1+0x18ec] ;  /* 0x0018ec0001227983 */ /* 0x000ea20000300800 */
[----:B---3--:R-:W-:-:S03]  /*15940*/  ISETP.GE.AND P6, PT, R36, RZ, PT ;  /* 0x000000ff2400720c */ /* 0x008fc60003fc6270 */
[----:B----4-:R0:W-:Y:S04]  /*15950*/  STL [R1+0x224], R33 ;  /* 0x0002242101007387 */ /* 0x0101e80000100800 */
[----:B0-----:R-:W3:Y:S04]  /*15960*/  LDL.LU R33, [R1+0x18e8] ;  /* 0x0018e80001217983 */ /* 0x001ee80000300800 */
[----:B------:R-:W4:Y:S04]  /*15970*/  LDL R36, [R1+0x1548] ;  /* 0x0015480001247983 */ /* 0x000f280000100800 */
[----:B------:R-:W-:Y:S04]  /*15980*/  STL [R1+0x630], R16 ;  /* 0x0006301001007387 */ /* 0x000fe80000100800 */
[----:B------:R-:W-:Y:S04]  /*15990*/  STL [R1+0x62c], R17 ;  /* 0x00062c1101007387 */ /* 0x000fe80000100800 */
[----:B--2---:R0:W-:Y:S04]  /*159a0*/  STL [R1+0x210], R35 ;  /* 0x0002102301007387 */ /* 0x0041e80000100800 */
[----:B0-----:R-:W2:Y:S04]  /*159b0*/  LDL.LU R35, [R1+0x18e4] ;  /* 0x0018e40001237983 */ /* 0x001ea80000300800 */
        /* <DEDUP_REMOVED lines=10> */
[----:B------:R-:W-:Y:S02]  /*15a60*/  PRMT R43, RZ, 0x7610, R43 ;  /* 0x00007610ff2b7816 */ /* 0x000fe4000000002b */
[----:B--2---:R-:W-:Y:S02]  /*15a70*/  ISETP.GE.AND P2, PT, R16, RZ, PT ;  /* 0x000000ff1000720c */ /* 0x004fe40003f46270 */
[----:B------:R-:W-:-:S04]  /*15a80*/  LEA.HI.X.SX32 R16, R27, R5, 0x1, P6 ;  /* 0x000000051b107211 */ /* 0x000fc800030f0eff */
[-C--:B-1----:R-:W-:Y:S01]  /*15a90*/  @P0 LOP3.LUT R17, R17, R16.reuse, RZ, 0x3c, !PT ;  /* 0x0000001011110212 */ /* 0x082fe200078e3cff */
[----:B------:R1:W-:Y:S03]  /*15aa0*/  STL [R1+0x66c], R16 ;  /* 0x00066c1001007387 */ /* 0x0003e60000100800 */
[----:B-1----:R-:W-:-:S04]  /*15ab0*/  @P0 LOP3.LUT R16, R17, R16, RZ, 0x3c, !PT ;  /* 0x0000001011100212 */ /* 0x002fc800078e3cff */
[----:B------:R-:W-:-:S05]  /*15ac0*/  @P0 LOP3.LUT R17, R17, R16, RZ, 0x3c, !PT ;  /* 0x0000001011110212 */ /* 0x000fca00078e3cff */
[----:B------:R1:W2:Y:S01]  /*15ad0*/  @P0 LDG.E.U8 R43, desc[UR20][R16.64] ;  /* 0x00000014102b0981 */ /* 0x0002a2000c1e1100 */
[----:B------:R-:W-:Y:S02]  /*15ae0*/  ISETP.GT.U32.AND P3, PT, R9, R29, PT ;  /* 0x0000001d0900720c */ /* 0x000fe40003f64070 */
[----:B------:R-:W-:-:S11]  /*15af0*/  SEL R28, R47, R28, !P1 ;  /* 0x0000001c2f1c7207 */ /* 0x000fd60004800000 */
[----:B------:R-:W-:-:S05]  /*15b00*/  @!P3 IMAD.IADD R29, R29, 0x1, -R9 ;  /* 0x000000011d1db824 */ /* 0x000fca00078e0a09 */
[----:B------:R-:W-:Y:S01]  /*15b10*/  ISETP.GT.U32.AND P3, PT, R9, R29, PT ;  /* 0x0000001d0900720c */ /* 0x000fe20003f64070 */
[----:B------:R-:W-:Y:S01]  /*15b20*/  IMAD R28, R28, UR4, RZ ;  /* 0x000000041c1c7c24 */ /* 0x000fe2000f8e02ff */
[----:B------:R-:W-:Y:S01]  /*15b30*/  PRMT R38, RZ, 0x7610, R38 ;  /* 0x00007610ff267816 */ /* 0x000fe20000000026 */
[----:B------:R-:W0:Y:S10]  /*15b40*/  LDCU UR4, c[0x0][0x3b0] ;  /* 0x00007600ff0477ac */ /* 0x000e340008000800 */
[----:B------:R-:W-:Y:S01]  /*15b50*/  @!P3 IMAD.IADD R29, R29, 0x1, -R9 ;  /* 0x000000011d1db824 */ /* 0x000fe200078e0a09 */
[----:B-1----:R-:W-:-:S04]  /*15b60*/  IADD3 R17, P3, PT, R28, R8, RZ ;  /* 0x000000081c117210 */ /* 0x002fc80007f7e0ff */
[----:B------:R-:W-:Y:S02]  /*15b70*/  LEA.HI.X.SX32 R16, R28, R5, 0x1, P3 ;  /* 0x000000051c107211 */ /* 0x000fe400018f0eff */
[----:B----4-:R-:W-:Y:S01]  /*15b80*/  ISETP.GE.AND P3, PT, R36, RZ, PT ;  /* 0x000000ff2400720c */ /* 0x010fe20003f66270 */
[----:B--2---:R1:W-:Y:S04]  /*15b90*/  STL [R1+0x20c], R43 ;  /* 0x00020c2b01007387 */ /* 0x0043e80000100800 */
[----:B-1----:R-:W2:Y:S04]  /*15ba0*/  LDL R43, [R1+0x1634] ;  /* 0x00163400012b7983 */ /* 0x002ea80000100800 */
[----:B------:R1:W-:Y:S04]  /*15bb0*/  STL [R1+0x6b0], R17 ;  /* 0x0006b01101007387 */ /* 0x0003e80000100800 */
[----:B------:R4:W-:Y:S04]  /*15bc0*/  STL [R1+0x6ac], R16 ;  /* 0x0006ac1001007387 */ /* 0x0009e80000100800 */
[----:B------:R-:W2:Y:S01]  /*15bd0*/  LDL.LU R36, [R1+0x18e0] ;  /* 0x0018e00001247983 */ /* 0x000ea20000300800 */
[----:B-1----:R-:W-:-:S04]  /*15be0*/  @P0 LOP3.LUT R17, R17, R16, RZ, 0x3c, !PT ;  /* 0x0000001011110212 */ /* 0x002fc800078e3cff */
[----:B----4-:R-:W-:-:S04]  /*15bf0*/  @P0 LOP3.LUT R16, R17, R16, RZ, 0x3c, !PT ;  /* 0x0000001011100212 */ /* 0x010fc800078e3cff */
[----:B------:R-:W-:-:S05]  /*15c00*/  @P0 LOP3.LUT R17, R17, R16, RZ, 0x3c, !PT ;  /* 0x0000001011110212 */ /* 0x000fca00078e3cff */
[----:B------:R1:W4:Y:S04]  /*15c10*/  @P0 LDG.E.U8 R38, desc[UR20][R16.64] ;  /* 0x0000001410260981 */ /* 0x000328000c1e1100 */
[----:B------:R-:W2:Y:S01]  /*15c20*/  LDL R16, [R1+0x1560] ;  /* 0x0015600001107983 */ /* 0x000ea20000100800 */
[C---:B------:R-:W-:Y:S01]  /*15c30*/  ISETP.GT.U32.AND P5, PT, R9.reuse, R31, PT ;  /* 0x0000001f0900720c */ /* 0x040fe20003fa4070 */
[----:B------:R-:W-:Y:S01]  /*15c40*/  @!P2 IMAD.MOV R29, RZ, RZ, -R29 ;  /* 0x000000ffff1da224 */ /* 0x000fe200078e0a1d */
[----:B------:R-:W-:-:S11]  /*15c50*/  ISETP.GT.U32.AND P2, PT, R9, R32, PT ;  /* 0x000000200900720c */ /* 0x000fd60003f44070 */
[----:B------:R-:W-:Y:S01]  /*15c60*/  @!P5 IMAD.IADD R31, R31, 0x1, -R9 ;  /* 0x000000011f1fd824 */ /* 0x000fe200078e0a09 */
[----:B------:R-:W-:-:S04]  /*15c70*/  ISETP.GT.U32.AND P5, PT, R9, R30, PT ;  /* 0x0000001e0900720c */ /* 0x000fc80003fa4070 */
[----:B------:R-:W-:Y:S02]  /*15c80*/  ISETP.GT.U32.AND P6, PT, R9, R31, PT ;  /* 0x0000001f0900720c */ /* 0x000fe40003fc4070 */
[----:B------:R-:W-:-:S05]  /*15c90*/  SEL R29, R47, R29, !P1 ;  /* 0x0000001d2f1d7207 */ /* 0x000fca0004800000 */
[----:B------:R-:W-:Y:S01]  /*15ca0*/  IMAD R29, R29, UR5, RZ ;  /* 0x000000051d1d7c24 */ /* 0x000fe2000f8e02ff */
[----:B------:R-:W-:Y:S01]  /*15cb0*/  PRMT R37, RZ, 0x7610, R37 ;  /* 0x00007610ff257816 */ /* 0x000fe20000000025 */
[--C-:B------:R-:W-:Y:S01]  /*15cc0*/  @!P2 IMAD.IADD R32, R32, 0x1, -R9.reuse ;  /* 0x000000012020a824 */ /* 0x100fe200078e0a09 */
[----:B------:R-:W-:Y:S01]  /*15cd0*/  PRMT R48, RZ, 0x7610, R48 ;  /* 0x00007610ff307816 */ /* 0x000fe20000000030 */
[--C-:B------:R-:W-:Y:S01]  /*15ce0*/  @!P5 IMAD.IADD R30, R30, 0x1, -R9.reuse ;  /* 0x000000011e1ed824 */ /* 0x100fe200078e0a09 */
[----:B------:R-:W2:Y:S01]  /*15cf0*/  LDCU UR5, c[0x0][0x3b0] ;  /* 0x00007600ff0577ac */ /* 0x000ea20008000800 */
[----:B------:R-:W-:Y:S01]  /*15d00*/  @!P6 IMAD.IADD R31, R31, 0x1, -R9 ;  /* 0x000000011f1fe824 */ /* 0x000fe200078e0a09 */
[----:B-1----:R-:W-:Y:S01]  /*15d10*/  IADD3 R17, P6, PT, R29, R8, RZ ;  /* 0x000000081d117210 */ /* 0x002fe20007fde0ff */
[----:B------:R-:W-:-:S05]  /*15d20*/  @!P3 IMAD.MOV R30, RZ, RZ, -R30 ;  /* 0x000000ffff1eb224 */ /* 0x000fca00078e0a1e */
[----:B------:R-:W-:-:S05]  /*15d30*/  SEL R30, R47, R30, !P1 ;  /* 0x0000001e2f1e7207 */ /* 0x000fca0004800000 */
[----:B0-----:R-:W-:Y:S01]  /*15d40*/  IMAD R30, R30, UR4, RZ ;  /* 0x000000041e1e7c24 */ /* 0x001fe2000f8e02ff */
[----:B----4-:R0:W-:Y:S01]  /*15d50*/  STL [R1+0x200], R38 ;  /* 0x0002002601007387 */ /* 0x0101e20000100800 */
[----:B--2---:R-:W-:-:S03]  /*15d60*/  ISETP.GE.AND P2, PT, R16, RZ, PT ;  /* 0x000000ff1000720c */ /* 0x004fc60003f46270 */
[----:B0-----:R-:W2:Y:S01]  /*15d70*/  LDL R38, [R1+0x15d0] ;  /* 0x0015d00001267983 */ /* 0x001ea20000100800 */
[----:B------:R-:W-:Y:S01]  /*15d80*/  LEA.HI.X.SX32 R16, R29, R5, 0x1, P6 ;  /* 0x000000051d107211 */ /* 0x000fe200030f0eff */
[----:B------:R-:W0:Y:S01]  /*15d90*/  LDCU UR4, c[0x0][0x3b0] ;  /* 0x00007600ff0477ac */ /* 0x000e220008000800 */
[----:B---3--:R-:W-:Y:S01]  /*15da0*/  ISETP.GT.U32.AND P6, PT, R9, R33, PT ;  /* 0x000000210900720c */ /* 0x008fe20003fc4070 */
[----:B------:R1:W-:Y:S04]  /*15db0*/  STL [R1+0x6f0], R17 ;  /* 0x0006f01101007387 */ /* 0x0003e80000100800 */
[----:B------:R3:W-:Y:S01]  /*15dc0*/  STL [R1+0x6ec], R16 ;  /* 0x0006ec1001007387 */ /* 0x0007e20000100800 */
[----:B-1----:R-:W-:-:S04]  /*15dd0*/  @P0 LOP3.LUT R17, R17, R16, RZ, 0x3c, !PT ;  /* 0x0000001011110212 */ /* 0x002fc800078e3cff */
[----:B---3--:R-:W-:-:S04]  /*15de0*/  @P0 LOP3.LUT R16, R17, R16, RZ, 0x3c, !PT ;  /* 0x0000001011100212 */ /* 0x008fc800078e3cff */
[----:B------:R-:W-:Y:S01]  /*15df0*/  @P0 LOP3.LUT R17, R17, R16, RZ, 0x3c, !PT ;  /* 0x0000001011110212 */ /* 0x000fe200078e3cff */
[----:B------:R-:W-:-:S04]  /*15e00*/  @!P6 IMAD.IADD R33, R33, 0x1, -R9 ;  /* 0x000000012121e824 */ /* 0x000fc800078e0a09 */
[----:B------:R1:W3:Y:S02]  /*15e10*/  @P0 LDG.E.U8 R37, desc[UR20][R16.64] ;  /* 0x0000001410250981 */ /* 0x0002e4000c1e1100 */
[----:B-1----:R-:W-:-:S04]  /*15e20*/  IADD3 R16, P6, PT, R30, R8, RZ ;  /* 0x000000081e107210 */ /* 0x002fc80007fde0ff */
[----:B------:R-:W-:-:S05]  /*15e30*/  LEA.HI.X.SX32 R17, R30, R5, 0x1, P6 ;  /* 0x000000051e117211 */ /* 0x000fca00030f0eff */
[----:B------:R1:W4:Y:S01]  /*15e40*/  @P0 LDG.E.U8 R48, desc[UR20][R16.64] ;  /* 0x0000001410300981 */ /* 0x000322000c1e1100 */
[----:B------:R-:W-:Y:S01]  /*15e50*/  ISETP.GT.U32.AND P3, PT, R9, R32, PT ;  /* 0x000000200900720c */ /* 0x000fe20003f64070 */
[----:B------:R-:W-:Y:S01]  /*15e60*/  @!P2 IMAD.MOV R31, RZ, RZ, -R31 ;  /* 0x000000ffff1fa224 */ /* 0x000fe200078e0a1f */
[----:B------:R-:W-:-:S04]  /*15e70*/  ISETP.GE.AND P2, PT, R43, RZ, PT ;  /* 0x000000ff2b00720c */ /* 0x000fc80003f46270 */
[----:B------:R-:W-:-:S05]  /*15e80*/  SEL R31, R47, R31, !P1 ;  /* 0x0000001f2f1f7207 */ /* 0x000fca0004800000 */
[----:B------:R-:W-:Y:S01]  /*15e90*/  IMAD R31, R31, UR5, RZ ;  /* 0x000000051f1f7c24 */ /* 0x000fe2000f8e02ff */
[----:B------:R-:W-:Y:S01]  /*15ea0*/  PRMT R39, RZ, 0x7610, R39 ;  /* 0x00007610ff277816 */ /* 0x000fe20000000027 */
[----:B------:R-:W-:Y:S01]  /*15eb0*/  @!P3 IMAD.IADD R32, R32, 0x1, -R9 ;  /* 0x000000012020b824 */ /* 0x000fe200078e0a09 */
[----:B------:R-:W-:Y:S01]  /*15ec0*/  PRMT R40, RZ, 0x7610, R40 ;  /* 0x00007610ff287816 */ /* 0x000fe20000000028 */
[----:B------:R-:W0:Y:S02]  /*15ed0*/  LDCU UR5, c[0x0][0x3b0] ;  /* 0x00007600ff0577ac */ /* 0x000e240008000800 */
[----:B------:R-:W-:-:S05]  /*15ee0*/  @!P2 IMAD.MOV R32, RZ, RZ, -R32 ;  /* 0x000000ffff20a224 */ /* 0x000fca00078e0a20 */
[----:B------:R-:W-:-:S05]  /*15ef0*/  SEL R32, R47, R32, !P1 ;  /* 0x000000202f207207 */ /* 0x000fca0004800000 */
[----:B------:R-:W-:Y:S01]  /*15f00*/  IMAD R32, R32, UR6, RZ ;  /* 0x0000000620207c24 */ /* 0x000fe2000f8e02ff */
[----:B--2---:R-:W-:Y:S01]  /*15f10*/  ISETP.GE.AND P3, PT, R38, RZ, PT ;  /* 0x000000ff2600720c */ /* 0x004fe20003f66270 */
[----:B------:R-:W2:Y:S01]  /*15f20*/  LDCU UR6, c[0x0][0x3b0] ;  /* 0x00007600ff0677ac */ /* 0x000ea20008000800 */
[C---:B------:R-:W-:Y:S01]  /*15f30*/  IADD3 R38, P6, PT, R31.reuse, R8, RZ ;  /* 0x000000081f267210 */ /* 0x040fe20007fde0ff */
[----:B---3--:R3:W-:Y:S04]  /*15f40*/  STL [R1+0x1f8], R37 ;  /* 0x0001f82501007387 */ /* 0x0087e80000100800 */
[----:B---3--:R-:W3:Y:S04]  /*15f50*/  LDL.LU R37, [R1+0x18dc] ;  /* 0x0018dc0001257983 */ /* 0x008ee80000300800 */
[----:B------:R-:W2:Y:S04]  /*15f60*/  LDL R43, [R1+0x165c] ;  /* 0x00165c00012b7983 */ /* 0x000ea80000100800 */
[----:B------:R1:W-:Y:S04]  /*15f70*/  STL [R1+0x738], R16 ;  /* 0x0007381001007387 */ /* 0x0003e80000100800 */
[----:B------:R0:W-:Y:S01]  /*15f80*/  STL [R1+0x734], R17 ;  /* 0x0007341101007387 */ /* 0x0001e20000100800 */
[----:B-1----:R-:W-:-:S02]  /*15f90*/  LEA.HI.X.SX32 R16, R31, R5, 0x1, P6 ;  /* 0x000000051f107211 */ /* 0x002fc400030f0eff */
[----:B------:R-:W-:Y:S01]  /*15fa0*/  ISETP.GT.U32.AND P6, PT, R9, R36, PT ;  /* 0x000000240900720c */ /* 0x000fe20003fc4070 */
[----:B----4-:R1:W-:Y:S02]  /*15fb0*/  STL [R1+0x1f0], R48 ;  /* 0x0001f03001007387 */ /* 0x0103e40000100800 */
[----:B0-----:R-:W-:Y:S02]  /*15fc0*/  @P0 IMAD.MOV.U32 R17, RZ, RZ, R16 ;  /* 0x000000ffff110224 */ /* 0x001fe400078e0010 */
[----:B------:R-:W-:Y:S01]  /*15fd0*/  STL [R1+0x778], R38 ;  /* 0x0007782601007387 */ /* 0x000fe20000100800 */
[----:B-1----:R-:W-:-:S03]  /*15fe0*/  IMAD.MOV.U32 R48, RZ, RZ, R41 ;  /* 0x000000ffff307224 */ /* 0x002fc600078e0029 */
[----:B------:R-:W4:Y:S04]  /*15ff0*/  LDL R41, [R1+0x15f4] ;  /* 0x0015f40001297983 */ /* 0x000f280000100800 */
[----:B------:R0:W-:Y:S01]  /*16000*/  STL [R1+0x774], R16 ;  /* 0x0007741001007387 */ /* 0x0001e20000100800 */
[----:B------:R-:W-:Y:S02]  /*16010*/  @!P6 IMAD.IADD R36, R36, 0x1, -R9 ;  /* 0x000000012424e824 */ /* 0x000fe400078e0a09 */
[----:B0-----:R-:W-:Y:S01]  /*16020*/  @P0 IMAD.MOV.U32 R16, RZ, RZ, R38 ;  /* 0x000000ffff100224 */ /* 0x001fe200078e0026 */
[----:B------:R-:W-:Y:S01]  /*16030*/  ISETP.GT.U32.AND P5, PT, R9, R34, PT ;  /* 0x000000220900720c */ /* 0x000fe20003fa4070 */
[----:B------:R-:W3:Y:S04]  /*16040*/  LDL.LU R38, [R1+0x18d8] ;  /* 0x0018d80001267983 */ /* 0x000ee80000300800 */
[----:B------:R0:W3:Y:S02]  /*16050*/  @P0 LDG.E.U8 R39, desc[UR20][R16.64] ;  /* 0x0000001410270981 */ /* 0x0000e4000c1e1100 */
[----:B0-----:R-:W-:-:S04]  /*16060*/  IADD3 R16, P6, PT, R32, R8, RZ ;  /* 0x0000000820107210 */ /* 0x001fc80007fde0ff */
[----:B------:R-:W-:-:S05]  /*16070*/  LEA.HI.X.SX32 R17, R32, R5, 0x1, P6 ;  /* 0x0000000520117211 */ /* 0x000fca00030f0eff */
[----:B------:R0:W3:Y:S01]  /*16080*/  @P0 LDG.E.U8 R40, desc[UR20][R16.64] ;  /* 0x0000001410280981 */ /* 0x0000e2000c1e1100 */
[----:B------:R-:W-:-:S05]  /*16090*/  @!P5 IMAD.IADD R34, R34, 0x1, -R9 ;  /* 0x000000012222d824 */ /* 0x000fca00078e0a09 */
[----:B------:R-:W-:-:S13]  /*160a0*/  ISETP.GT.U32.AND P5, PT, R9, R34, PT ;  /* 0x000000220900720c */ /* 0x000fda0003fa4070 */
[----:B------:R-:W-:Y:S01]  /*160b0*/  @!P5 IMAD.IADD R34, R34, 0x1, -R9 ;  /* 0x000000012222d824 */ /* 0x000fe200078e0a09 */
[C---:B------:R-:W-:Y:S02]  /*160c0*/  ISETP.GT.U32.AND P5, PT, R9.reuse, R35, PT ;  /* 0x000000230900720c */ /* 0x040fe40003fa4070 */
[----:B------:R-:W-:Y:S01]  /*160d0*/  ISETP.GT.U32.AND P2, PT, R9, R33, PT ;  /* 0x000000210900720c */ /* 0x000fe20003f44070 */
[----:B------:R-:W-:-:S10]  /*160e0*/  @!P3 IMAD.MOV R34, RZ, RZ, -R34 ;  /* 0x000000ffff22b224 */ /* 0x000fd400078e0a22 */
[----:B------:R-:W-:Y:S01]  /*160f0*/  @!P5 IMAD.IADD R35, R35, 0x1, -R9 ;  /* 0x000000012323d824 */ /* 0x000fe200078e0a09 */
[----:B------:R-:W-:-:S04]  /*16100*/  SEL R34, R47, R34, !P1 ;  /* 0x000000222f227207 */ /* 0x000fc80004800000 */
[----:B------:R-:W-:Y:S01]  /*16110*/  ISETP.GT.U32.AND P5, PT, R9, R35, PT ;  /* 0x000000230900720c */ /* 0x000fe20003fa4070 */
[--C-:B------:R-:W-:Y:S02]  /*16120*/  @!P2 IMAD.IADD R33, R33, 0x1, -R9.reuse ;  /* 0x000000012121a824 */ /* 0x100fe400078e0a09 */
[----:B------:R-:W-:Y:S01]  /*16130*/  IMAD R34, R34, UR4, RZ ;  /* 0x0000000422227c24 */ /* 0x000fe2000f8e02ff */
[----:B------:R-:W-:Y:S01]  /*16140*/  PRMT R0, RZ, 0x7610, R0 ;  /* 0x00007610ff007816 */ /* 0x000fe20000000000 */
[----:B------:R-:W1:Y:S08]  /*16150*/  LDCU UR4, c[0x0][0x3b0] ;  /* 0x00007600ff0477ac */ /* 0x000e700008000800 */
[----:B------:R-:W-:Y:S01]  /*16160*/  @!P5 IMAD.IADD R35, R35, 0x1, -R9 ;  /* 0x000000012323d824 */ /* 0x000fe200078e0a09 */
[----:B--2---:R-:W-:-:S13]  /*16170*/  ISETP.GE.AND P3, PT, R43, RZ, PT ;  /* 0x000000ff2b00720c */ /* 0x004fda0003f66270 */
[----:B------:R-:W-:Y:S01]  /*16180*/  @!P3 IMAD.MOV R33, RZ, RZ, -R33 ;  /* 0x000000ffff21b224 */ /* 0x000fe200078e0a21 */
[C---:B------:R-:W-:Y:S02]  /*16190*/  IADD3 R43, P3, PT, R34.reuse, R8, RZ ;  /* 0x00000008222b7210 */ /* 0x040fe40007f7e0ff */
[----:B----4-:R-:W-:Y:S02]  /*161a0*/  ISETP.GE.AND P5, PT, R41, RZ, PT ;  /* 0x000000ff2900720c */ /* 0x010fe40003fa6270 */
[----:B------:R-:W-:Y:S01]  /*161b0*/  LEA.HI.X.SX32 R41, R34, R5, 0x1, P3 ;  /* 0x0000000522297211 */ /* 0x000fe200018f0eff */
[----:B---3--:R2:W-:Y:S04]  /*161c0*/  STL [R1+0x1e8], R39 ;  /* 0x0001e82701007387 */ /* 0x0085e80000100800 */
[----:B--2---:R-:W2:Y:S04]  /*161d0*/  LDL.LU R39, [R1+0x18d4] ;  /* 0x0018d40001277983 */ /* 0x004ea80000300800 */
[----:B------:R0:W-:Y:S04]  /*161e0*/  STL [R1+0x7b8], R16 ;  /* 0x0007b81001007387 */ /* 0x0001e80000100800 */
[----:B------:R-:W-:Y:S04]  /*161f0*/  STL [R1+0x7f8], R43 ;  /* 0x0007f82b01007387 */ /* 0x000fe80000100800 */
[----:B------:R3:W-:Y:S01]  /*16200*/  STL [R1+0x7b4], R17 ;  /* 0x0007b41101007387 */ /* 0x0007e20000100800 */
[----:B0-----:R-:W-:-:S03]  /*16210*/  @P0 IMAD.MOV.U32 R16, RZ, RZ, R43 ;  /* 0x000000ffff100224 */ /* 0x001fc600078e002b */
[----:B------:R-:W-:Y:S04]  /*16220*/  STL [R1+0x7f4], R41 ;  /* 0x0007f42901007387 */ /* 0x000fe80000100800 */
[----:B------:R0:W-:Y:S01]  /*16230*/  STL [R1+0x1e0], R40 ;  /* 0x0001e02801007387 */ /* 0x0001e20000100800 */
[----:B---3--:R-:W-:-:S05]  /*16240*/  @P0 IMAD.MOV.U32 R17, RZ, RZ, R41 ;  /* 0x000000ffff110224 */ /* 0x008fca00078e0029 */
[----:B------:R3:W4:Y:S04]  /*16250*/  @P0 LDG.E.U8 R0, desc[UR20][R16.64] ;  /* 0x0000001410000981 */ /* 0x000728000c1e1100 */
[----:B0-----:R-:W2:Y:S04]  /*16260*/  LDL.LU R40, [R1+0x18d0] ;  /* 0x0018d00001287983 */ /* 0x001ea80000300800 */
[----:B------:R-:W2:Y:S04]  /*16270*/  LDL.LU R41, [R1+0x18cc] ;  /* 0x0018cc0001297983 */ /* 0x000ea80000300800 */
[----:B------:R-:W2:Y:S04]  /*16280*/  LDL.LU R43, [R1+0x18c8] ;  /* 0x0018c800012b7983 */ /* 0x000ea80000300800 */
[----:B------:R-:W2:Y:S01]  /*16290*/  LDL R17, [R1+0x159c] ;  /* 0x00159c0001117983 */ /* 0x000ea20000100800 */
[----:B------:R-:W-:Y:S01]  /*162a0*/  SEL R33, R47, R33, !P1 ;  /* 0x000000212f217207 */ /* 0x000fe20004800000 */
[----:B------:R-:W-:-:S04]  /*162b0*/  @!P5 IMAD.MOV R35, RZ, RZ, -R35 ;  /* 0x000000ffff23d224 */ /* 0x000fc800078e0a23 */
[----:B------:R-:W-:Y:S01]  /*162c0*/  IMAD R33, R33, UR5, RZ ;  /* 0x0000000521217c24 */ /* 0x000fe2000f8e02ff */
[----:B------:R-:W-:Y:S01]  /*162d0*/  PRMT R46, RZ, 0x7610, R46 ;  /* 0x00007610ff2e7816 */ /* 0x000fe2000000002e */
[----:B------:R-:W0:Y:S03]  /*162e0*/  LDCU UR5, c[0x0][0x3b0] ;  /* 0x00007600ff0577ac */ /* 0x000e260008000800 */
[----:B---3--:R-:W-:Y:S02]  /*162f0*/  IADD3 R16, P5, PT, R33, R8, RZ ;  /* 0x0000000821107210 */ /* 0x008fe40007fbe0ff */
[----:B--2---:R-:W-:Y:S02]  /*16300*/  ISETP.GE.AND P6, PT, R17, RZ, PT ;  /* 0x000000ff1100720c */ /* 0x004fe40003fc6270 */
[----:B------:R-:W-:-:S05]  /*16310*/  LEA.HI.X.SX32 R17, R33, R5, 0x1, P5 ;  /* 0x0000000521117211 */ /* 0x000fca00028f0eff */
[----:B------:R-:W2:Y:S04]  /*16320*/  @P0 LDG.E.U8 R46, desc[UR20][R16.64] ;  /* 0x00000014102e0981 */ /* 0x000ea8000c1e1100 */
[----:B------:R-:W-:Y:S04]  /*16330*/  STL [R1+0x838], R16 ;  /* 0x0008381001007387 */ /* 0x000fe80000100800 */
[----:B------:R-:W-:Y:S01]  /*16340*/  STL [R1+0x834], R17 ;  /* 0x0008341101007387 */ /* 0x000fe20000100800 */
[----:B------:R-:W-:Y:S02]  /*16350*/  ISETP.GT.U32.AND P2, PT, R9, R36, PT ;  /* 0x000000240900720c */ /* 0x000fe40003f44070 */
[----:B------:R-:W-:Y:S01]  /*16360*/  SEL R35, R47, R35, !P1 ;  /* 0x000000232f237207 */ /* 0x000fe20004800000 */
[----:B--2---:R2:W-:Y:S04]  /*16370*/  STL [R1+0x1d4], R46 ;  /* 0x0001d42e01007387 */ /* 0x0045e80000100800 */
[----:B--2---:R-:W2:Y:S04]  /*16380*/  LDL.LU R46, [R1+0x18c4] ;  /* 0x0018c400012e7983 */ /* 0x004ea80000300800 */
[----:B------:R-:W3:Y:S02]  /*16390*/  LDL R16, [R1+0x1624] ;  /* 0x0016240001107983 */ /* 0x000ee40000100800 */
[----:B------:R-:W-:Y:S01]  /*163a0*/  @!P2 IMAD.IADD R36, R36, 0x1, -R9 ;  /* 0x000000012424a824 */ /* 0x000fe200078e0a09 */
[----:B------:R-:W-:Y:S01]  /*163b0*/  ISETP.GT.U32.AND P2, PT, R9, R38, PT ;  /* 0x000000260900720c */ /* 0x000fe20003f44070 */
[----:B------:R-:W-:Y:S01]  /*163c0*/  IMAD R35, R35, UR7, RZ ;  /* 0x0000000723237c24 */ /* 0x000fe2000f8e02ff */
[----:B------:R-:W-:Y:S01]  /*163d0*/  PRMT R45, RZ, 0x7610, R45 ;  /* 0x00007610ff2d7816 */ /* 0x000fe2000000002d */
[----:B------:R-:W-:Y:S01]  /*163e0*/  @!P6 IMAD.MOV R36, RZ, RZ, -R36 ;  /* 0x000000ffff24e224 */ /* 0x000fe200078e0a24 */
[----:B------:R-:W-:Y:S01]  /*163f0*/  ISETP.GT.U32.AND P3, PT, R9, R37, PT ;  /* 0x000000250900720c */ /* 0x000fe20003f64070 */
[----:B------:R-:W0:Y:S01]  /*16400*/  LDCU UR7, c[0x0][0x3b0] ;  /* 0x00007600ff0777ac */ /* 0x000e220008000800 */
[----:B------:R-:W-:-:S07]  /*16410*/  IADD3 R17, P6, PT, R35, R8, RZ ;  /* 0x0000000823117210 */ /* 0x000fce0007fde0ff */
[----:B------:R-:W-:Y:S01]  /*16420*/  @!P2 IMAD.IADD R38, R38, 0x1, -R9 ;  /* 0x000000012626a824 */ /* 0x000fe200078e0a09 */
[----:B------:R0:W-:Y:S01]  /*16430*/  STL [R1+0x878], R17 ;  /* 0x0008781101007387 */ /* 0x0001e20000100800 */
[----:B---3--:R-:W-:Y:S02]  /*16440*/  ISETP.GE.AND P2, PT, R16, RZ, PT ;  /* 0x000000ff1000720c */ /* 0x008fe40003f46270 */
[----:B------:R-:W-:-:S04]  /*16450*/  LEA.HI.X.SX32 R16, R35, R5, 0x1, P6 ;  /* 0x0000000523107211 */ /* 0x000fc800030f0eff */
[-C--:B0-----:R-:W-:Y:S01]  /*16460*/  @P0 LOP3.LUT R17, R17, R16.reuse, RZ, 0x3c, !PT ;  /* 0x0000001011110212 */ /* 0x081fe200078e3cff */
[----:B------:R0:W-:Y:S03]  /*16470*/  STL [R1+0x874], R16 ;  /* 0x0008741001007387 */ /* 0x0001e60000100800 */
[----:B0-----:R-:W-:-:S04]  /*16480*/  @P0 LOP3.LUT R16, R17, R16, RZ, 0x3c, !PT ;  /* 0x0000001011100212 */ /* 0x001fc800078e3cff */
[----:B------:R-:W-:-:S05]  /*16490*/  @P0 LOP3.LUT R17, R17, R16, RZ, 0x3c, !PT ;  /* 0x0000001011110212 */ /* 0x000fca00078e3cff */
[----:B------:R-:W3:Y:S01]  /*164a0*/  @P0 LDG.E.U8 R45, desc[UR20][R16.64] ;  /* 0x00000014102d0981 */ /* 0x000ee2000c1e1100 */
[----:B------:R-:W-:-:S05]  /*164b0*/  @!P3 IMAD.IADD R37, R37, 0x1, -R9 ;  /* 0x000000012525b824 */ /* 0x000fca00078e0a09 */
[----:B------:R-:W-:Y:S02]  /*164c0*/  ISETP.GT.U32.AND P5, PT, R9, R37, PT ;  /* 0x000000250900720c */ /* 0x000fe40003fa4070 */
[----:B------:R-:W-:Y:S01]  /*164d0*/  SEL R36, R47, R36, !P1 ;  /* 0x000000242f247207 */ /* 0x000fe20004800000 */
[----:B---3--:R0:W-:Y:S04]  /*164e0*/  STL [R1+0x1cc], R45 ;  /* 0x0001cc2d01007387 */ /* 0x0081e80000100800 */
[----:B0-----:R-:W3:Y:S04]  /*164f0*/  LDL.LU R45, [R1+0x18c0] ;  /* 0x0018c000012d7983 */ /* 0x001ee80000300800 */
[----:B------:R-:W2:Y:S01]  /*16500*/  LDL R17, [R1+0x15c0] ;  /* 0x0015c00001117983 */ /* 0x000ea20000100800 */
[----:B-1----:R-:W-:Y:S01]  /*16510*/  IMAD R36, R36, UR4, RZ ;  /* 0x0000000424247c24 */ /* 0x002fe2000f8e02ff */
[----:B------:R-:W-:Y:S01]  /*16520*/  PRMT R44, RZ, 0x7610, R44 ;  /* 0x00007610ff2c7816 */ /* 0x000fe2000000002c */
[----:B------:R-:W-:Y:S01]  /*16530*/  @!P5 IMAD.IADD R37, R37, 0x1, -R9 ;  /* 0x000000012525d824 */ /* 0x000fe200078e0a09 */
[----:B------:R-:W-:Y:S01]  /*16540*/  ISETP.GT.U32.AND P3, PT, R9, R39, PT ;  /* 0x000000270900720c */ /* 0x000fe20003f64070 */
[----:B------:R-:W0:Y:S01]  /*16550*/  LDCU UR4, c[0x0][0x3b0] ;  /* 0x00007600ff0477ac */ /* 0x000e220008000800 */
[----:B------:R-:W-:Y:S01]  /*16560*/  IADD3 R16, P6, PT, R36, R8, RZ ;  /* 0x0000000824107210 */ /* 0x000fe20007fde0ff */
[----:B------:R-:W-:Y:S01]  /*16570*/  @!P2 IMAD.MOV R37, RZ, RZ, -R37 ;  /* 0x000000ffff25a224 */ /* 0x000fe200078e0a25 */
[----:B--2---:R-:W-:-:S02]  /*16580*/  ISETP.GE.AND P2, PT, R17, RZ, PT ;  /* 0x000000ff1100720c */ /* 0x004fc40003f46270 */
[----:B------:R-:W-:-:S05]  /*16590*/  LEA.HI.X.SX32 R17, R36, R5, 0x1, P6 ;  /* 0x0000000524117211 */ /* 0x000fca00030f0eff */
[----:B------:R-:W2:Y:S04]  /*165a0*/  @P0 LDG.E.U8 R44, desc[UR20][R16.64] ;  /* 0x00000014102c0981 */ /* 0x000ea8000c1e1100 */
[----:B------:R-:W-:Y:S04]  /*165b0*/  STL [R1+0x8b8], R16 ;  /* 0x0008b81001007387 */ /* 0x000fe80000100800 */
[----:B------:R-:W-:Y:S01]  /*165c0*/  STL [R1+0x8b4], R17 ;  /* 0x0008b41101007387 */ /* 0x000fe20000100800 */
[----:B------:R-:W-:Y:S01]  /*165d0*/  @!P3 IMAD.IADD R39, R39, 0x1, -R9 ;  /* 0x000000012727b824 */ /* 0x000fe200078e0a09 */
[----:B------:R-:W-:-:S04]  /*165e0*/  SEL R37, R47, R37, !P1 ;  /* 0x000000252f257207 */ /* 0x000fc80004800000 */
[----:B------:R-:W-:Y:S01]  /*165f0*/  ISETP.GT.U32.AND P3, PT, R9, R39, PT ;  /* 0x000000270900720c */ /* 0x000fe20003f64070 */
[----:B--2---:R1:W-:Y:S04]  /*16600*/  STL [R1+0x1c8], R44 ;  /* 0x0001c82c01007387 */ /* 0x0043e80000100800 */
[----:B-1----:R-:W2:Y:S04]  /*16610*/  LDL.LU R44, [R1+0x18bc] ;  /* 0x0018bc00012c7983 */ /* 0x002ea80000300800 */
[----:B------:R-:W2:Y:S01]  /*16620*/  LDL R17, [R1+0x164c] ;  /* 0x00164c0001117983 */ /* 0x000ea20000100800 */
[----:B------:R-:W-:Y:S01]  /*16630*/  IMAD R37, R37, UR5, RZ ;  /* 0x0000000525257c24 */ /* 0x000fe2000f8e02ff */
[----:B------:R-:W-:-:S02]  /*16640*/  PRMT R50, RZ, 0x7610, R50 ;  /* 0x00007610ff327816 */ /* 0x000fc40000000032 */
[----:B------:R-:W-:Y:S01]  /*16650*/  @!P3 IMAD.IADD R39, R39, 0x1, -R9 ;  /* 0x000000012727b824 */ /* 0x000fe200078e0a09 */
[----:B------:R-:W-:Y:S01]  /*16660*/  ISETP.GT.U32.AND P5, PT, R9, R38, PT ;  /* 0x000000260900720c */ /* 0x000fe20003fa4070 */
[----:B------:R-:W1:Y:S01]  /*16670*/  LDCU UR5, c[0x0][0x3b0] ;  /* 0x00007600ff0577ac */ /* 0x000e620008000800 */
[----:B------:R-:W-:-:S05]  /*16680*/  IADD3 R16, P3, PT, R37, R8, RZ ;  /* 0x0000000825107210 */ /* 0x000fca0007f7e0ff */
[----:B------:R-:W-:Y:S01]  /*16690*/  STL [R1+0x8f8], R16 ;  /* 0x0008f81001007387 */ /* 0x000fe20000100800 */
[----:B--2---:R-:W-:Y:S02]  /*166a0*/  ISETP.GE.AND P6, PT, R17, RZ, PT ;  /* 0x000000ff1100720c */ /* 0x004fe40003fc6270 */
[----:B------:R-:W-:-:S05]  /*166b0*/  LEA.HI.X.SX32 R17, R37, R5, 0x1, P3 ;  /* 0x0000000525117211 */ /* 0x000fca00018f0eff */
[----:B------:R2:W-:Y:S04]  /*166c0*/  STL [R1+0x8f4], R17 ;  /* 0x0008f41101007387 */ /* 0x0005e80000100800 */
[----:B------:R0:W3:Y:S04]  /*166d0*/  @P0 LDG.E.U8 R50, desc[UR20][R16.64] ;  /* 0x0000001410320981 */ /* 0x0000e8000c1e1100 */
[----:B--2---:R-:W2:Y:S01]  /*166e0*/  LDL R17, [R1+0x1684] ;  /* 0x0016840001117983 */ /* 0x004ea20000100800 */
[----:B------:R-:W-:-:S04]  /*166f0*/  @!P5 IMAD.IADD R38, R38, 0x1, -R9 ;  /* 0x000000012626d824 */ /* 0x000fc800078e0a09 */
[----:B------:R-:W-:Y:S01]  /*16700*/  @!P2 IMAD.MOV R38, RZ, RZ, -R38 ;  /* 0x000000ffff26a224 */ /* 0x000fe200078e0a26 */
[----:B------:R-:W-:-:S04]  /*16710*/  ISETP.GT.U32.AND P2, PT, R9, R41, PT ;  /* 0x000000290900720c */ /* 0x000fc80003f44070 */
[----:B------:R-:W-:Y:S01]  /*16720*/  SEL R38, R47, R38, !P1 ;  /* 0x000000262f267207 */ /* 0x000fe20004800000 */
[----:B------:R-:W-:-:S04]  /*16730*/  @!P6 IMAD.MOV R39, RZ, RZ, -R39 ;  /* 0x000000ffff27e224 */ /* 0x000fc800078e0a27 */
[----:B0-----:R-:W-:Y:S01]  /*16740*/  IMAD R38, R38, UR4, RZ ;  /* 0x0000000426267c24 */ /* 0x001fe2000f8e02ff */
[----:B------:R-:W-:Y:S01]  /*16750*/  PRMT R57, RZ, 0x7610, R57 ;  /* 0x00007610ff397816 */ /* 0x000fe20000000039 */
[----:B------:R-:W0:Y:S03]  /*16760*/  LDCU UR4, c[0x0][0x3b0] ;  /* 0x00007600ff0477ac */ /* 0x000e260008000800 */
[----:B------:R-:W-:Y:S01]  /*16770*/  IADD3 R16, P6, PT, R38, R8, RZ ;  /* 0x0000000826107210 */ /* 0x000fe20007fde0ff */
[----:B------:R-:W-:Y:S01]  /*16780*/  @!P2 IMAD.IADD R41, R41, 0x1, -R9 ;  /* 0x000000012929a824 */ /* 0x000fe200078e0a09 */
[----:B------:R-:W-:Y:S01]  /*16790*/  ISETP.GT.U32.AND P5, PT, R9, R40, PT ;  /* 0x000000280900720c */ /* 0x000fe20003fa4070 */
[----:B---3--:R3:W-:Y:S01]  /*167a0*/  STL [R1+0x1c0], R50 ;  /* 0x0001c03201007387 */ /* 0x0087e20000100800 */
[----:B--2---:R-:W-:-:S03]  /*167b0*/  ISETP.GE.AND P2, PT, R17, RZ, PT ;  /* 0x000000ff1100720c */ /* 0x004fc60003f46270 */
[----:B---3--:R-:W2:Y:S01]  /*167c0*/  LDL R50, [R1+0x16b4] ;  /* 0x0016b40001327983 */ /* 0x008ea20000100800 */
[----:B------:R-:W-:-:S05]  /*167d0*/  LEA.HI.X.SX32 R17, R38, R5, 0x1, P6 ;  /* 0x0000000526117211 */ /* 0x000fca00030f0eff */
[----:B------:R-:W3:Y:S04]  /*167e0*/  @P0 LDG.E.U8 R57, desc[UR20][R16.64] ;  /* 0x0000001410390981 */ /* 0x000ee8000c1e1100 */
[----:B------:R0:W-:Y:S04]  /*167f0*/  STL [R1+0x938], R16 ;  /* 0x0009381001007387 */ /* 0x0001e80000100800 */
[----:B------:R-:W-:Y:S04]  /*16800*/  STL [R1+0x934], R17 ;  /* 0x0009341101007387 */ /* 0x000fe80000100800 */
[----:B0-----:R-:W2:Y:S01]  /*16810*/  LDL R16, [R1+0x1690] ;  /* 0x0016900001107983 */ /* 0x001ea20000100800 */
[----:B------:R-:W-:Y:S01]  /*16820*/  @!P5 IMAD.IADD R40, R40, 0x1, -R9 ;  /* 0x000000012828d824 */ /* 0x000fe200078e0a09 */
[----:B------:R-:W-:-:S04]  /*16830*/  ISETP.GT.U32.AND P5, PT, R9, R43, PT ;  /* 0x0000002b0900720c */ /* 0x000fc80003fa4070 */
[----:B------:R-:W-:Y:S02]  /*16840*/  ISETP.GT.U32.AND P3, PT, R9, R40, PT ;  /* 0x000000280900720c */ /* 0x000fe40003f64070 */
[----:B------:R-:W-:-:S07]  /*16850*/  SEL R39, R47, R39, !P1 ;  /* 0x000000272f277207 */ /* 0x000fce0004800000 */
[----:B------:R-:W-:Y:S01]  /*16860*/  @!P5 IMAD.IADD R43, R43, 0x1, -R9 ;  /* 0x000000012b2bd824 */ /* 0x000fe200078e0a09 */
[----:B------:R-:W-:-:S03]  /*16870*/  ISETP.GT.U32.AND P5, PT, R9, R41, PT ;  /* 0x000000290900720c */ /* 0x000fc60003fa4070 */
[----:B------:R-:W-:Y:S02]  /*16880*/  @!P3 IMAD.IADD R40, R40, 0x1, -R9 ;  /* 0x000000012828b824 */ /* 0x000fe400078e0a09 */
[----:B------:R-:W-:Y:S01]  /*16890*/  IMAD R39, R39, UR6, RZ ;  /* 0x0000000627277c24 */ /* 0x000fe2000f8e02ff */
[----:B------:R-:W-:Y:S01]  /*168a0*/  PRMT R53, RZ, 0x7610, R53 ;  /* 0x00007610ff357816 */ /* 0x000fe20000000035 */
[----:B------:R-:W-:Y:S01]  /*168b0*/  @!P2 IMAD.MOV R40, RZ, RZ, -R40 ;  /* 0x000000ffff28a224 */ /* 0x000fe200078e0a28 */
[----:B------:R-:W-:Y:S01]  /*168c0*/  ISETP.GT.U32.AND P2, PT, R9, R46, PT ;  /* 0x0000002e0900720c */ /* 0x000fe20003f44070 */
[----:B------:R-:W0:Y:S03]  /*168d0*/  LDCU UR6, c[0x0][0x3b0] ;  /* 0x00007600ff0677ac */ /* 0x000e260008000800 */
[----:B------:R-:W-:Y:S01]  /*168e0*/  SEL R40, R47, R40, !P1 ;  /* 0x000000282f287207 */ /* 0x000fe20004800000 */
[----:B------:R-:W-:-:S04]  /*168f0*/  @!P5 IMAD.IADD R41, R41, 0x1, -R9 ;  /* 0x000000012929d824 */ /* 0x000fc800078e0a09 */
[----:B------:R-:W-:Y:S01]  /*16900*/  IMAD R40, R40, UR4, RZ ;  /* 0x0000000428287c24 */ /* 0x000fe2000f8e02ff */
[----:B------:R-:W-:Y:S01]  /*16910*/  PRMT R51, RZ, 0x7610, R51 ;  /* 0x00007610ff337816 */ /* 0x000fe20000000033 */
[----:B------:R-:W0:Y:S02]  /*16920*/  LDCU UR4, c[0x0][0x3b0] ;  /* 0x00007600ff0477ac */ /* 0x000e240008000800 */
[----:B------:R-:W-:Y:S01]  /*16930*/  @!P2 IMAD.IADD R46, R46, 0x1, -R9 ;  /* 0x000000012e2ea824 */ /* 0x000fe200078e0a09 */
[----:B---3--:R3:W-:Y:S02]  /*16940*/  STL [R1+0x1b4], R57 ;  /* 0x0001b43901007387 */ /* 0x0087e40000100800 */
[----:B---3--:R-:W-:Y:S02]  /*16950*/  IADD3 R57, P6, PT, R39, R8, RZ ;  /* 0x0000000827397210 */ /* 0x008fe40007fde0ff */
[----:B--2---:R-:W-:-:S03]  /*16960*/  ISETP.GE.AND P5, PT, R16, RZ, PT ;  /* 0x000000ff1000720c */ /* 0x004fc60003fa6270 */
[----:B------:R-:W-:Y:S01]  /*16970*/  @P0 IMAD.MOV.U32 R16, RZ, RZ, R57 ;  /* 0x000000ffff100224 */ /* 0x000fe200078e0039 */
[----:B------:R-:W-:Y:S01]  /*16980*/  LEA.HI.X.SX32 R17, R39, R5, 0x1, P6 ;  /* 0x0000000527117211 */ /* 0x000fe200030f0eff */
[----:B------:R-:W-:Y:S04]  /*16990*/  STL [R1+0x978], R57 ;  /* 0x0009783901007387 */ /* 0x000fe80000100800 */
[----:B------:R2:W3:Y:S04]  /*169a0*/  @P0 LDG.E.U8 R53, desc[UR20][R16.64] ;  /* 0x0000001410350981 */ /* 0x0004e8000c1e1100 */
[----:B------:R0:W-:Y:S01]  /*169b0*/  STL [R1+0x974], R17 ;  /* 0x0009741101007387 */ /* 0x0001e20000100800 */
[----:B--2---:R-:W-:-:S04]  /*169c0*/  IADD3 R16, P2, PT, R40, R8, RZ ;  /* 0x0000000828107210 */ /* 0x004fc80007f5e0ff */
[----:B0-----:R-:W-:Y:S01]  /*169d0*/  LEA.HI.X.SX32 R17, R40, R5, 0x1, P2 ;  /* 0x0000000528117211 */ /* 0x001fe200010f0eff */
[----:B------:R-:W-:Y:S02]  /*169e0*/  IMAD.MOV.U32 R57, RZ, RZ, R48 ;  /* 0x000000ffff397224 */ /* 0x000fe400078e0030 */
[----:B------:R-:W2:Y:S04]  /*169f0*/  LDL R48, [R1+0x16c4] ;  /* 0x0016c40001307983 */ /* 0x000ea80000100800 */
[----:B------:R0:W4:Y:S01]  /*16a00*/  @P0 LDG.E.U8 R51, desc[UR20][R16.64] ;  /* 0x0000001410330981 */ /* 0x000122000c1e1100 */
[C---:B------:R-:W-:Y:S01]  /*16a10*/  ISETP.GT.U32.AND P3, PT, R9.reuse, R43, PT ;  /* 0x0000002b0900720c */ /* 0x040fe20003f64070 */
[----:B------:R-:W-:Y:S01]  /*16a20*/  @!P5 IMAD.MOV R41, RZ, RZ, -R41 ;  /* 0x000000ffff29d224 */ /* 0x000fe200078e0a29 */
[----:B------:R-:W-:-:S11]  /*16a30*/  ISETP.GT.U32.AND P6, PT, R9, R45, PT ;  /* 0x0000002d0900720c */ /* 0x000fd60003fc4070 */
[----:B------:R-:W-:Y:S01]  /*16a40*/  @!P3 IMAD.IADD R43, R43, 0x1, -R9 ;  /* 0x000000012b2bb824 */ /* 0x000fe200078e0a09 */
[----:B------:R-:W-:Y:S02]  /*16a50*/  ISETP.GE.AND P3, PT, R50, RZ, PT ;  /* 0x000000ff3200720c */ /* 0x000fe40003f66270 */
[----:B------:R-:W-:Y:S01]  /*16a60*/  SEL R41, R47, R41, !P1 ;  /* 0x000000292f297207 */ /* 0x000fe20004800000 */
[----:B------:R-:W4:Y:S01]  /*16a70*/  LDL R50, [R1+0x16d0] ;  /* 0x0016d00001327983 */ /* 0x000f220000100800 */
[----:B------:R-:W-:-:S03]  /*16a80*/  ISETP.GT.U32.AND P2, PT, R9, R44, PT ;  /* 0x0000002c0900720c */ /* 0x000fc60003f44070 */
[----:B-1----:R-:W-:-:S06]  /*16a90*/  IMAD R41, R41, UR5, RZ ;  /* 0x0000000529297c24 */ /* 0x002fcc000f8e02ff */
[----:B------:R-:W-:Y:S01]  /*16aa0*/  @!P3 IMAD.MOV R43, RZ, RZ, -R43 ;  /* 0x000000ffff2bb224 */ /* 0x000fe200078e0a2b */
[----:B------:R-:W-:Y:S01]  /*16ab0*/  STL [R1+0x9b8], R16 ;  /* 0x0009b81001007387 */ /* 0x000fe20000100800 */
[----:B------:R-:W-:Y:S01]  /*16ac0*/  @!P6 IMAD.IADD R45, R45, 0x1, -R9 ;  /* 0x000000012d2de824 */ /* 0x000fe200078e0a09 */
[----:B------:R-:W-:Y:S01]  /*16ad0*/  PRMT R49, RZ, 0x7610, R49 ;  /* 0x00007610ff317816 */ /* 0x000fe20000000031 */
[----:B------:R-:W-:Y:S01]  /*16ae0*/  @!P2 IMAD.IADD R44, R44, 0x1, -R9 ;  /* 0x000000012c2ca824 */ /* 0x000fe200078e0a09 */
[----:B------:R-:W-:Y:S01]  /*16af0*/  SEL R43, R47, R43, !P1 ;  /* 0x0000002b2f2b7207 */ /* 0x000fe20004800000 */
[----:B------:R0:W-:Y:S01]  /*16b00*/  STL [R1+0x9b4], R17 ;  /* 0x0009b41101007387 */ /* 0x0001e20000100800 */
[----:B------:R-:W-:Y:S01]  /*16b10*/  PRMT R61, RZ, 0x7610, R61 ;  /* 0x00007610ff3d7816 */ /* 0x000fe2000000003d */
[----:B------:R-:W1:Y:S02]  /*16b20*/  LDCU UR5, c[0x0][0x3b0] ;  /* 0x00007600ff0577ac */ /* 0x000e640008000800 */
[----:B------:R-:W-:Y:S01]  /*16b30*/  IMAD R43, R43, UR4, RZ ;  /* 0x000000042b2b7c24 */ /* 0x000fe2000f8e02ff */
[----:B------:R-:W-:Y:S01]  /*16b40*/  ISETP.GT.U32.AND P3, PT, R9, R45, PT ;  /* 0x0000002d0900720c */ /* 0x000fe20003f64070 */
[----:B------:R-:W1:Y:S01]  /*16b50*/  LDCU UR4, c[0x0][0x3b0] ;  /* 0x00007600ff0477ac */ /* 0x000e620008000800 */
[----:B0-----:R-:W-:-:S04]  /*16b60*/  IADD3 R17, P6, PT, R41, R8, RZ ;  /* 0x0000000829117210 */ /* 0x001fc80007fde0ff */
[----:B------:R-:W-:Y:S01]  /*16b70*/  LEA.HI.X.SX32 R16, R41, R5, 0x1, P6 ;  /* 0x0000000529107211 */ /* 0x000fe200030f0eff */
[----:B---3--:R0:W-:Y:S04]  /*16b80*/  STL [R1+0x1ac], R53 ;  /* 0x0001ac3501007387 */ /* 0x0081e80000100800 */
[----:B0-----:R-:W3:Y:S01]  /*16b90*/  LDL R53, [R1+0x16d4] ;  /* 0x0016d40001357983 */ /* 0x001ee20000100800 */
[----:B--2---:R-:W-:-:S03]  /*16ba0*/  ISETP.GE.AND P6, PT, R48, RZ, PT ;  /* 0x000000ff3000720c */ /* 0x004fc60003fc6270 */
[----:B----4-:R0:W-:Y:S04]  /*16bb0*/  STL [R1+0x1a8], R51 ;  /* 0x0001a83301007387 */ /* 0x0101e80000100800 */
[----:B------:R2:W-:Y:S04]  /*16bc0*/  STL [R1+0x9f8], R17 ;  /* 0x0009f81101007387 */ /* 0x0005e80000100800 */
[----:B------:R-:W4:Y:S01]  /*16bd0*/  LDL.LU R48, [R1+0x18b8] ;  /* 0x0018b80001307983 */ /* 0x000f220000300800 */
[----:B0-----:R-:W-:Y:S02]  /*16be0*/  IADD3 R51, P2, PT, R43, R8, RZ ;  /* 0x000000082b337210 */ /* 0x001fe40007f5e0ff */
[----:B--2---:R-:W-:-:S03]  /*16bf0*/  @P0 LOP3.LUT R17, R17, R16, RZ, 0x3c, !PT ;  /* 0x0000001011110212 */ /* 0x004fc600078e3cff */
[----:B------:R-:W-:Y:S04]  /*16c00*/  STL [R1+0xa38], R51 ;  /* 0x000a383301007387 */ /* 0x000fe80000100800 */
[----:B------:R0:W-:Y:S02]  /*16c10*/  STL [R1+0x9f4], R16 ;  /* 0x0009f41001007387 */ /* 0x0001e40000100800 */
[----:B0-----:R-:W-:-:S04]  /*16c20*/  @P0 LOP3.LUT R16, R17, R16, RZ, 0x3c, !PT ;  /* 0x0000001011100212 */ /* 0x001fc800078e3cff */
[----:B------:R-:W-:-:S05]  /*16c30*/  @P0 LOP3.LUT R17, R17, R16, RZ, 0x3c, !PT ;  /* 0x0000001011110212 */ /* 0x000fca00078e3cff */
[----:B------:R0:W2:Y:S01]  /*16c40*/  @P0 LDG.E.U8 R49, desc[UR20][R16.64] ;  /* 0x0000001410310981 */ /* 0x0000a2000c1e1100 */
[----:B------:R-:W-:Y:S01]  /*16c50*/  @!P3 IMAD.IADD R45, R45, 0x1, -R9 ;  /* 0x000000012d2db824 */ /* 0x000fe200078e0a09 */
[----:B------:R-:W-:Y:S02]  /*16c60*/  ISETP.GE.AND P3, PT, R50, RZ, PT ;  /* 0x000000ff3200720c */ /* 0x000fe40003f66270 */
[----:B------:R-:W-:Y:S01]  /*16c70*/  LEA.HI.X.SX32 R50, R43, R5, 0x1, P2 ;  /* 0x000000052b327211 */ /* 0x000fe200010f0eff */
[----:B0-----:R-:W-:-:S04]  /*16c80*/  @P0 IMAD.MOV.U32 R16, RZ, RZ, R51 ;  /* 0x000000ffff100224 */ /* 0x001fc800078e0033 */
[----:B------:R-:W-:-:S05]  /*16c90*/  @P0 IMAD.MOV.U32 R17, RZ, RZ, R50 ;  /* 0x000000ffff110224 */ /* 0x000fca00078e0032 */
[----:B------:R0:W3:Y:S01]  /*16ca0*/  @P0 LDG.E.U8 R61, desc[UR20][R16.64] ;  /* 0x00000014103d0981 */ /* 0x0000e2000c1e1100 */
[----:B------:R-:W-:-:S13]  /*16cb0*/  ISETP.GT.U32.AND P5, PT, R9, R46, PT ;  /* 0x0000002e0900720c */ /* 0x000fda0003fa4070 */
[--C-:B------:R-:W-:Y:S01]  /*16cc0*/  @!P5 IMAD.IADD R46, R46, 0x1, -R9.reuse ;  /* 0x000000012e2ed824 */ /* 0x100fe200078e0a09 */
[----:B------:R-:W-:Y:S01]  /*16cd0*/  ISETP.GT.U32.AND P5, PT, R9, R11, PT ;  /* 0x0000000b0900720c */ /* 0x000fe20003fa4070 */
[----:B--2---:R2:W-:Y:S04]  /*16ce0*/  STL [R1+0x1a4], R49 ;  /* 0x0001a43101007387 */ /* 0x0045e80000100800 */
[----:B--2---:R-:W2:Y:S08]  /*16cf0*/  LDL.LU R49, [R1+0x18b4] ;  /* 0x0018b40001317983 */ /* 0x004eb00000300800 */
[----:B------:R-:W-:Y:S01]  /*16d00*/  @!P5 IMAD.IADD R11, R11, 0x1, -R9 ;  /* 0x000000010b0bd824 */ /* 0x000fe200078e0a09 */
[C---:B------:R-:W-:Y:S01]  /*16d10*/  ISETP.GT.U32.AND P2, PT, R9.reuse, R44, PT ;  /* 0x0000002c0900720c */ /* 0x040fe20003f44070 */
[----:B------:R-:W-:Y:S01]  /*16d20*/  @!P6 IMAD.MOV R46, RZ, RZ, -R46 ;  /* 0x000000ffff2ee224 */ /* 0x000fe200078e0a2e */
[C---:B----4-:R-:W-:Y:S01]  /*16d30*/  ISETP.GT.U32.AND P5, PT, R9.reuse, R48, PT ;  /* 0x000000300900720c */ /* 0x050fe20003fa4070 */
[----:B------:R-:W-:Y:S01]  /*16d40*/  @!P3 IMAD.MOV R45, RZ, RZ, -R45 ;  /* 0x000000ffff2db224 */ /* 0x000fe200078e0a2d */
[----:B------:R-:W-:-:S02]  /*16d50*/  ISETP.GT.U32.AND P6, PT, R9, R11, PT ;  /* 0x0000000b0900720c */ /* 0x000fc40003fc4070 */
[----:B---3--:R-:W-:Y:S02]  /*16d60*/  ISETP.GE.AND P3, PT, R53, RZ, PT ;  /* 0x000000ff3500720c */ /* 0x008fe40003f66270 */
[C---:B------:R-:W-:Y:S02]  /*16d70*/  SEL R46, R47.reuse, R46, !P1 ;  /* 0x0000002e2f2e7207 */ /* 0x040fe40004800000 */
[----:B------:R-:W-:-:S03]  /*16d80*/  SEL R45, R47, R45, !P1 ;  /* 0x0000002d2f2d7207 */ /* 0x000fc60004800000 */
[----:B------:R-:W-:Y:S01]  /*16d90*/  IMAD R46, R46, UR6, RZ ;  /* 0x000000062e2e7c24 */ /* 0x000fe2000f8e02ff */
[----:B------:R3:W-:Y:S01]  /*16da0*/  STL [R1+0xa34], R50 ;  /* 0x000a343201007387 */ /* 0x0007e20000100800 */
[----:B-1----:R-:W-:Y:S01]  /*16db0*/  IMAD R45, R45, UR4, RZ ;  /* 0x000000042d2d7c24 */ /* 0x002fe2000f8e02ff */
[----:B------:R-:W-:Y:S01]  /*16dc0*/  PRMT R52, RZ, 0x7610, R52 ;  /* 0x00007610ff347816 */ /* 0x000fe20000000034 */
[----:B------:R-:W-:Y:S01]  /*16dd0*/  @!P2 IMAD.IADD R44, R44, 0x1, -R9 ;  /* 0x000000012c2ca824 */ /* 0x000fe200078e0a09 */
[----:B------:R-:W-:Y:S01]  /*16de0*/  PRMT R55, RZ, 0x7610, R55 ;  /* 0x00007610ff377816 */ /* 0x000fe20000000037 */
[--C-:B------:R-:W-:Y:S01]  /*16df0*/  @!P5 IMAD.IADD R48, R48, 0x1, -R9.reuse ;  /* 0x000000013030d824 */ /* 0x100fe200078e0a09 */
[CC--:B0-----:R-:W-:Y:S01]  /*16e00*/  IADD3 R16, P5, PT, R46.reuse, R8.reuse, RZ ;  /* 0x000000082e107210 */ /* 0x0c1fe20007fbe0ff */
[----:B------:R-:W-:Y:S01]  /*16e10*/  @!P6 IMAD.IADD R11, R11, 0x1, -R9 ;  /* 0x000000010b0be824 */ /* 0x000fe200078e0a09 */
[C---:B------:R-:W-:Y:S01]  /*16e20*/  IADD3 R53, P6, PT, R45.reuse, R8, RZ ;  /* 0x000000082d357210 */ /* 0x040fe20007fde0ff */
[----:B------:R-:W-:Y:S01]  /*16e30*/  @!P3 IMAD.MOV R44, RZ, RZ, -R44 ;  /* 0x000000ffff2cb224 */ /* 0x000fe200078e0a2c */
[----:B---3--:R-:W3:Y:S01]  /*16e40*/  LDL.LU R50, [R1+0x18b0] ;  /* 0x0018b00001327983 */ /* 0x008ee20000300800 */
[-C--:B------:R-:W-:Y:S01]  /*16e50*/  LEA.HI.X.SX32 R17, R46, R5.reuse, 0x1, P5 ;  /* 0x000000052e117211 */ /* 0x080fe200028f0eff */
[----:B------:R-:W0:Y:S01]  /*16e60*/  LDCU UR4, c[0x0][0x3b0] ;  /* 0x00007600ff0477ac */ /* 0x000e220008000800 */
[----:B------:R-:W-:Y:S01]  /*16e70*/  ISETP.GE.AND P5, PT, R54, RZ, PT ;  /* 0x000000ff3600720c */ /* 0x000fe20003fa6270 */
[----:B------:R-:W4:Y:S01]  /*16e80*/  LDL.LU R51, [R1+0x18ac] ;  /* 0x0018ac0001337983 */ /* 0x000f220000300800 */
[----:B------:R-:W-:Y:S01]  /*16e90*/  LEA.HI.X.SX32 R54, R45, R5, 0x1, P6 ;  /* 0x000000052d367211 */ /* 0x000fe200030f0eff */
[----:B------:R-:W1:Y:S02]  /*16ea0*/  LDCU UR6, c[0x0][0x3b0] ;  /* 0x00007600ff0677ac */ /* 0x000e640008000800 */
[----:B------:R0:W-:Y:S01]  /*16eb0*/  STL [R1+0x1a0], R61 ;  /* 0x0001a03d01007387 */ /* 0x0001e20000100800 */
[----:B------:R-:W-:-:S03]  /*16ec0*/  SEL R44, R47, R44, !P1 ;  /* 0x0000002c2f2c7207 */ /* 0x000fc60004800000 */
[----:B------:R1:W3:Y:S01]  /*16ed0*/  @P0 LDG.E.U8 R52, desc[UR20][R16.64] ;  /* 0x0000001410340981 */ /* 0x0002e2000c1e1100 */
[----:B0-----:R-:W-:-:S03]  /*16ee0*/  IMAD.MOV.U32 R61, RZ, RZ, R57 ;  /* 0x000000ffff3d7224 */ /* 0x001fc600078e0039 */
[----:B------:R-:W3:Y:S04]  /*16ef0*/  LDL R57, [R1+0x1334] ;  /* 0x0013340001397983 */ /* 0x000ee80000100800 */
[----:B------:R1:W-:Y:S01]  /*16f00*/  STL [R1+0xa78], R16 ;  /* 0x000a781001007387 */ /* 0x0003e20000100800 */
[----:B------:R-:W-:Y:S01]  /*16f10*/  IMAD R44, R44, UR5, RZ ;  /* 0x000000052c2c7c24 */ /* 0x000fe2000f8e02ff */
[----:B------:R-:W-:Y:S02]  /*16f20*/  PRMT R56, RZ, 0x7610, R56 ;  /* 0x00007610ff387816 */ /* 0x000fe40000000038 */
[C---:B--2---:R-:W-:Y:S01]  /*16f30*/  ISETP.GT.U32.AND P2, PT, R9.reuse, R49, PT ;  /* 0x000000310900720c */ /* 0x044fe20003f44070 */
[----:B------:R-:W-:Y:S01]  /*16f40*/  STL [R1+0xab8], R53 ;  /* 0x000ab83501007387 */ /* 0x000fe20000100800 */
[----:B-1----:R-:W-:Y:S01]  /*16f50*/  @P0 IMAD.MOV.U32 R16, RZ, RZ, R53 ;  /* 0x000000ffff100224 */ /* 0x002fe200078e0035 */
[----:B------:R-:W-:Y:S01]  /*16f60*/  ISETP.GT.U32.AND P3, PT, R9, R48, PT ;  /* 0x000000300900720c */ /* 0x000fe20003f64070 */
[----:B------:R-:W-:Y:S01]  /*16f70*/  @!P5 IMAD.MOV R11, RZ, RZ, -R11 ;  /* 0x000000ffff0bd224 */ /* 0x000fe200078e0a0b */
[----:B------:R0:W-:Y:S01]  /*16f80*/  STL [R1+0xa74], R17 ;  /* 0x000a741101007387 */ /* 0x0001e20000100800 */
[----:B------:R-:W-:Y:S01]  /*16f90*/  PRMT R71, RZ, 0x7610, R71 ;  /* 0x00007610ff477816 */ /* 0x000fe20000000047 */
[----:B------:R-:W1:Y:S01]  /*16fa0*/  LDCU UR5, c[0x0][0x3b0] ;  /* 0x00007600ff0577ac */ /* 0x000e620008000800 */
[----:B0-----:R-:W-:-:S05]  /*16fb0*/  @P0 IMAD.MOV.U32 R17, RZ, RZ, R54 ;  /* 0x000000ffff110224 */ /* 0x001fca00078e0036 */
[----:B------:R-:W-:Y:S01]  /*16fc0*/  @!P2 IMAD.IADD R49, R49, 0x1, -R9 ;  /* 0x000000013131a824 */ /* 0x000fe200078e0a09 */
[----:B------:R0:W2:Y:S02]  /*16fd0*/  @P0 LDG.E.U8 R55, desc[UR20][R16.64] ;  /* 0x0000001410370981 */ /* 0x0000a4000c1e1100 */
[----:B0-----:R-:W-:-:S04]  /*16fe0*/  IADD3 R16, P2, PT, R44, R8, RZ ;  /* 0x000000082c107210 */ /* 0x001fc80007f5e0ff */
[----:B------:R-:W-:-:S05]  /*16ff0*/  LEA.HI.X.SX32 R17, R44, R5, 0x1, P2 ;  /* 0x000000052c117211 */ /* 0x000fca00010f0eff */
[----:B------:R-:W4:Y:S04]  /*17000*/  @P0 LDG.E.U8 R56, desc[UR20][R16.64] ;  /* 0x0000001410380981 */ /* 0x000f28000c1e1100 */
[----:B------:R-:W-:Y:S04]  /*17010*/  STL [R1+0xab4], R54 ;  /* 0x000ab43601007387 */ /* 0x000fe80000100800 */
[----:B---3--:R0:W-:Y:S01]  /*17020*/  STL [R1+0x19c], R52 ;  /* 0x00019c3401007387 */ /* 0x0081e20000100800 */
[----:B------:R-:W-:-:S03]  /*17030*/  ISETP.GE.AND P6, PT, R57, RZ, PT ;  /* 0x000000ff3900720c */ /* 0x000fc60003fc6270 */
[----:B0-----:R-:W3:Y:S04]  /*17040*/  LDL.LU R52, [R1+0x18a8] ;  /* 0x0018a80001347983 */ /* 0x001ee80000300800 */
[----:B------:R-:W3:Y:S04]  /*17050*/  LDL.LU R54, [R1+0x18a4] ;  /* 0x0018a40001367983 */ /* 0x000ee80000300800 */
[----:B------:R-:W3:Y:S04]  /*17060*/  LDL.LU R53, [R1+0x18a0] ;  /* 0x0018a00001357983 */ /* 0x000ee80000300800 */
[----:B--2---:R0:W-:Y:S04]  /*17070*/  STL [R1+0x198], R55 ;  /* 0x0001983701007387 */ /* 0x0041e80000100800 */
[----:B0-----:R-:W2:Y:S04]  /*17080*/  LDL.LU R55, [R1+0x189c] ;  /* 0x00189c0001377983 */ /* 0x001ea80000300800 */
[----:B------:R-:W2:Y:S04]  /*17090*/  LDL R57, [R1+0x13a8] ;  /* 0x0013a80001397983 */ /* 0x000ea80000100800 */
[----:B------:R-:W-:Y:S04]  /*170a0*/  STL [R1+0xaf0], R16 ;  /* 0x000af01001007387 */ /* 0x000fe80000100800 */
[----:B------:R-:W-:Y:S04]  /*170b0*/  STL [R1+0xaec], R17 ;  /* 0x000aec1101007387 */ /* 0x000fe80000100800 */
[----:B----4-:R0:W-:Y:S04]  /*170c0*/  STL [R1+0x194], R56 ;  /* 0x0001943801007387 */ /* 0x0101e80000100800 */
[----:B0-----:R-:W4:Y:S04]  /*170d0*/  LDL.LU R56, [R1+0x1898] ;  /* 0x0018980001387983 */ /* 0x001f280000300800 */
        /* <DEDUP_REMOVED lines=18> */
[----:B------:R-:W-:-:S05]  /*17200*/  SEL R48, R47, R48, !P1 ;  /* 0x000000302f307207 */ /* 0x000fca0004800000 */
[----:B------:R-:W-:Y:S01]  /*17210*/  IMAD R48, R48, UR4, RZ ;  /* 0x0000000430307c24 */ /* 0x000fe2000f8e02ff */
[----:B------:R-:W-:Y:S01]  /*17220*/  PRMT R59, RZ, 0x7610, R59 ;  /* 0x00007610ff3b7816 */ /* 0x000fe2000000003b */
[----:B------:R-:W1:Y:S04]  /*17230*/  LDCU UR4, c[0x0][0x3b0] ;  /* 0x00007600ff0477ac */ /* 0x000e680008000800 */
[----:B------:R-:W-:Y:S01]  /*17240*/  @!P2 IMAD.IADD R49, R49, 0x1, -R9 ;  /* 0x000000013131a824 */ /* 0x000fe200078e0a09 */
[----:B0-----:R-:W-:-:S04]  /*17250*/  IADD3 R16, P2, PT, R48, R8, RZ ;  /* 0x0000000830107210 */ /* 0x001fc80007f5e0ff */
[----:B------:R-:W-:Y:S02]  /*17260*/  LEA.HI.X.SX32 R17, R48, R5, 0x1, P2 ;  /* 0x0000000530117211 */ /* 0x000fe400010f0eff */
[----:B------:R-:W-:-:S03]  /*17270*/  ISETP.GE.AND P2, PT, R57, RZ, PT ;  /* 0x000000ff3900720c */ /* 0x000fc60003f46270 */
[----:B------:R-:W3:Y:S01]  /*17280*/  @P0 LDG.E.U8 R59, desc[UR20][R16.64] ;  /* 0x00000014103b0981 */ /* 0x000ee2000c1e1100 */
[----:B------:R-:W-:-:S03]  /*17290*/  ISETP.GT.U32.AND P5, PT, R9, R51, PT ;  /* 0x000000330900720c */ /* 0x000fc60003fa4070 */
[----:B--2---:R0:W-:Y:S02]  /*172a0*/  STL [R1+0x190], R71 ;  /* 0x0001904701007387 */ /* 0x0041e40000100800 */
[----:B0-----:R-:W-:Y:S02]  /*172b0*/  IMAD.MOV.U32 R71, RZ, RZ, R61 ;  /* 0x000000ffff477224 */ /* 0x001fe400078e003d */
[----:B------:R-:W2:Y:S04]  /*172c0*/  LDL R61, [R1+0x13e8] ;  /* 0x0013e800013d7983 */ /* 0x000ea80000100800 */
[----:B------:R0:W-:Y:S04]  /*172d0*/  STL [R1+0x358], R16 ;  /* 0x0003581001007387 */ /* 0x0001e80000100800 */
[----:B------:R1:W-:Y:S04]  /*172e0*/  STL [R1+0x354], R17 ;  /* 0x0003541101007387 */ /* 0x0003e80000100800 */
[----:B------:R-:W2:Y:S04]  /*172f0*/  LDL.LU R57, [R1+0x1894] ;  /* 0x0018940001397983 */ /* 0x000ea80000300800 */
[----:B0-----:R-:W2:Y:S01]  /*17300*/  LDL R16, [R1+0x13c8] ;  /* 0x0013c80001107983 */ /* 0x001ea20000100800 */
[----:B------:R-:W-:-:S02]  /*17310*/  @!P5 IMAD.IADD R51, R51, 0x1, -R9 ;  /* 0x000000013333d824 */ /* 0x000fc400078e0a09 */
[----:B------:R-:W-:-:S03]  /*17320*/  @!P3 IMAD.MOV R49, RZ, RZ, -R49 ;  /* 0x000000ffff31b224 */ /* 0x000fc600078e0a31 */
[C---:B------:R-:W-:Y:S02]  /*17330*/  ISETP.GT.U32.AND P6, PT, R9.reuse, R51, PT ;  /* 0x000000330900720c */ /* 0x040fe40003fc4070 */
[----:B---3--:R-:W-:Y:S02]  /*17340*/  ISETP.GT.U32.AND P3, PT, R9, R52, PT ;  /* 0x000000340900720c */ /* 0x008fe40003f64070 */
[----:B------:R-:W-:Y:S02]  /*17350*/  SEL R49, R47, R49, !P1 ;  /* 0x000000312f317207 */ /* 0x000fe40004800000 */
[----:B------:R-:W-:-:S03]  /*17360*/  ISETP.GT.U32.AND P5, PT, R9, R50, PT ;  /* 0x000000320900720c */ /* 0x000fc60003fa4070 */
[----:B-1----:R-:W-:Y:S01]  /*17370*/  IMAD R49, R49, UR5, RZ ;  /* 0x0000000531317c24 */ /* 0x002fe2000f8e02ff */
[----:B------:R0:W-:Y:S01]  /*17380*/  STL [R1+0x18c], R59 ;  /* 0x00018c3b01007387 */ /* 0x0001e20000100800 */
[----:B------:R-:W-:Y:S01]  /*17390*/  PRMT R58, RZ, 0x7610, R58 ;  /* 0x00007610ff3a7816 */ /* 0x000fe2000000003a */
[----:B------:R-:W1:Y:S01]  /*173a0*/  LDCU UR5, c[0x0][0x3b0] ;  /* 0x00007600ff0577ac */ /* 0x000e620008000800 */
[--C-:B------:R-:W-:Y:S01]  /*173b0*/  @!P6 IMAD.IADD R51, R51, 0x1, -R9.reuse ;  /* 0x000000013333e824 */ /* 0x100fe200078e0a09 */
[----:B------:R-:W-:Y:S01]  /*173c0*/  IADD3 R17, P6, PT, R49, R8, RZ ;  /* 0x0000000831117210 */ /* 0x000fe20007fde0ff */
[--C-:B------:R-:W-:Y:S01]  /*173d0*/  @!P3 IMAD.IADD R52, R52, 0x1, -R9.reuse ;  /* 0x000000013434b824 */ /* 0x100fe200078e0a09 */
[----:B0-----:R-:W3:Y:S04]  /*173e0*/  LDL R59, [R1+0x1408] ;  /* 0x00140800013b7983 */ /* 0x001ee80000100800 */
[----:B------:R0:W-:Y:S01]  /*173f0*/  STL [R1+0x398], R17 ;  /* 0x0003981101007387 */ /* 0x0001e20000100800 */
[----:B------:R-:W-:-:S04]  /*17400*/  @!P5 IMAD.IADD R50, R50, 0x1, -R9 ;  /* 0x000000013232d824 */ /* 0x000fc800078e0a09 */
[----:B------:R-:W-:-:S05]  /*17410*/  @!P2 IMAD.MOV R50, RZ, RZ, -R50 ;  /* 0x000000ffff32a224 */ /* 0x000fca00078e0a32 */
[----:B------:R-:W-:-:S05]  /*17420*/  SEL R50, R47, R50, !P1 ;  /* 0x000000322f327207 */ /* 0x000fca0004800000 */
[----:B------:R-:W-:Y:S01]  /*17430*/  IMAD R50, R50, UR4, RZ ;  /* 0x0000000432327c24 */ /* 0x000fe2000f8e02ff */
[----:B------:R-:W-:Y:S01]  /*17440*/  PRMT R62, RZ, 0x7610, R62 ;  /* 0x00007610ff3e7816 */ /* 0x000fe2000000003e */
[----:B------:R-:W0:Y:S01]  /*17450*/  LDCU UR4, c[0x0][0x3b0] ;  /* 0x00007600ff0477ac */ /* 0x000e220008000800 */
[----:B--2---:R-:W-:Y:S02]  /*17460*/  ISETP.GE.AND P3, PT, R16, RZ, PT ;  /* 0x000000ff1000720c */ /* 0x004fe40003f66270 */
[----:B------:R-:W-:-:S04]  /*17470*/  LEA.HI.X.SX32 R16, R49, R5, 0x1, P6 ;  /* 0x0000000531107211 */ /* 0x000fc800030f0eff */
[-C--:B0-----:R-:W-:Y:S01]  /*17480*/  @P0 LOP3.LUT R17, R17, R16.reuse, RZ, 0x3c, !PT ;  /* 0x0000001011110212 */ /* 0x081fe200078e3cff */
[----:B------:R0:W-:Y:S01]  /*17490*/  STL [R1+0x394], R16 ;  /* 0x0003941001007387 */ /* 0x0001e20000100800 */
[----:B------:R-:W-:Y:S02]  /*174a0*/  ISETP.GT.U32.AND P6, PT, R9, R53, PT ;  /* 0x000000350900720c */ /* 0x000fe40003fc4070 */
[----:B0-----:R-:W-:-:S04]  /*174b0*/  @P0 LOP3.LUT R16, R17, R16, RZ, 0x3c, !PT ;  /* 0x0000001011100212 */ /* 0x001fc800078e3cff */
[----:B------:R-:W-:-:S05]  /*174c0*/  @P0 LOP3.LUT R17, R17, R16, RZ, 0x3c, !PT ;  /* 0x0000001011110212 */ /* 0x000fca00078e3cff */
[----:B------:R0:W2:Y:S02]  /*174d0*/  @P0 LDG.E.U8 R58, desc[UR20][R16.64] ;  /* 0x00000014103a0981 */ /* 0x0000a4000c1e1100 */
[----:B------:R-:W-:Y:S01]  /*174e0*/  @!P6 IMAD.IADD R53, R53, 0x1, -R9 ;  /* 0x000000013535e824 */ /* 0x000fe200078e0a09 */
[----:B0-----:R-:W-:-:S04]  /*174f0*/  IADD3 R16, P6, PT, R50, R8, RZ ;  /* 0x0000000832107210 */ /* 0x001fc80007fde0ff */
[----:B------:R-:W-:-:S05]  /*17500*/  LEA.HI.X.SX32 R17, R50, R5, 0x1, P6 ;  /* 0x0000000532117211 */ /* 0x000fca00030f0eff */
[----:B------:R0:W4:Y:S01]  /*17510*/  @P0 LDG.E.U8 R62, desc[UR20][R16.64] ;  /* 0x00000014103e0981 */ /* 0x000122000c1e1100 */
[----:B------:R-:W-:Y:S01]  /*17520*/  ISETP.GT.U32.AND P2, PT, R9, R52, PT ;  /* 0x000000340900720c */ /* 0x000fe20003f44070 */
[----:B------:R-:W-:Y:S01]  /*17530*/  @!P3 IMAD.MOV R51, RZ, RZ, -R51 ;  /* 0x000000ffff33b224 */ /* 0x000fe200078e0a33 */
[----:B------:R-:W-:-:S04]  /*17540*/  ISETP.GE.AND P3, PT, R61, RZ, PT ;  /* 0x000000ff3d00720c */ /* 0x000fc80003f66270 */
[----:B------:R-:W-:-:S05]  /*17550*/  SEL R51, R47, R51, !P1 ;  /* 0x000000332f337207 */ /* 0x000fca0004800000 */
[----:B-1----:R-:W-:Y:S01]  /*17560*/  IMAD R51, R51, UR5, RZ ;  /* 0x0000000533337c24 */ /* 0x002fe2000f8e02ff */
[----:B------:R-:W-:Y:S01]  /*17570*/  PRMT R66, RZ, 0x7610, R66 ;  /* 0x00007610ff427816 */ /* 0x000fe20000000042 */
[----:B------:R-:W-:Y:S01]  /*17580*/  @!P2 IMAD.IADD R52, R52, 0x1, -R9 ;  /* 0x000000013434a824 */ /* 0x000fe200078e0a09 */
[----:B---3--:R-:W-:Y:S01]  /*17590*/  ISETP.GE.AND P2, PT, R59, RZ, PT ;  /* 0x000000ff3b00720c */ /* 0x008fe20003f46270 */
[----:B------:R-:W1:Y:S01]  /*175a0*/  LDCU UR5, c[0x0][0x3b0] ;  /* 0x00007600ff0577ac */ /* 0x000e620008000800 */
[----:B------:R-:W-:Y:S02]  /*175b0*/  IADD3 R59, P6, PT, R51, R8, RZ ;  /* 0x00000008333b7210 */ /* 0x000fe40007fde0ff */
[----:B------:R-:W-:Y:S01]  /*175c0*/  ISETP.GT.U32.AND P5, PT, R9, R54, PT ;  /* 0x000000360900720c */ /* 0x000fe20003fa4070 */
[----:B--2---:R2:W-:Y:S04]  /*175d0*/  STL [R1+0x188], R58 ;  /* 0x0001883a01007387 */ /* 0x0045e80000100800 */
[----:B--2---:R-:W2:Y:S04]  /*175e0*/  LDL.LU R58, [R1+0x1890] ;  /* 0x00189000013a7983 */ /* 0x004ea80000300800 */
[----:B------:R-:W3:Y:S04]  /*175f0*/  LDL R61, [R1+0x1424] ;  /* 0x00142400013d7983 */ /* 0x000ee80000100800 */
[----:B------:R0:W-:Y:S04]  /*17600*/  STL [R1+0x3d8], R16 ;  /* 0x0003d81001007387 */ /* 0x0001e80000100800 */
[----:B------:R1:W-:Y:S01]  /*17610*/  STL [R1+0x3d4], R17 ;  /* 0x0003d41101007387 */ /* 0x0003e20000100800 */
[----:B0-----:R-:W-:-:S03]  /*17620*/  @P0 IMAD.MOV.U32 R16, RZ, RZ, R59 ;  /* 0x000000ffff100224 */ /* 0x001fc600078e003b */
[----:B----4-:R0:W-:Y:S01]  /*17630*/  STL [R1+0x180], R62 ;  /* 0x0001803e01007387 */ /* 0x0101e20000100800 */
[----:B-1----:R-:W-:-:S05]  /*17640*/  LEA.HI.X.SX32 R17, R51, R5, 0x1, P6 ;  /* 0x0000000533117211 */ /* 0x002fca00030f0eff */
[----:B------:R1:W4:Y:S04]  /*17650*/  @P0 LDG.E.U8 R66, desc[UR20][R16.64] ;  /* 0x0000001410420981 */ /* 0x000328000c1e1100 */
[----:B0-----:R-:W2:Y:S01]  /*17660*/  LDL R62, [R1+0x1450] ;  /* 0x00145000013e7983 */ /* 0x001ea20000100800 */
[----:B------:R-:W-:-:S05]  /*17670*/  @!P5 IMAD.IADD R54, R54, 0x1, -R9 ;  /* 0x000000013636d824 */ /* 0x000fca00078e0a09 */
[----:B------:R-:W-:Y:S01]  /*17680*/  ISETP.GT.U32.AND P5, PT, R9, R54, PT ;  /* 0x000000360900720c */ /* 0x000fe20003fa4070 */
[----:B------:R-:W-:-:S12]  /*17690*/  @!P3 IMAD.MOV R52, RZ, RZ, -R52 ;  /* 0x000000ffff34b224 */ /* 0x000fd800078e0a34 */
[----:B------:R-:W-:Y:S01]  /*176a0*/  @!P5 IMAD.IADD R54, R54, 0x1, -R9 ;  /* 0x000000013636d824 */ /* 0x000fe200078e0a09 */
[C---:B------:R-:W-:Y:S02]  /*176b0*/  ISETP.GT.U32.AND P5, PT, R9.reuse, R55, PT ;  /* 0x000000370900720c */ /* 0x040fe40003fa4070 */
[C---:B------:R-:W-:Y:S02]  /*176c0*/  ISETP.GT.U32.AND P3, PT, R9.reuse, R53, PT ;  /* 0x000000350900720c */ /* 0x040fe40003f64070 */
[----:B------:R-:W-:Y:S01]  /*176d0*/  ISETP.GT.U32.AND P6, PT, R9, R56, PT ;  /* 0x000000380900720c */ /* 0x000fe20003fc4070 */
[----:B------:R-:W-:Y:S01]  /*176e0*/  @!P2 IMAD.MOV R54, RZ, RZ, -R54 ;  /* 0x000000ffff36a224 */ /* 0x000fe200078e0a36 */
[----:B------:R-:W-:-:S07]  /*176f0*/  SEL R52, R47, R52, !P1 ;  /* 0x000000342f347207 */ /* 0x000fce0004800000 */
[----:B------:R-:W-:Y:S01]  /*17700*/  @!P5 IMAD.IADD R55, R55, 0x1, -R9 ;  /* 0x000000013737d824 */ /* 0x000fe200078e0a09 */
[----:B------:R-:W-:-:S04]  /*17710*/  SEL R54, R47, R54, !P1 ;  /* 0x000000362f367207 */ /* 0x000fc80004800000 */
[----:B------:R-:W-:Y:S01]  /*17720*/  ISETP.GT.U32.AND P5, PT, R9, R55, PT ;  /* 0x000000370900720c */ /* 0x000fe20003fa4070 */
[----:B------:R-:W-:Y:S01]  /*17730*/  IMAD R52, R52, UR6, RZ ;  /* 0x0000000634347c24 */ /* 0x000fe2000f8e02ff */
[----:B------:R0:W-:Y:S01]  /*17740*/  STL [R1+0x438], R59 ;  /* 0x0004383b01007387 */ /* 0x0001e20000100800 */
[--C-:B------:R-:W-:Y:S01]  /*17750*/  @!P3 IMAD.IADD R53, R53, 0x1, -R9.reuse ;  /* 0x000000013535b824 */ /* 0x100fe200078e0a09 */
[----:B------:R-:W-:Y:S01]  /*17760*/  PRMT R60, RZ, 0x7610, R60 ;  /* 0x00007610ff3c7816 */ /* 0x000fe2000000003c */
[----:B------:R-:W-:Y:S02]  /*17770*/  IMAD R54, R54, UR4, RZ ;  /* 0x0000000436367c24 */ /* 0x000fe4000f8e02ff */
[----:B------:R-:W-:Y:S01]  /*17780*/  @!P6 IMAD.IADD R56, R56, 0x1, -R9 ;  /* 0x000000013838e824 */ /* 0x000fe200078e0a09 */
[C---:B-1----:R-:W-:Y:S01]  /*17790*/  IADD3 R16, P6, PT, R52.reuse, R8, RZ ;  /* 0x0000000834107210 */ /* 0x042fe20007fde0ff */
[----:B------:R1:W-:Y:S01]  /*177a0*/  STL [R1+0x434], R17 ;  /* 0x0004341101007387 */ /* 0x0003e20000100800 */
[----:B------:R-:W-:Y:S01]  /*177b0*/  PRMT R63, RZ, 0x7610, R63 ;  /* 0x00007610ff3f7816 */ /* 0x000fe2000000003f */
[----:B------:R-:W2:Y:S01]  /*177c0*/  LDCU UR4, c[0x0][0x3b0] ;  /* 0x00007600ff0477ac */ /* 0x000ea20008000800 */
[----:B------:R-:W-:Y:S01]  /*177d0*/  ISETP.GT.U32.AND P3, PT, R9, R56, PT ;  /* 0x000000380900720c */ /* 0x000fe20003f64070 */
[----:B------:R-:W-:Y:S01]  /*177e0*/  @!P5 IMAD.IADD R55, R55, 0x1, -R9 ;  /* 0x000000013737d824 */ /* 0x000fe200078e0a09 */
[----:B0-----:R-:W2:Y:S01]  /*177f0*/  LDL.LU R59, [R1+0x188c] ;  /* 0x00188c00013b7983 */ /* 0x001ea20000300800 */
[----:B------:R-:W-:Y:S01]  /*17800*/  PRMT R65, RZ, 0x7610, R65 ;  /* 0x00007610ff417816 */ /* 0x000fe20000000041 */
[----:B------:R-:W0:Y:S01]  /*17810*/  LDCU UR6, c[0x0][0x3b0] ;  /* 0x00007600ff0677ac */ /* 0x000e220008000800 */
[----:B-1----:R-:W-:-:S05]  /*17820*/  LEA.HI.X.SX32 R17, R52, R5, 0x1, P6 ;  /* 0x0000000534117211 */ /* 0x002fca00030f0eff */
[----:B------:R1:W2:Y:S03]  /*17830*/  @P0 LDG.E.U8 R60, desc[UR20][R16.64] ;  /* 0x00000014103c0981 */ /* 0x0002a6000c1e1100 */
[----:B------:R-:W-:Y:S01]  /*17840*/  @!P3 IMAD.IADD R56, R56, 0x1, -R9 ;  /* 0x000000013838b824 */ /* 0x000fe200078e0a09 */
[----:B---3--:R-:W-:-:S13]  /*17850*/  ISETP.GE.AND P2, PT, R61, RZ, PT ;  /* 0x000000ff3d00720c */ /* 0x008fda0003f46270 */
[----:B------:R-:W-:Y:S01]  /*17860*/  @!P2 IMAD.MOV R53, RZ, RZ, -R53 ;  /* 0x000000ffff35a224 */ /* 0x000fe200078e0a35 */
[----:B------:R-:W-:-:S04]  /*17870*/  IADD3 R61, P2, PT, R54, R8, RZ ;  /* 0x00000008363d7210 */ /* 0x000fc80007f5e0ff */
[----:B------:R-:W-:Y:S01]  /*17880*/  SEL R53, R47, R53, !P1 ;  /* 0x000000352f357207 */ /* 0x000fe20004800000 */
[----:B----4-:R3:W-:Y:S01]  /*17890*/  STL [R1+0x17c], R66 ;  /* 0x00017c4201007387 */ /* 0x0107e20000100800 */
[----:B--2---:R-:W-:Y:S02]  /*178a0*/  ISETP.GE.AND P5, PT, R62, RZ, PT ;  /* 0x000000ff3e00720c */ /* 0x004fe40003fa6270 */
[----:B------:R-:W-:Y:S01]  /*178b0*/  LEA.HI.X.SX32 R62, R54, R5, 0x1, P2 ;  /* 0x00000005363e7211 */ /* 0x000fe200010f0eff */
[----:B---3--:R-:W2:Y:S04]  /*178c0*/  LDL R66, [R1+0x1468] ;  /* 0x0014680001427983 */ /* 0x008ea80000100800 */
[----:B------:R1:W-:Y:S01]  /*178d0*/  STL [R1+0x478], R16 ;  /* 0x0004781001007387 */ /* 0x0003e20000100800 */
[----:B------:R-:W-:-:S05]  /*178e0*/  IMAD R53, R53, UR5, RZ ;  /* 0x0000000535357c24 */ /* 0x000fca000f8e02ff */
[----:B------:R-:W-:Y:S01]  /*178f0*/  @!P5 IMAD.MOV R55, RZ, RZ, -R55 ;  /* 0x000000ffff37d224 */ /* 0x000fe200078e0a37 */
[----:B------:R-:W-:Y:S01]  /*17900*/  STL [R1+0x4b8], R61 ;  /* 0x0004b83d01007387 */ /* 0x000fe20000100800 */
[----:B------:R-:W-:Y:S01]  /*17910*/  PRMT R80, RZ, 0x7610, R80 ;  /* 0x00007610ff507816 */ /* 0x000fe20000000050 */
[----:B------:R-:W3:Y:S02]  /*17920*/  LDCU UR5, c[0x0][0x3b0] ;  /* 0x00007600ff0577ac */ /* 0x000ee40008000800 */
[----:B------:R4:W-:Y:S01]  /*17930*/  STL [R1+0x474], R17 ;  /* 0x0004741101007387 */ /* 0x0009e20000100800 */
[----:B-1----:R-:W-:Y:S02]  /*17940*/  @P0 IMAD.MOV.U32 R16, RZ, RZ, R61 ;  /* 0x000000ffff100224 */ /* 0x002fe400078e003d */
[----:B----4-:R-:W-:-:S05]  /*17950*/  @P0 IMAD.MOV.U32 R17, RZ, RZ, R62 ;  /* 0x000000ffff110224 */ /* 0x010fca00078e003e */
[----:B------:R1:W4:Y:S02]  /*17960*/  @P0 LDG.E.U8 R63, desc[UR20][R16.64] ;  /* 0x00000014103f0981 */ /* 0x000324000c1e1100 */
[----:B-1----:R-:W-:-:S04]  /*17970*/  IADD3 R16, P3, PT, R53, R8, RZ ;  /* 0x0000000835107210 */ /* 0x002fc80007f7e0ff */
[----:B------:R-:W-:-:S05]  /*17980*/  LEA.HI.X.SX32 R17, R53, R5, 0x1, P3 ;  /* 0x0000000535117211 */ /* 0x000fca00018f0eff */
[----:B------:R-:W3:Y:S04]  /*17990*/  @P0 LDG.E.U8 R65, desc[UR20][R16.64] ;  /* 0x0000001410410981 */ /* 0x000ee8000c1e1100 */
[----:B------:R-:W-:Y:S04]  /*179a0*/  STL [R1+0x4b4], R62 ;  /* 0x0004b43e01007387 */ /* 0x000fe80000100800 */
[----:B------:R1:W-:Y:S04]  /*179b0*/  STL [R1+0x178], R60 ;  /* 0x0001783c01007387 */ /* 0x0003e80000100800 */
[----:B-1----:R-:W3:Y:S04]  /*179c0*/  LDL.LU R60, [R1+0x1888] ;  /* 0x00188800013c7983 */ /* 0x002ee80000300800 */
[----:B------:R-:W3:Y:S04]  /*179d0*/  LDL.LU R62, [R1+0x1884] ;  /* 0x00188400013e7983 */ /* 0x000ee80000300800 */
[----:B------:R-:W3:Y:S01]  /*179e0*/  LDL.LU R61, [R1+0x1880] ;  /* 0x00188000013d7983 */ /* 0x000ee20000300800 */
[----:B--2---:R-:W-:-:S03]  /*179f0*/  ISETP.GE.AND P6, PT, R66, RZ, PT ;  /* 0x000000ff4200720c */ /* 0x004fc60003fc6270 */
[----:B----4-:R1:W-:Y:S04]  /*17a00*/  STL [R1+0x174], R63 ;  /* 0x0001743f01007387 */ /* 0x0103e80000100800 */
[----:B-1----:R-:W2:Y:S04]  /*17a10*/  LDL.LU R63, [R1+0x187c] ;  /* 0x00187c00013f7983 */ /* 0x002ea80000300800 */
[----:B------:R-:W4:Y:S04]  /*17a20*/  LDL R66, [R1+0x14ac] ;  /* 0x0014ac0001427983 */ /* 0x000f280000100800 */
[----:B------:R-:W-:Y:S04]  /*17a30*/  STL [R1+0x4f8], R16 ;  /* 0x0004f81001007387 */ /* 0x000fe80000100800 */
[----:B------:R-:W-:Y:S04]  /*17a40*/  STL [R1+0x4f4], R17 ;  /* 0x0004f41101007387 */ /* 0x000fe80000100800 */
[----:B---3--:R1:W-:Y:S04]  /*17a50*/  STL [R1+0x170], R65 ;  /* 0x0001704101007387 */ /* 0x0083e80000100800 */
[----:B-1----:R-:W3:Y:S04]  /*17a60*/  LDL.LU R65, [R1+0x1878] ;  /* 0x0018780001417983 */ /* 0x002ee80000300800 */
[----:B------:R-:W2:Y:S01]  /*17a70*/  LDL R16, [R1+0x1480] ;  /* 0x0014800001107983 */ /* 0x000ea20000100800 */
[----:B------:R-:W-:-:S02]  /*17a80*/  ISETP.GT.U32.AND P5, PT, R9, R58, PT ;  /* 0x0000003a0900720c */ /* 0x000fc40003fa4070 */
[----:B------:R-:W-:Y:S01]  /*17a90*/  SEL R55, R47, R55, !P1 ;  /* 0x000000372f377207 */ /* 0x000fe20004800000 */
[----:B------:R-:W-:-:S04]  /*17aa0*/  @!P6 IMAD.MOV R56, RZ, RZ, -R56 ;  /* 0x000000ffff38e224 */ /* 0x000fc800078e0a38 */
[----:B------:R-:W-:-:S06]  /*17ab0*/  IMAD R55, R55, UR7, RZ ;  /* 0x0000000737377c24 */ /* 0x000fcc000f8e02ff */
[----:B------:R-:W-:Y:S01]  /*17ac0*/  @!P5 IMAD.IADD R58, R58, 0x1, -R9 ;  /* 0x000000013a3ad824 */ /* 0x000fe200078e0a09 */
[C---:B------:R-:W-:Y:S01]  /*17ad0*/  IADD3 R17, P6, PT, R55.reuse, R8, RZ ;  /* 0x0000000837117210 */ /* 0x040fe20007fde0ff */
[----:B------:R-:W1:Y:S04]  /*17ae0*/  LDCU UR7, c[0x0][0x3b0] ;  /* 0x00007600ff0777ac */ /* 0x000e680008000800 */
        /* <DEDUP_REMOVED lines=14> */
[----:B------:R-:W1:Y:S10]  /*17bd0*/  LDCU UR4, c[0x0][0x3b0] ;  /* 0x00007600ff0477ac */ /* 0x000e740008000800 */
[----:B------:R-:W-:Y:S01]  /*17be0*/  @!P2 IMAD.IADD R57, R57, 0x1, -R9 ;  /* 0x000000013939a824 */ /* 0x000fe200078e0a09 */
[----:B0-----:R-:W-:-:S04]  /*17bf0*/  IADD3 R16, P2, PT, R56, R8, RZ ;  /* 0x0000000838107210 */ /* 0x001fc80007f5e0ff */
[----:B------:R-:W-:Y:S02]  /*17c00*/  LEA.HI.X.SX32 R17, R56, R5, 0x1, P2 ;  /* 0x0000000538117211 */ /* 0x000fe400010f0eff */
[----:B----4-:R-:W-:-:S03]  /*17c10*/  ISETP.GE.AND P2, PT, R66, RZ, PT ;  /* 0x000000ff4200720c */ /* 0x010fc60003f46270 */
[----:B------:R-:W4:Y:S04]  /*17c20*/  @P0 LDG.E.U8 R68, desc[UR20][R16.64] ;  /* 0x0000001410440981 */ /* 0x000f28000c1e1100 */
[----:B--2---:R0:W-:Y:S02]  /*17c30*/  STL [R1+0x16c], R80 ;  /* 0x00016c5001007387 */ /* 0x0041e40000100800 */
[----:B0-----:R-:W-:Y:S02]  /*17c40*/  IMAD.MOV.U32 R80, RZ, RZ, R71 ;  /* 0x000000ffff507224 */ /* 0x001fe400078e0047 */
[----:B------:R-:W2:Y:S04]  /*17c50*/  LDL R71, [R1+0x14f0] ;  /* 0x0014f00001477983 */ /* 0x000ea80000100800 */
[----:B------:R0:W-:Y:S04]  /*17c60*/  STL [R1+0x578], R16 ;  /* 0x0005781001007387 */ /* 0x0001e80000100800 */
[----:B------:R1:W-:Y:S04]  /*17c70*/  STL [R1+0x574], R17 ;  /* 0x0005741101007387 */ /* 0x0003e80000100800 */
[----:B------:R-:W2:Y:S04]  /*17c80*/  LDL.LU R66, [R1+0x1874] ;  /* 0x0018740001427983 */ /* 0x000ea80000300800 */
[----:B0-----:R-:W2:Y:S01]  /*17c90*/  LDL R16, [R1+0x14c4] ;  /* 0x0014c40001107983 */ /* 0x001ea20000100800 */
[C---:B------:R-:W-:Y:S01]  /*17ca0*/  ISETP.GT.U32.AND P3, PT, R9.reuse, R59, PT ;  /* 0x0000003b0900720c */ /* 0x040fe20003f64070 */
[----:B------:R-:W-:Y:S01]  /*17cb0*/  @!P5 IMAD.MOV R57, RZ, RZ, -R57 ;  /* 0x000000ffff39d224 */ /* 0x000fe200078e0a39 */
[----:B------:R-:W-:-:S11]  /*17cc0*/  ISETP.GT.U32.AND P5, PT, R9, R60, PT ;  /* 0x0000003c0900720c */ /* 0x000fd60003fa4070 */
[----:B------:R-:W-:Y:S01]  /*17cd0*/  @!P3 IMAD.IADD R59, R59, 0x1, -R9 ;  /* 0x000000013b3bb824 */ /* 0x000fe200078e0a09 */
[----:B------:R-:W-:-:S04]  /*17ce0*/  SEL R57, R47, R57, !P1 ;  /* 0x000000392f397207 */ /* 0x000fc80004800000 */
[----:B------:R-:W-:Y:S01]  /*17cf0*/  ISETP.GT.U32.AND P3, PT, R9, R59, PT ;  /* 0x0000003b0900720c */ /* 0x000fe20003f64070 */
[----:B------:R-:W-:Y:S01]  /*17d00*/  IMAD R57, R57, UR5, RZ ;  /* 0x0000000539397c24 */ /* 0x000fe2000f8e02ff */
[----:B------:R-:W-:Y:S01]  /*17d10*/  ISETP.GT.U32.AND P6, PT, R9, R58, PT ;  /* 0x0000003a0900720c */ /* 0x000fe20003fc4070 */
[----:B------:R-:W-:Y:S01]  /*17d20*/  @!P5 IMAD.IADD R60, R60, 0x1, -R9 ;  /* 0x000000013c3cd824 */ /* 0x000fe200078e0a09 */
[----:B----4-:R0:W-:Y:S01]  /*17d30*/  STL [R1+0x168], R68 ;  /* 0x0001684401007387 */ /* 0x0101e20000100800 */
[----:B------:R-:W-:Y:S01]  /*17d40*/  PRMT R67, RZ, 0x7610, R67 ;  /* 0x00007610ff437816 */ /* 0x000fe20000000043 */
[----:B------:R-:W4:Y:S07]  /*17d50*/  LDCU UR5, c[0x0][0x3b0] ;  /* 0x00007600ff0577ac */ /* 0x000f2e0008000800 */
[--C-:B------:R-:W-:Y:S01]  /*17d60*/  @!P3 IMAD.IADD R59, R59, 0x1, -R9.reuse ;  /* 0x000000013b3bb824 */ /* 0x100fe200078e0a09 */
[----:B-1----:R-:W-:Y:S01]  /*17d70*/  IADD3 R17, P3, PT, R57, R8, RZ ;  /* 0x0000000839117210 */ /* 0x002fe20007f7e0ff */
[----:B0-----:R-:W3:Y:S04]  /*17d80*/  LDL R68, [R1+0x1508] ;  /* 0x0015080001447983 */ /* 0x001ee80000100800 */
[----:B------:R0:W-:Y:S01]  /*17d90*/  STL [R1+0x5b8], R17 ;  /* 0x0005b81101007387 */ /* 0x0001e20000100800 */
[----:B------:R-:W-:-:S04]  /*17da0*/  @!P6 IMAD.IADD R58, R58, 0x1, -R9 ;  /* 0x000000013a3ae824 */ /* 0x000fc800078e0a09 */
[----:B------:R-:W-:-:S05]  /*17db0*/  @!P2 IMAD.MOV R58, RZ, RZ, -R58 ;  /* 0x000000ffff3aa224 */ /* 0x000fca00078e0a3a */
[----:B------:R-:W-:-:S05]  /*17dc0*/  SEL R58, R47, R58, !P1 ;  /* 0x0000003a2f3a7207 */ /* 0x000fca0004800000 */
[----:B------:R-:W-:Y:S01]  /*17dd0*/  IMAD R58, R58, UR4, RZ ;  /* 0x000000043a3a7c24 */ /* 0x000fe2000f8e02ff */
[----:B------:R-:W-:Y:S01]  /*17de0*/  PRMT R70, RZ, 0x7610, R70 ;  /* 0x00007610ff467816 */ /* 0x000fe20000000046 */
[----:B------:R-:W1:Y:S01]  /*17df0*/  LDCU UR4, c[0x0][0x3b0] ;  /* 0x00007600ff0477ac */ /* 0x000e620008000800 */
        /* <DEDUP_REMOVED lines=11> */
[----:B------:R0:W2:Y:S01]  /*17eb0*/  @P0 LDG.E.U8 R70, desc[UR20][R16.64] ;  /* 0x0000001410460981 */ /* 0x0000a2000c1e1100 */
[----:B------:R-:W-:Y:S01]  /*17ec0*/  ISETP.GT.U32.AND P2, PT, R9, R60, PT ;  /* 0x0000003c0900720c */ /* 0x000fe20003f44070 */
[----:B------:R-:W-:Y:S01]  /*17ed0*/  @!P5 IMAD.MOV R59, RZ, RZ, -R59 ;  /* 0x000000ffff3bd224 */ /* 0x000fe200078e0a3b */
[----:B------:R-:W-:-:S04]  /*17ee0*/  ISETP.GE.AND P5, PT, R71, RZ, PT ;  /* 0x000000ff4700720c */ /* 0x000fc80003fa6270 */
[----:B------:R-:W-:-:S05]  /*17ef0*/  SEL R59, R47, R59, !P1 ;  /* 0x0000003b2f3b7207 */ /* 0x000fca0004800000 */
[----:B----4-:R-:W-:Y:S01]  /*17f00*/  IMAD R59, R59, UR5, RZ ;  /* 0x000000053b3b7c24 */ /* 0x010fe2000f8e02ff */
[----:B------:R-:W-:Y:S01]  /*17f10*/  PRMT R91, RZ, 0x7610, R91 ;  /* 0x00007610ff5b7816 */ /* 0x000fe2000000005b */
[----:B------:R-:W-:Y:S01]  /*17f20*/  @!P2 IMAD.IADD R60, R60, 0x1, -R9 ;  /* 0x000000013c3ca824 */ /* 0x000fe200078e0a09 */
[----:B---3--:R-:W-:Y:S01]  /*17f30*/  ISETP.GE.AND P2, PT, R68, RZ, PT ;  /* 0x000000ff4400720c */ /* 0x008fe20003f46270 */
[----:B------:R-:W3:Y:S02]  /*17f40*/  LDCU UR5, c[0x0][0x3b0] ;  /* 0x00007600ff0577ac */ /* 0x000ee40008000800 */
[----:B------:R-:W-:Y:S01]  /*17f50*/  @!P5 IMAD.MOV R60, RZ, RZ, -R60 ;  /* 0x000000ffff3cd224 */ /* 0x000fe200078e0a3c */
[----:B------:R-:W-:Y:S01]  /*17f60*/  IADD3 R68, P5, PT, R59, R8, RZ ;  /* 0x000000083b447210 */ /* 0x000fe20007fbe0ff */
[----:B--2---:R2:W-:Y:S04]  /*17f70*/  STL [R1+0x164], R67 ;  /* 0x0001644301007387 */ /* 0x0045e80000100800 */
[----:B--2---:R-:W2:Y:S04]  /*17f80*/  LDL.LU R67, [R1+0x1870] ;  /* 0x0018700001437983 */ /* 0x004ea80000300800 */
[----:B------:R-:W4:Y:S04]  /*17f90*/  LDL R71, [R1+0x1524] ;  /* 0x0015240001477983 */ /* 0x000f280000100800 */
[----:B------:R0:W-:Y:S04]  /*17fa0*/  STL [R1+0x5f8], R16 ;  /* 0x0005f81001007387 */ /* 0x0001e80000100800 */
[----:B------:R1:W-:Y:S01]  /*17fb0*/  STL [R1+0x5f4], R17 ;  /* 0x0005f41101007387 */ /* 0x0003e20000100800 */
[----:B0-----:R-:W-:-:S03]  /*17fc0*/  @P0 IMAD.MOV.U32 R16, RZ, RZ, R68 ;  /* 0x000000ffff100224 */ /* 0x001fc600078e0044 */
[----:B------:R0:W-:Y:S01]  /*17fd0*/  STL [R1+0x15c], R70 ;  /* 0x00015c4601007387 */ /* 0x0001e20000100800 */
[----:B-1----:R-:W-:-:S05]  /*17fe0*/  LEA.HI.X.SX32 R17, R59, R5, 0x1, P5 ;  /* 0x000000053b117211 */ /* 0x002fca00028f0eff */
[----:B------:R1:W2:Y:S04]  /*17ff0*/  @P0 LDG.E.U8 R91, desc[UR20][R16.64] ;  /* 0x00000014105b0981 */ /* 0x0002a8000c1e1100 */
[----:B0-----:R-:W3:Y:S01]  /*18000*/  LDL R70, [R1+0x1550] ;  /* 0x0015500001467983 */ /* 0x001ee20000100800 */
[C---:B------:R-:W-:Y:S02]  /*18010*/  ISETP.GT.U32.AND P6, PT, R9.reuse, R62, PT ;  /* 0x0000003e0900720c */ /* 0x040fe40003fc4070 */
[----:B------:R-:W-:-:S11]  /*18020*/  ISETP.GT.U32.AND P3, PT, R9, R63, PT ;  /* 0x0000003f0900720c */ /* 0x000fd60003f64070 */
[----:B------:R-:W-:-:S05]  /*18030*/  @!P6 IMAD.IADD R62, R62, 0x1, -R9 ;  /* 0x000000013e3ee824 */ /* 0x000fca00078e0a09 */
[----:B------:R-:W-:Y:S01]  /*18040*/  ISETP.GT.U32.AND P6, PT, R9, R62, PT ;  /* 0x0000003e0900720c */ /* 0x000fe20003fc4070 */
[----:B------:R-:W-:Y:S01]  /*18050*/  @!P3 IMAD.IADD R63, R63, 0x1, -R9 ;  /* 0x000000013f3fb824 */ /* 0x000fe200078e0a09 */
[----:B------:R-:W-:Y:S02]  /*18060*/  ISETP.GT.U32.AND P5, PT, R9, R65, PT ;  /* 0x000000410900720c */ /* 0x000fe40003fa4070 */
[----:B------:R-:W-:-:S09]  /*18070*/  SEL R60, R47, R60, !P1 ;  /* 0x0000003c2f3c7207 */ /* 0x000fd20004800000 */
[----:B------:R-:W-:Y:S01]  /*18080*/  @!P6 IMAD.IADD R62, R62, 0x1, -R9 ;  /* 0x000000013e3ee824 */ /* 0x000fe200078e0a09 */
[----:B------:R-:W-:-:S03]  /*18090*/  ISETP.GT.U32.AND P6, PT, R9, R61, PT ;  /* 0x0000003d0900720c */ /* 0x000fc60003fc4070 */
[----:B------:R-:W-:Y:S01]  /*180a0*/  @!P2 IMAD.MOV R62, RZ, RZ, -R62 ;  /* 0x000000ffff3ea224 */ /* 0x000fe200078e0a3e */
[----:B------:R-:W-:-:S04]  /*180b0*/  ISETP.GT.U32.AND P2, PT, R9, R63, PT ;  /* 0x0000003f0900720c */ /* 0x000fc80003f44070 */
[----:B------:R-:W-:Y:S01]  /*180c0*/  SEL R62, R47, R62, !P1 ;  /* 0x0000003e2f3e7207 */ /* 0x000fe20004800000 */
[----:B------:R-:W-:Y:S01]  /*180d0*/  IMAD R60, R60, UR6, RZ ;  /* 0x000000063c3c7c24 */ /* 0x000fe2000f8e02ff */
[----:B------:R0:W-:Y:S01]  /*180e0*/  STL [R1+0x638], R68 ;  /* 0x0006384401007387 */ /* 0x0001e20000100800 */
[----:B------:R-:W-:Y:S01]  /*180f0*/  @!P5 IMAD.IADD R65, R65, 0x1, -R9 ;  /* 0x000000014141d824 */ /* 0x000fe200078e0a09 */
[----:B------:R-:W-:Y:S01]  /*18100*/  PRMT R69, RZ, 0x7610, R69 ;  /* 0x00007610ff457816 */ /* 0x000fe20000000045 */
[--C-:B------:R-:W-:Y:S02]  /*18110*/  @!P6 IMAD.IADD R61, R61, 0x1, -R9.reuse ;  /* 0x000000013d3de824 */ /* 0x100fe400078e0a09 */
[----:B------:R-:W-:Y:S01]  /*18120*/  IMAD R62, R62, UR4, RZ ;  /* 0x000000043e3e7c24 */ /* 0x000fe2000f8e02ff */
[C---:B-1----:R-:W-:Y:S01]  /*18130*/  IADD3 R16, P6, PT, R60.reuse, R8, RZ ;  /* 0x000000083c107210 */ /* 0x042fe20007fde0ff */
[----:B------:R1:W-:Y:S01]  /*18140*/  STL [R1+0x634], R17 ;  /* 0x0006341101007387 */ /* 0x0003e20000100800 */
[----:B------:R-:W-:Y:S01]  /*18150*/  ISETP.GT.U32.AND P5, PT, R9, R65, PT ;  /* 0x000000410900720c */ /* 0x000fe20003fa4070 */
[--C-:B------:R-:W-:Y:S01]  /*18160*/  @!P2 IMAD.IADD R63, R63, 0x1, -R9.reuse ;  /* 0x000000013f3fa824 */ /* 0x100fe200078e0a09 */
[----:B------:R-:W-:Y:S01]  /*18170*/  PRMT R76, RZ, 0x7610, R76 ;  /* 0x00007610ff4c7816 */ /* 0x000fe2000000004c */
[----:B0-----:R-:W3:Y:S01]  /*18180*/  LDL.LU R68, [R1+0x186c] ;  /* 0x00186c0001447983 */ /* 0x001ee20000300800 */
[----:B------:R-:W-:Y:S01]  /*18190*/  PRMT R74, RZ, 0x7610, R74 ;  /* 0x00007610ff4a7816 */ /* 0x000fe2000000004a */
[----:B------:R-:W0:Y:S01]  /*181a0*/  LDCU UR4, c[0x0][0x3b0] ;  /* 0x00007600ff0477ac */ /* 0x000e220008000800 */
[----:B-1----:R-:W-:Y:S01]  /*181b0*/  LEA.HI.X.SX32 R17, R60, R5, 0x1, P6 ;  /* 0x000000053c117211 */ /* 0x002fe200030f0eff */
[----:B------:R-:W1:Y:S04]  /*181c0*/  LDCU UR6, c[0x0][0x3b0] ;  /* 0x00007600ff0677ac */ /* 0x000e680008000800 */
[----:B------:R0:W3:Y:S02]  /*181d0*/  @P0 LDG.E.U8 R69, desc[UR20][R16.64] ;  /* 0x0000001410450981 */ /* 0x0000e4000c1e1100 */
[----:B------:R-:W-:Y:S01]  /*181e0*/  @!P5 IMAD.IADD R65, R65, 0x1, -R9 ;  /* 0x000000014141d824 */ /* 0x000fe200078e0a09 */
[----:B----4-:R-:W-:-:S13]  /*181f0*/  ISETP.GE.AND P3, PT, R71, RZ, PT ;  /* 0x000000ff4700720c */ /* 0x010fda0003f66270 */
[----:B------:R-:W-:Y:S01]  /*18200*/  @!P3 IMAD.MOV R61, RZ, RZ, -R61 ;  /* 0x000000ffff3db224 */ /* 0x000fe200078e0a3d */
[----:B------:R-:W-:-:S04]  /*18210*/  IADD3 R71, P3, PT, R62, R8, RZ ;  /* 0x000000083e477210 */ /* 0x000fc80007f7e0ff */
[----:B------:R-:W-:Y:S01]  /*18220*/  SEL R61, R47, R61, !P1 ;  /* 0x0000003d2f3d7207 */ /* 0x000fe20004800000 */
[----:B--2---:R2:W-:Y:S01]  /*18230*/  STL [R1+0x158], R91 ;  /* 0x0001585b01007387 */ /* 0x0045e20000100800 */
[----:B---3--:R-:W-:Y:S02]  /*18240*/  ISETP.GE.AND P2, PT, R70, RZ, PT ;  /* 0x000000ff4600720c */ /* 0x008fe40003f46270 */
[----:B------:R-:W-:Y:S01]  /*18250*/  LEA.HI.X.SX32 R70, R62, R5, 0x1, P3 ;  /* 0x000000053e467211 */ /* 0x000fe200018f0eff */
[----:B--2---:R-:W2:Y:S04]  /*18260*/  LDL R91, [R1+0x1570] ;  /* 0x00157000015b7983 */ /* 0x004ea80000100800 */
[----:B------:R0:W-:Y:S01]  /*18270*/  STL [R1+0x678], R16 ;  /* 0x0006781001007387 */ /* 0x0001e20000100800 */
[----:B------:R-:W-:Y:S01]  /*18280*/  IMAD R61, R61, UR5, RZ ;  /* 0x000000053d3d7c24 */ /* 0x000fe2000f8e02ff */
[----:B------:R-:W-:-:S04]  /*18290*/  PRMT R73, RZ, 0x7610, R73 ;  /* 0x00007610ff497816 */ /* 0x000fc80000000049 */
[----:B------:R-:W-:Y:S01]  /*182a0*/  @!P2 IMAD.MOV R63, RZ, RZ, -R63 ;  /* 0x000000ffff3fa224 */ /* 0x000fe200078e0a3f */
[----:B------:R-:W-:Y:S01]  /*182b0*/  STL [R1+0x6b8], R71 ;  /* 0x0006b84701007387 */ /* 0x000fe20000100800 */
[----:B------:R-:W-:Y:S01]  /*182c0*/  PRMT R77, RZ, 0x7610, R77 ;  /* 0x00007610ff4d7816 */ /* 0x000fe2000000004d */
[----:B------:R-:W3:Y:S02]  /*182d0*/  LDCU UR5, c[0x0][0x3b0] ;  /* 0x00007600ff0577ac */ /* 0x000ee40008000800 */
[----:B------:R4:W-:Y:S01]  /*182e0*/  STL [R1+0x674], R17 ;  /* 0x0006741101007387 */ /* 0x0009e20000100800 */
[----:B0-----:R-:W-:Y:S02]  /*182f0*/  @P0 IMAD.MOV.U32 R16, RZ, RZ, R71 ;  /* 0x000000ffff100224 */ /* 0x001fe400078e0047 */
[----:B----4-:R-:W-:-:S05]  /*18300*/  @P0 IMAD.MOV.U32 R17, RZ, RZ, R70 ;  /* 0x000000ffff110224 */ /* 0x010fca00078e0046 */
[----:B------:R0:W4:Y:S02]  /*18310*/  @P0 LDG.E.U8 R76, desc[UR20][R16.64] ;  /* 0x00000014104c0981 */ /* 0x000124000c1e1100 */
[----:B0-----:R-:W-:-:S04]  /*18320*/  IADD3 R16, P5, PT, R61, R8, RZ ;  /* 0x000000083d107210 */ /* 0x001fc80007fbe0ff */
[----:B------:R-:W-:-:S05]  /*18330*/  LEA.HI.X.SX32 R17, R61, R5, 0x1, P5 ;  /* 0x000000053d117211 */ /* 0x000fca00028f0eff */
[----:B------:R-:W3:Y:S04]  /*18340*/  @P0 LDG.E.U8 R74, desc[UR20][R16.64] ;  /* 0x00000014104a0981 */ /* 0x000ee8000c1e1100 */
[----:B------:R-:W-:Y:S04]  /*18350*/  STL [R1+0x6b4], R70 ;  /* 0x0006b44601007387 */ /* 0x000fe80000100800 */
[----:B------:R0:W-:Y:S04]  /*18360*/  STL [R1+0x154], R69 ;  /* 0x0001544501007387 */ /* 0x0001e80000100800 */
[----:B0-----:R-:W3:Y:S04]  /*18370*/  LDL.LU R69, [R1+0x1868] ;  /* 0x0018680001457983 */ /* 0x001ee80000300800 */
[----:B------:R-:W3:Y:S04]  /*18380*/  LDL.LU R70, [R1+0x1864] ;  /* 0x0018640001467983 */ /* 0x000ee80000300800 */
[----:B------:R-:W3:Y:S01]  /*18390*/  LDL.LU R71, [R1+0x1860] ;  /* 0x0018600001477983 */ /* 0x000ee20000300800 */
[----:B--2---:R-:W-:-:S03]  /*183a0*/  ISETP.GE.AND P3, PT, R91, RZ, PT ;  /* 0x000000ff5b00720c */ /* 0x004fc60003f66270 */
[----:B----4-:R0:W-:Y:S04]  /*183b0*/  STL [R1+0x14c], R76 ;  /* 0x00014c4c01007387 */ /* 0x0101e80000100800 */
[----:B0-----:R-:W2:Y:S04]  /*183c0*/  LDL.LU R76, [R1+0x185c] ;  /* 0x00185c00014c7983 */ /* 0x001ea80000300800 */
[----:B------:R-:W4:Y:S04]  /*183d0*/  LDL R91, [R1+0x161c] ;  /* 0x00161c00015b7983 */ /* 0x000f280000100800 */
[----:B------:R-:W-:Y:S04]  /*183e0*/  STL [R1+0x6f8], R16 ;  /* 0x0006f81001007387 */ /* 0x000fe80000100800 */
[----:B------:R-:W-:Y:S04]  /*183f0*/  STL [R1+0x6f4], R17 ;  /* 0x0006f41101007387 */ /* 0x000fe80000100800 */
[----:B---3--:R0:W-:Y:S04]  /*18400*/  STL [R1+0x148], R74 ;  /* 0x0001484a01007387 */ /* 0x0081e80000100800 */
[----:B0-----:R-:W3:Y:S04]  /*18410*/  LDL.LU R74, [R1+0x1858] ;  /* 0x00185800014a7983 */ /* 0x001ee80000300800 */
[----:B------:R-:W2:Y:S01]  /*18420*/  LDL R16, [R1+0x1678] ;  /* 0x0016780001107983 */ /* 0x000ea20000100800 */
[----:B------:R-:W-:-:S02]  /*18430*/  ISETP.GT.U32.AND P2, PT, R9, R67, PT ;  /* 0x000000430900720c */ /* 0x000fc40003f44070 */
[----:B------:R-:W-:Y:S01]  /*18440*/  SEL R63, R47, R63, !P1 ;  /* 0x0000003f2f3f7207 */ /* 0x000fe20004800000 */
[----:B------:R-:W-:-:S04]  /*18450*/  @!P3 IMAD.MOV R65, RZ, RZ, -R65 ;  /* 0x000000ffff41b224 */ /* 0x000fc800078e0a41 */
[----:B------:R-:W-:-:S06]  /*18460*/  IMAD R63, R63, UR7, RZ ;  /* 0x000000073f3f7c24 */ /* 0x000fcc000f8e02ff */
[----:B------:R-:W-:Y:S01]  /*18470*/  @!P2 IMAD.IADD R67, R67, 0x1, -R9 ;  /* 0x000000014343a824 */ /* 0x000fe200078e0a09 */
[----:B------:R-:W-:Y:S01]  /*18480*/  IADD3 R17, P3, PT, R63, R8, RZ ;  /* 0x000000083f117210 */ /* 0x000fe20007f7e0ff */
[----:B------:R-:W0:Y:S01]  /*18490*/  LDCU UR7, c[0x0][0x3b0] ;  /* 0x00007600ff0777ac */ /* 0x000e220008000800 */
[----:B------:R-:W-:-:S03]  /*184a0*/  ISETP.GT.U32.AND P5, PT, R9, R68, PT ;  /* 0x000000440900720c */ /* 0x000fc60003fa4070 */
[----:B------:R0:W-:Y:S01]  /*184b0*/  STL [R1+0x740], R17 ;  /* 0x0007401101007387 */ /* 0x0001e20000100800 */
[----:B------:R-:W-:-:S05]  /*184c0*/  SEL R65, R47, R65, !P1 ;  /* 0x000000412f417207 */ /* 0x000fca0004800000 */
[----:B------:R-:W-:Y:S01]  /*184d0*/  IMAD R65, R65, UR4, RZ ;  /* 0x0000000441417c24 */ /* 0x000fe2000f8e02ff */
[----:B------:R-:W-:Y:S01]  /*184e0*/  ISETP.GT.U32.AND P6, PT, R9, R66, PT ;  /* 0x000000420900720c */ /* 0x000fe20003fc4070 */
[----:B------:R-:W0:Y:S02]  /*184f0*/  LDCU UR4, c[0x0][0x3b0] ;  /* 0x00007600ff0477ac */ /* 0x000e240008000800 */
[----:B------:R-:W-:Y:S01]  /*18500*/  @!P5 IMAD.IADD R68, R68, 0x1, -R9 ;  /* 0x000000014444d824 */ /* 0x000fe200078e0a09 */
[----:B--2---:R-:W-:Y:S02]  /*18510*/  ISETP.GE.AND P2, PT, R16, RZ, PT ;  /* 0x000000ff1000720c */ /* 0x004fe40003f46270 */
[----:B------:R-:W-:-:S04]  /*18520*/  LEA.HI.X.SX32 R16, R63, R5, 0x1, P3 ;  /* 0x000000053f107211 */ /* 0x000fc800018f0eff */
[-C--:B0-----:R-:W-:Y:S01]  /*18530*/  @P0 LOP3.LUT R17, R17, R16.reuse, RZ, 0x3c, !PT ;  /* 0x0000001011110212 */ /* 0x081fe200078e3cff */
[----:B------:R0:W-:Y:S03]  /*18540*/  STL [R1+0x73c], R16 ;  /* 0x00073c1001007387 */ /* 0x0001e60000100800 */
[----:B0-----:R-:W-:-:S04]  /*18550*/  @P0 LOP3.LUT R16, R17, R16, RZ, 0x3c, !PT ;  /* 0x0000001011100212 */ /* 0x001fc800078e3cff */
[----:B------:R-:W-:-:S05]  /*18560*/  @P0 LOP3.LUT R17, R17, R16, RZ, 0x3c, !PT ;  /* 0x0000001011110212 */ /* 0x000fca00078e3cff */
[----:B------:R0:W2:Y:S02]  /*18570*/  @P0 LDG.E.U8 R73, desc[UR20][R16.64] ;  /* 0x0000001410490981 */ /* 0x0000a4000c1e1100 */
[----:B0-----:R-:W-:-:S04]  /*18580*/  IADD3 R16, P5, PT, R65, R8, RZ ;  /* 0x0000000841107210 */ /* 0x001fc80007fbe0ff */
[----:B------:R-:W-:-:S05]  /*18590*/  LEA.HI.X.SX32 R17, R65, R5, 0x1, P5 ;  /* 0x0000000541117211 */ /* 0x000fca00028f0eff */
[----:B------:R-:W3:Y:S01]  /*185a0*/  @P0 LDG.E.U8 R77, desc[UR20][R16.64] ;  /* 0x00000014104d0981 */ /* 0x000ee2000c1e1100 */
[----:B------:R-:W-:-:S05]  /*185b0*/  @!P6 IMAD.IADD R66, R66, 0x1, -R9 ;  /* 0x000000014242e824 */ /* 0x000fca00078e0a09 */
[----:B------:R-:W-:-:S13]  /*185c0*/  ISETP.GT.U32.AND P6, PT, R9, R66, PT ;  /* 0x000000420900720c */ /* 0x000fda0003fc4070 */
[----:B------:R-:W-:-:S04]  /*185d0*/  @!P6 IMAD.IADD R66, R66, 0x1, -R9 ;  /* 0x000000014242e824 */ /* 0x000fc800078e0a09 */
[----:B------:R-:W-:Y:S01]  /*185e0*/  @!P2 IMAD.MOV R66, RZ, RZ, -R66 ;  /* 0x000000ffff42a224 */ /* 0x000fe200078e0a42 */
[----:B----4-:R-:W-:Y:S01]  /*185f0*/  ISETP.GE.AND P2, PT, R91, RZ, PT ;  /* 0x000000ff5b00720c */ /* 0x010fe20003f46270 */
[----:B--2---:R0:W-:Y:S04]  /*18600*/  STL [R1+0x124], R73 ;  /* 0x0001244901007387 */ /* 0x0041e80000100800 */
        /* <DEDUP_REMOVED lines=8> */
[----:B------:R-:W-:Y:S02]  /*18690*/  ISETP.GT.U32.AND P3, PT, R9, R67, PT ;  /* 0x000000430900720c */ /* 0x000fe40003f64070 */
[----:B------:R-:W-:-:S05]  /*186a0*/  SEL R66, R47, R66, !P1 ;  /* 0x000000422f427207 */ /* 0x000fca0004800000 */
[----:B------:R-:W-:Y:S01]  /*186b0*/  IMAD R66, R66, UR5, RZ ;  /* 0x0000000542427c24 */ /* 0x000fe2000f8e02ff */
[----:B------:R-:W-:Y:S01]  /*186c0*/  PRMT R81, RZ, 0x7610, R81 ;  /* 0x00007610ff517816 */ /* 0x000fe20000000051 */
[----:B------:R-:W0:Y:S02]  /*186d0*/  LDCU UR5, c[0x0][0x3b0] ;  /* 0x00007600ff0577ac */ /* 0x000e240008000800 */
[--C-:B------:R-:W-:Y:S01]  /*186e0*/  @!P6 IMAD.IADD R68, R68, 0x1, -R9.reuse ;  /* 0x000000014444e824 */ /* 0x100fe200078e0a09 */
[----:B------:R-:W-:Y:S01]  /*186f0*/  IADD3 R16, P6, PT, R66, R8, RZ ;  /* 0x0000000842107210 */ /* 0x000fe20007fde0ff */
[----:B------:R-:W-:-:S04]  /*18700*/  @!P3 IMAD.IADD R67, R67, 0x1, -R9 ;  /* 0x000000014343b824 */ /* 0x000fc800078e0a09 */
[----:B------:R-:W-:Y:S01]  /*18710*/  @!P2 IMAD.MOV R67, RZ, RZ, -R67 ;  /* 0x000000ffff43a224 */ /* 0x000fe200078e0a43 */
[----:B--2---:R-:W-:Y:S02]  /*18720*/  ISETP.GE.AND P3, PT, R17, RZ, PT ;  /* 0x000000ff1100720c */ /* 0x004fe40003f66270 */
[----:B------:R-:W-:-:S05]  /*18730*/  LEA.HI.X.SX32 R17, R66, R5, 0x1, P6 ;  /* 0x0000000542117211 */ /* 0x000fca00030f0eff */
[----:B------:R2:W3:Y:S01]  /*18740*/  @P0 LDG.E.U8 R81, desc[UR20][R16.64] ;  /* 0x0000001410510981 */ /* 0x0004e2000c1e1100 */
[----:B------:R-:W-:-:S05]  /*18750*/  SEL R67, R47, R67, !P1 ;  /* 0x000000432f437207 */ /* 0x000fca0004800000 */
[----:B------:R-:W-:Y:S01]  /*18760*/  IMAD R67, R67, UR4, RZ ;  /* 0x0000000443437c24 */ /* 0x000fe2000f8e02ff */
[----:B------:R2:W-:Y:S01]  /*18770*/  STL [R1+0x7c0], R16 ;  /* 0x0007c01001007387 */ /* 0x0005e20000100800 */
[----:B------:R-:W-:Y:S01]  /*18780*/  @!P3 IMAD.MOV R68, RZ, RZ, -R68 ;  /* 0x000000ffff44b224 */ /* 0x000fe200078e0a44 */
[----:B------:R-:W-:Y:S01]  /*18790*/  PRMT R85, RZ, 0x7610, R85 ;  /* 0x00007610ff557816 */ /* 0x000fe20000000055 */
[----:B------:R-:W0:Y:S01]  /*187a0*/  LDCU UR4, c[0x0][0x3b0] ;  /* 0x00007600ff0477ac */ /* 0x000e220008000800 */
[----:B------:R1:W-:Y:S01]  /*187b0*/  STL [R1+0x7bc], R17 ;  /* 0x0007bc1101007387 */ /* 0x0003e20000100800 */
[----:B--2---:R-:W-:-:S04]  /*187c0*/  IADD3 R16, P3, PT, R67, R8, RZ ;  /* 0x0000000843107210 */ /* 0x004fc80007f7e0ff */
[----:B-1----:R-:W-:-:S05]  /*187d0*/  LEA.HI.X.SX32 R17, R67, R5, 0x1, P3 ;  /* 0x0000000543117211 */ /* 0x002fca00018f0eff */
[----:B------:R-:W2:Y:S01]  /*187e0*/  @P0 LDG.E.U8 R85, desc[UR20][R16.64] ;  /* 0x0000001410550981 */ /* 0x000ea2000c1e1100 */
[C---:B------:R-:W-:Y:S02]  /*187f0*/  ISETP.GT.U32.AND P5, PT, R9.reuse, R69, PT ;  /* 0x000000450900720c */ /* 0x040fe40003fa4070 */
[----:B------:R-:W-:Y:S01]  /*18800*/  ISETP.GT.U32.AND P2, PT, R9, R70, PT ;  /* 0x000000460900720c */ /* 0x000fe20003f44070 */
[----:B---3--:R1:W-:Y:S04]  /*18810*/  STL [R1+0x11c], R81 ;  /* 0x00011c5101007387 */ /* 0x0083e80000100800 */
[----:B-1----:R-:W3:Y:S04]  /*18820*/  LDL R81, [R1+0x1668] ;  /* 0x0016680001517983 */ /* 0x002ee80000100800 */
[----:B------:R-:W-:Y:S04]  /*18830*/  STL [R1+0x800], R16 ;  /* 0x0008001001007387 */ /* 0x000fe80000100800 */
[----:B------:R1:W-:Y:S04]  /*18840*/  STL [R1+0x7fc], R17 ;  /* 0x0007fc1101007387 */ /* 0x0003e80000100800 */
[----:B-1----:R-:W3:Y:S01]  /*18850*/  LDL R17, [R1+0x15dc] ;  /* 0x0015dc0001117983 */ /* 0x002ee20000100800 */
[--C-:B------:R-:W-:Y:S01]  /*18860*/  @!P5 IMAD.IADD R69, R69, 0x1, -R9.reuse ;  /* 0x000000014545d824 */ /* 0x100fe200078e0a09 */
[----:B------:R-:W-:Y:S01]  /*18870*/  ISETP.GT.U32.AND P6, PT, R9, R71, PT ;  /* 0x000000470900720c */ /* 0x000fe20003fc4070 */
[----:B------:R-:W-:-:S03]  /*18880*/  @!P2 IMAD.IADD R70, R70, 0x1, -R9 ;  /* 0x000000014646a824 */ /* 0x000fc600078e0a09 */
[----:B------:R-:W-:Y:S02]  /*18890*/  ISETP.GT.U32.AND P5, PT, R9, R69, PT ;  /* 0x000000450900720c */ /* 0x000fe40003fa4070 */
[----:B----4-:R-:W-:Y:S02]  /*188a0*/  ISETP.GE.AND P2, PT, R91, RZ, PT ;  /* 0x000000ff5b00720c */ /* 0x010fe40003f46270 */
[----:B------:R-:W-:Y:S01]  /*188b0*/  SEL R68, R47, R68, !P1 ;  /* 0x000000442f447207 */ /* 0x000fe20004800000 */
[----:B--2---:R1:W-:Y:S04]  /*188c0*/  STL [R1+0x118], R85 ;  /* 0x0001185501007387 */ /* 0x0043e80000100800 */
[----:B------:R-:W-:Y:S02]  /*188d0*/  IMAD R68, R68, UR6, RZ ;  /* 0x0000000644447c24 */ /* 0x000fe4000f8e02ff */
[----:B------:R-:W-:Y:S01]  /*188e0*/  @!P6 IMAD.IADD R71, R71, 0x1, -R9 ;  /* 0x000000014747e824 */ /* 0x000fe200078e0a09 */
[----:B------:R-:W-:Y:S01]  /*188f0*/  PRMT R83, RZ, 0x7610, R83 ;  /* 0x00007610ff537816 */ /* 0x000fe20000000053 */
[----:B------:R-:W-:Y:S01]  /*18900*/  @!P5 IMAD.IADD R69, R69, 0x1, -R9 ;  /* 0x000000014545d824 */ /* 0x000fe200078e0a09 */
[----:B------:R-:W-:Y:S01]  /*18910*/  PRMT R82, RZ, 0x7610, R82 ;  /* 0x00007610ff527816 */ /* 0x000fe20000000052 */
[----:B------:R-:W2:Y:S01]  /*18920*/  LDCU UR6, c[0x0][0x3b0] ;  /* 0x00007600ff0677ac */ /* 0x000ea20008000800 */
[----:B-1----:R-:W-:Y:S01]  /*18930*/  IADD3 R85, P6, PT, R68, R8, RZ ;  /* 0x0000000844557210 */ /* 0x002fe20007fde0ff */
[----:B------:R-:W-:Y:S01]  /*18940*/  @!P2 IMAD.MOV R69, RZ, RZ, -R69 ;  /* 0x000000ffff45a224 */ /* 0x000fe200078e0a45 */
[----:B------:R-:W-:-:S02]  /*18950*/  ISETP.GT.U32.AND P2, PT, R9, R76, PT ;  /* 0x0000004c0900720c */ /* 0x000fc40003f44070 */
[----:B------:R-:W-:Y:S02]  /*18960*/  LEA.HI.X.SX32 R91, R68, R5, 0x1, P6 ;  /* 0x00000005445b7211 */ /* 0x000fe400030f0eff */
[----:B------:R-:W-:Y:S01]  /*18970*/  SEL R69, R47, R69, !P1 ;  /* 0x000000452f457207 */ /* 0x000fe20004800000 */
[----:B------:R-:W-:Y:S01]  /*18980*/  @P0 IMAD.MOV.U32 R16, RZ, RZ, R85 ;  /* 0x000000ffff100224 */ /* 0x000fe200078e0055 */
[----:B------:R-:W-:-:S03]  /*18990*/  ISETP.GT.U32.AND P5, PT, R9, R71, PT ;  /* 0x000000470900720c */ /* 0x000fc60003fa4070 */
[----:B0-----:R-:W-:Y:S01]  /*189a0*/  IMAD R69, R69, UR4, RZ ;  /* 0x0000000445457c24 */ /* 0x001fe2000f8e02ff */
[----:B------:R-:W-:Y:S01]  /*189b0*/  STL [R1+0x840], R85 ;  /* 0x0008405501007387 */ /* 0x000fe20000100800 */
[----:B------:R-:W-:Y:S01]  /*189c0*/  ISETP.GT.U32.AND P3, PT, R9, R70, PT ;  /* 0x000000460900720c */ /* 0x000fe20003f64070 */
[----:B------:R-:W0:Y:S01]  /*189d0*/  LDCU UR4, c[0x0][0x3b0] ;  /* 0x00007600ff0477ac */ /* 0x000e220008000800 */
[--C-:B------:R-:W-:Y:S01]  /*189e0*/  @!P2 IMAD.IADD R76, R76, 0x1, -R9.reuse ;  /* 0x000000014c4ca824 */ /* 0x100fe200078e0a09 */
[----:B------:R1:W-:Y:S05]  /*189f0*/  STL [R1+0x83c], R91 ;  /* 0x00083c5b01007387 */ /* 0x0003ea0000100800 */
[----:B------:R-:W-:Y:S01]  /*18a00*/  @!P5 IMAD.IADD R71, R71, 0x1, -R9 ;  /* 0x000000014747d824 */ /* 0x000fe200078e0a09 */
[----:B---3--:R-:W-:Y:S01]  /*18a10*/  ISETP.GE.AND P6, PT, R17, RZ, PT ;  /* 0x000000ff1100720c */ /* 0x008fe20003fc6270 */
[----:B------:R-:W-:-:S05]  /*18a20*/  @P0 IMAD.MOV.U32 R17, RZ, RZ, R91 ;  /* 0x000000ffff110224 */ /* 0x000fca00078e005b */
[----:B------:R3:W4:Y:S02]  /*18a30*/  @P0 LDG.E.U8 R83, desc[UR20][R16.64] ;  /* 0x0000001410530981 */ /* 0x000724000c1e1100 */
[----:B---3--:R-:W-:-:S04]  /*18a40*/  IADD3 R16, P2, PT, R69, R8, RZ ;  /* 0x0000000845107210 */ /* 0x008fc80007f5e0ff */
[----:B------:R-:W-:Y:S02]  /*18a50*/  LEA.HI.X.SX32 R17, R69, R5, 0x1, P2 ;  /* 0x0000000545117211 */ /* 0x000fe400010f0eff */
[----:B------:R-:W-:Y:S02]  /*18a60*/  ISETP.GE.AND P5, PT, R81, RZ, PT ;  /* 0x000000ff5100720c */ /* 0x000fe40003fa6270 */
[----:B------:R-:W3:Y:S04]  /*18a70*/  LDL R81, [R1+0x160c] ;  /* 0x00160c0001517983 */ /* 0x000ee80000100800 */
[----:B------:R0:W3:Y:S01]  /*18a80*/  @P0 LDG.E.U8 R82, desc[UR20][R16.64] ;  /* 0x0000001410520981 */ /* 0x0000e2000c1e1100 */
[----:B-1----:R-:W-:-:S03]  /*18a90*/  IMAD.MOV.U32 R91, RZ, RZ, R80 ;  /* 0x000000ffff5b7224 */ /* 0x002fc600078e0050 */
[----:B------:R-:W3:Y:S01]  /*18aa0*/  LDL R80, [R1+0x167c] ;  /* 0x00167c0001507983 */ /* 0x000ee20000100800 */
[----:B------:R-:W-:Y:S01]  /*18ab0*/  @!P3 IMAD.IADD R70, R70, 0x1, -R9 ;  /* 0x000000014646b824 */ /* 0x000fe200078e0a09 */
[----:B------:R-:W-:-:S03]  /*18ac0*/  ISETP.GT.U32.AND P3, PT, R9, R74, PT ;  /* 0x0000004a0900720c */ /* 0x000fc60003f64070 */
[----:B------:R-:W-:Y:S01]  /*18ad0*/  @!P6 IMAD.MOV R70, RZ, RZ, -R70 ;  /* 0x000000ffff46e224 */ /* 0x000fe200078e0a46 */
[----:B------:R-:W-:Y:S01]  /*18ae0*/  ISETP.GT.U32.AND P2, PT, R9, R73, PT ;  /* 0x000000490900720c */ /* 0x000fe20003f44070 */
[----:B------:R-:W-:-:S03]  /*18af0*/  @!P5 IMAD.MOV R71, RZ, RZ, -R71 ;  /* 0x000000ffff47d224 */ /* 0x000fc600078e0a47 */
[C---:B------:R-:W-:Y:S02]  /*18b00*/  SEL R70, R47.reuse, R70, !P1 ;  /* 0x000000462f467207 */ /* 0x040fe40004800000 */
[----:B------:R-:W-:-:S03]  /*18b10*/  SEL R71, R47, R71, !P1 ;  /* 0x000000472f477207 */ /* 0x000fc60004800000 */
[----:B------:R-:W-:Y:S01]  /*18b20*/  IMAD R70, R70, UR5, RZ ;  /* 0x0000000546467c24 */ /* 0x000fe2000f8e02ff */
[----:B------:R-:W-:Y:S01]  /*18b30*/  STL [R1+0x880], R16 ;  /* 0x0008801001007387 */ /* 0x000fe20000100800 */
[----:B------:R-:W-:Y:S01]  /*18b40*/  @!P3 IMAD.IADD R74, R74, 0x1, -R9 ;  /* 0x000000014a4ab824 */ /* 0x000fe200078e0a09 */
[----:B------:R-:W-:Y:S01]  /*18b50*/  PRMT R79, RZ, 0x7610, R79 ;  /* 0x00007610ff4f7816 */ /* 0x000fe2000000004f */
[----:B--2---:R-:W-:Y:S01]  /*18b60*/  IMAD R71, R71, UR6, RZ ;  /* 0x0000000647477c24 */ /* 0x004fe2000f8e02ff */
[----:B------:R0:W-:Y:S01]  /*18b70*/  STL [R1+0x87c], R17 ;  /* 0x00087c1101007387 */ /* 0x0001e20000100800 */
[----:B------:R-:W-:Y:S01]  /*18b80*/  @!P2 IMAD.IADD R73, R73, 0x1, -R9 ;  /* 0x000000014949a824 */ /* 0x000fe200078e0a09 */
[----:B------:R-:W-:Y:S01]  /*18b90*/  ISETP.GT.U32.AND P5, PT, R9, R74, PT ;  /* 0x0000004a0900720c */ /* 0x000fe20003fa4070 */
[----:B------:R-:W1:Y:S01]  /*18ba0*/  LDCU UR5, c[0x0][0x3b0] ;  /* 0x00007600ff0577ac */ /* 0x000e620008000800 */
[----:B------:R-:W2:Y:S01]  /*18bb0*/  LDL R85, [R1+0x1688] ;  /* 0x0016880001557983 */ /* 0x000ea20000100800 */
[----:B------:R-:W-:-:S02]  /*18bc0*/  PRMT R92, RZ, 0x7610, R92 ;  /* 0x00007610ff5c7816 */ /* 0x000fc4000000005c */
[----:B------:R-:W-:Y:S01]  /*18bd0*/  ISETP.GT.U32.AND P3, PT, R9, R76, PT ;  /* 0x0000004c0900720c */ /* 0x000fe20003f64070 */
[----:B------:R-:W1:Y:S01]  /*18be0*/  LDCU UR6, c[0x0][0x3b0] ;  /* 0x00007600ff0677ac */ /* 0x000e620008000800 */
[----:B0-----:R-:W-:-:S04]  /*18bf0*/  IADD3 R17, P6, PT, R70, R8, RZ ;  /* 0x0000000846117210 */ /* 0x001fc80007fde0ff */
[----:B------:R-:W-:Y:S02]  /*18c00*/  LEA.HI.X.SX32 R16, R70, R5, 0x1, P6 ;  /* 0x0000000546107211 */ /* 0x000fe400030f0eff */
[----:B------:R-:W-:Y:S01]  /*18c10*/  @!P5 IMAD.IADD R74, R74, 0x1, -R9 ;  /* 0x000000014a4ad824 */ /* 0x000fe200078e0a09 */
[----:B----4-:R0:W-:Y:S04]  /*18c20*/  STL [R1+0x114], R83 ;  /* 0x0001145301007387 */ /* 0x0101e80000100800 */
[----:B0-----:R-:W4:Y:S01]  /*18c30*/  LDL R83, [R1+0x1698] ;  /* 0x0016980001537983 */ /* 0x001f220000100800 */
[----:B---3--:R-:W-:-:S03]  /*18c40*/  ISETP.GE.AND P6, PT, R81, RZ, PT ;  /* 0x000000ff5100720c */ /* 0x008fc60003fc6270 */
[----:B------:R0:W-:Y:S04]  /*18c50*/  STL [R1+0x110], R82 ;  /* 0x0001105201007387 */ /* 0x0001e80000100800 */
[----:B------:R3:W-:Y:S04]  /*18c60*/  STL [R1+0x8c0], R17 ;  /* 0x0008c01101007387 */ /* 0x0007e80000100800 */
[----:B------:R-:W4:Y:S01]  /*18c70*/  LDL.LU R81, [R1+0x184c] ;  /* 0x00184c0001517983 */ /* 0x000f220000300800 */
[----:B0-----:R-:W-:Y:S02]  /*18c80*/  IADD3 R82, P2, PT, R71, R8, RZ ;  /* 0x0000000847527210 */ /* 0x001fe40007f5e0ff */
[----:B---3--:R-:W-:-:S03]  /*18c90*/  @P0 LOP3.LUT R17, R17, R16, RZ, 0x3c, !PT ;  /* 0x0000001011110212 */ /* 0x008fc600078e3cff */
[----:B------:R-:W-:Y:S04]  /*18ca0*/  STL [R1+0x900], R82 ;  /* 0x0009005201007387 */ /* 0x000fe80000100800 */
[----:B------:R0:W-:Y:S01]  /*18cb0*/  STL [R1+0x8bc], R16 ;  /* 0x0008bc1001007387 */ /* 0x0001e20000100800 */
[----:B------:R-:W-:Y:S02]  /*18cc0*/  ISETP.GE.AND P5, PT, R80, RZ, PT ;  /* 0x000000ff5000720c */ /* 0x000fe40003fa6270 */
[----:B------:R-:W-:Y:S02]  /*18cd0*/  LEA.HI.X.SX32 R80, R71, R5, 0x1, P2 ;  /* 0x0000000547507211 */ /* 0x000fe400010f0eff */
[----:B0-----:R-:W-:-:S04]  /*18ce0*/  @P0 LOP3.LUT R16, R17, R16, RZ, 0x3c, !PT ;  /* 0x0000001011100212 */ /* 0x001fc800078e3cff */
[----:B------:R-:W-:-:S05]  /*18cf0*/  @P0 LOP3.LUT R17, R17, R16, RZ, 0x3c, !PT ;  /* 0x0000001011110212 */ /* 0x000fca00078e3cff */
[----:B------:R0:W3:Y:S02]  /*18d00*/  @P0 LDG.E.U8 R79, desc[UR20][R16.64] ;  /* 0x00000014104f0981 */ /* 0x0000e4000c1e1100 */
[----:B0-----:R-:W-:Y:S02]  /*18d10*/  @P0 IMAD.MOV.U32 R16, RZ, RZ, R82 ;  /* 0x000000ffff100224 */ /* 0x001fe400078e0052 */
[----:B------:R-:W-:-:S05]  /*18d20*/  @P0 IMAD.MOV.U32 R17, RZ, RZ, R80 ;  /* 0x000000ffff110224 */ /* 0x000fca00078e0050 */
[----:B------:R0:W3:Y:S01]  /*18d30*/  @P0 LDG.E.U8 R92, desc[UR20][R16.64] ;  /* 0x00000014105c0981 */ /* 0x0000e2000c1e1100 */
[----:B------:R-:W-:Y:S01]  /*18d40*/  @!P3 IMAD.IADD R76, R76, 0x1, -R9 ;  /* 0x000000014c4cb824 */ /* 0x000fe200078e0a09 */
[C---:B------:R-:W-:Y:S02]  /*18d50*/  ISETP.GT.U32.AND P3, PT, R9.reuse, R77, PT ;  /* 0x0000004d0900720c */ /* 0x040fe40003f64070 */
[----:B------:R-:W-:Y:S01]  /*18d60*/  ISETP.GT.U32.AND P2, PT, R9, R73, PT ;  /* 0x000000490900720c */ /* 0x000fe20003f44070 */
[----:B------:R-:W-:Y:S02]  /*18d70*/  @!P6 IMAD.MOV R76, RZ, RZ, -R76 ;  /* 0x000000ffff4ce224 */ /* 0x000fe400078e0a4c */
[----:B------:R-:W-:Y:S01]  /*18d80*/  @!P5 IMAD.MOV R74, RZ, RZ, -R74 ;  /* 0x000000ffff4ad224 */ /* 0x000fe200078e0a4a */
[----:B--2---:R-:W-:-:S07]  /*18d90*/  ISETP.GE.AND P5, PT, R85, RZ, PT ;  /* 0x000000ff5500720c */ /* 0x004fce0003fa6270 */
[----:B------:R-:W-:Y:S01]  /*18da0*/  @!P3 IMAD.IADD R77, R77, 0x1, -R9 ;  /* 0x000000014d4db824 */ /* 0x000fe200078e0a09 */
[----:B------:R-:W-:-:S04]  /*18db0*/  SEL R76, R47, R76, !P1 ;  /* 0x0000004c2f4c7207 */ /* 0x000fc80004800000 */
[----:B------:R-:W-:Y:S02]  /*18dc0*/  ISETP.GT.U32.AND P3, PT, R9, R77, PT ;  /* 0x0000004d0900720c */ /* 0x000fe40003f64070 */
[----:B------:R-:W-:Y:S01]  /*18dd0*/  SEL R74, R47, R74, !P1 ;  /* 0x0000004a2f4a7207 */ /* 0x000fe20004800000 */
[----:B------:R-:W-:Y:S01]  /*18de0*/  IMAD R76, R76, UR4, RZ ;  /* 0x000000044c4c7c24 */ /* 0x000fe2000f8e02ff */
[----:B------:R-:W-:Y:S01]  /*18df0*/  PRMT R86, RZ, 0x7610, R86 ;  /* 0x00007610ff567816 */ /* 0x000fe20000000056 */
[----:B------:R-:W-:Y:S01]  /*18e00*/  @!P2 IMAD.IADD R73, R73, 0x1, -R9 ;  /* 0x000000014949a824 */ /* 0x000fe200078e0a09 */
[----:B------:R-:W-:Y:S01]  /*18e10*/  PRMT R87, RZ, 0x7610, R87 ;  /* 0x00007610ff577816 */ /* 0x000fe20000000057 */
[----:B------:R-:W-:Y:S01]  /*18e20*/  IMAD R74, R74, UR7, RZ ;  /* 0x000000074a4a7c24 */ /* 0x000fe2000f8e02ff */
[----:B------:R-:W-:Y:S01]  /*18e30*/  PRMT R88, RZ, 0x7610, R88 ;  /* 0x00007610ff587816 */ /* 0x000fe20000000058 */
[----:B------:R-:W-:Y:S01]  /*18e40*/  @!P5 IMAD.MOV R73, RZ, RZ, -R73 ;  /* 0x000000ffff49d224 */ /* 0x000fe200078e0a49 */
[----:B------:R-:W2:Y:S03]  /*18e50*/  LDCU UR4, c[0x0][0x3b0] ;  /* 0x00007600ff0477ac */ /* 0x000ea60008000800 */
[----:B------:R-:W-:Y:S01]  /*18e60*/  @!P3 IMAD.IADD R77, R77, 0x1, -R9 ;  /* 0x000000014d4db824 */ /* 0x000fe200078e0a09 */
[-C--:B0-----:R-:W-:Y:S01]  /*18e70*/  IADD3 R16, P3, PT, R76, R8.reuse, RZ ;  /* 0x000000084c107210 */ /* 0x081fe20007f7e0ff */
[----:B------:R-:W0:Y:S01]  /*18e80*/  LDCU UR7, c[0x0][0x3b0] ;  /* 0x00007600ff0777ac */ /* 0x000e220008000800 */
[----:B------:R-:W-:-:S02]  /*18e90*/  IADD3 R85, P5, PT, R74, R8, RZ ;  /* 0x000000084a557210 */ /* 0x000fc40007fbe0ff */
[-C--:B------:R-:W-:Y:S02]  /*18ea0*/  LEA.HI.X.SX32 R17, R76, R5.reuse, 0x1, P3 ;  /* 0x000000054c117211 */ /* 0x080fe400018f0eff */
[----:B----4-:R-:W-:Y:S02]  /*18eb0*/  ISETP.GE.AND P2, PT, R83, RZ, PT ;  /* 0x000000ff5300720c */ /* 0x010fe40003f46270 */
[----:B------:R-:W-:Y:S02]  /*18ec0*/  LEA.HI.X.SX32 R83, R74, R5, 0x1, P5 ;  /* 0x000000054a537211 */ /* 0x000fe400028f0eff */
[----:B------:R-:W-:-:S06]  /*18ed0*/  PRMT R81, RZ, 0x7610, R81 ;  /* 0x00007610ff517816 */ /* 0x000fcc0000000051 */
[----:B------:R4:W2:Y:S04]  /*18ee0*/  @P0 LDG.E.U8 R81, desc[UR20][R16.64] ;  /* 0x0000001410510981 */ /* 0x0008a8000c1e1100 */
[----:B---3--:R3:W-:Y:S04]  /*18ef0*/  STL [R1+0x10c], R79 ;  /* 0x00010c4f01007387 */ /* 0x0087e80000100800 */
[----:B---3--:R-:W3:Y:S04]  /*18f00*/  LDL.LU R79, [R1+0x1848] ;  /* 0x00184800014f7983 */ /* 0x008ee80000300800 */
[----:B------:R0:W-:Y:S04]  /*18f10*/  STL [R1+0x8fc], R80 ;  /* 0x0008fc5001007387 */ /* 0x0001e80000100800 */
[----:B0-----:R-:W3:Y:S04]  /*18f20*/  LDL.LU R80, [R1+0x1844] ;  /* 0x0018440001507983 */ /* 0x001ee80000300800 */
[----:B------:R-:W3:Y:S04]  /*18f30*/  LDL.LU R82, [R1+0x1840] ;  /* 0x0018400001527983 */ /* 0x000ee80000300800 */
[----:B------:R0:W-:Y:S02]  /*18f40*/  STL [R1+0x108], R92 ;  /* 0x0001085c01007387 */ /* 0x0001e40000100800 */
[----:B0-----:R-:W-:-:S02]  /*18f50*/  IMAD.MOV.U32 R92, RZ, RZ, R91 ;  /* 0x000000ffff5c7224 */ /* 0x001fc400078e005b */
[----:B------:R-:W3:Y:S04]  /*18f60*/  LDL R91, [R1+0x16cc] ;  /* 0x0016cc00015b7983 */ /* 0x000ee80000100800 */
[----:B------:R4:W-:Y:S04]  /*18f70*/  STL [R1+0x940], R16 ;  /* 0x0009401001007387 */ /* 0x0009e80000100800 */
[----:B------:R-:W-:Y:S04]  /*18f80*/  STL [R1+0x980], R85 ;  /* 0x0009805501007387 */ /* 0x000fe80000100800 */
[----:B------:R0:W-:Y:S01]  /*18f90*/  STL [R1+0x93c], R17 ;  /* 0x00093c1101007387 */ /* 0x0001e20000100800 */
[----:B----4-:R-:W-:-:S02]  /*18fa0*/  @P0 IMAD.MOV.U32 R16, RZ, RZ, R85 ;  /* 0x000000ffff100224 */ /* 0x010fc400078e0055 */
[----:B0-----:R-:W-:-:S05]  /*18fb0*/  @P0 IMAD.MOV.U32 R17, RZ, RZ, R83 ;  /* 0x000000ffff110224 */ /* 0x001fca00078e0053 */
[----:B------:R-:W4:Y:S04]  /*18fc0*/  @P0 LDG.E.U8 R86, desc[UR20][R16.64] ;  /* 0x0000001410560981 */ /* 0x000f28000c1e1100 */
[----:B--2---:R0:W-:Y:S04]  /*18fd0*/  STL [R1+0x104], R81 ;  /* 0x0001045101007387 */ /* 0x0041e80000100800 */
[----:B0-----:R-:W2:Y:S04]  /*18fe0*/  LDL.LU R81, [R1+0x183c] ;  /* 0x00183c0001517983 */ /* 0x001ea80000300800 */
[----:B------:R0:W-:Y:S04]  /*18ff0*/  STL [R1+0x97c], R83 ;  /* 0x00097c5301007387 */ /* 0x0001e80000100800 */
[----:B0-----:R-:W2:Y:S04]  /*19000*/  LDL.LU R83, [R1+0x1838] ;  /* 0x0018380001537983 */ /* 0x001ea80000300800 */
[----:B------:R-:W2:Y:S04]  /*19010*/  LDL.LU R85, [R1+0x1834] ;  /* 0x0018340001557983 */ /* 0x000ea80000300800 */
[----:B----4-:R0:W-:Y:S04]  /*19020*/  STL [R1+0x100], R86 ;  /* 0x0001005601007387 */ /* 0x0101e80000100800 */
[----:B0-----:R-:W4:Y:S04]  /*19030*/  LDL.LU R86, [R1+0x1830] ;  /* 0x0018300001567983 */ /* 0x001f280000300800 */
[----:B------:R-:W2:Y:S01]  /*19040*/  LDL R17, [R1+0x16a4] ;  /* 0x0016a40001117983 */ /* 0x000ea20000100800 */
[----:B------:R-:W-:-:S05]  /*19050*/  SEL R73, R47, R73, !P1 ;  /* 0x000000492f497207 */ /* 0x000fca0004800000 */
[----:B-1----:R-:W-:Y:S02]  /*19060*/  IMAD R73, R73, UR5, RZ ;  /* 0x0000000549497c24 */ /* 0x002fe4000f8e02ff */
[----:B------:R-:W-:Y:S01]  /*19070*/  @!P2 IMAD.MOV R77, RZ, RZ, -R77 ;  /* 0x000000ffff4da224 */ /* 0x000fe200078e0a4d */
[----:B---3--:R-:W-:Y:S01]  /*19080*/  ISETP.GT.U32.AND P6, PT, R9, R79, PT ;  /* 0x0000004f0900720c */ /* 0x008fe20003fc4070 */
[----:B------:R-:W0:Y:S01]  /*19090*/  LDCU UR5, c[0x0][0x3b0] ;  /* 0x00007600ff0577ac */ /* 0x000e220008000800 */
[----:B------:R-:W-:Y:S02]  /*190a0*/  IADD3 R16, P5, PT, R73, R8, RZ ;  /* 0x0000000849107210 */ /* 0x000fe40007fbe0ff */
[----:B--2---:R-:W-:Y:S02]  /*190b0*/  ISETP.GE.AND P2, PT, R17, RZ, PT ;  /* 0x000000ff1100720c */ /* 0x004fe40003f46270 */
[----:B------:R-:W-:-:S05]  /*190c0*/  LEA.HI.X.SX32 R17, R73, R5, 0x1, P5 ;  /* 0x0000000549117211 */ /* 0x000fca00028f0eff */
[----:B------:R1:W2:Y:S02]  /*190d0*/  @P0 LDG.E.U8 R87, desc[UR20][R16.64] ;  /* 0x0000001410570981 */ /* 0x0002a4000c1e1100 */
[----:B------:R-:W-:Y:S01]  /*190e0*/  @!P6 IMAD.IADD R79, R79, 0x1, -R9 ;  /* 0x000000014f4fe824 */ /* 0x000fe200078e0a09 */
[----:B------:R-:W-:-:S04]  /*190f0*/  SEL R77, R47, R77, !P1 ;  /* 0x0000004d2f4d7207 */ /* 0x000fc80004800000 */
[----:B------:R-:W-:Y:S01]  /*19100*/  ISETP.GT.U32.AND P6, PT, R9, R79, PT ;  /* 0x0000004f0900720c */ /* 0x000fe20003fc4070 */
[----:B------:R-:W-:Y:S01]  /*19110*/  IMAD R77, R77, UR6, RZ ;  /* 0x000000064d4d7c24 */ /* 0x000fe2000f8e02ff */
[----:B------:R-:W-:Y:S01]  /*19120*/  STL [R1+0x9c0], R16 ;  /* 0x0009c01001007387 */ /* 0x000fe20000100800 */
[----:B------:R-:W-:Y:S01]  /*19130*/  ISETP.GT.U32.AND P3, PT, R9, R80, PT ;  /* 0x000000500900720c */ /* 0x000fe20003f64070 */
[----:B------:R-:W3:Y:S02]  /*19140*/  LDCU UR6, c[0x0][0x3b0] ;  /* 0x00007600ff0677ac */ /* 0x000ee40008000800 */
[----:B------:R1:W-:Y:S07]  /*19150*/  STL [R1+0x9bc], R17 ;  /* 0x0009bc1101007387 */ /* 0x0003ee0000100800 */
[----:B------:R-:W-:Y:S01]  /*19160*/  @!P6 IMAD.IADD R79, R79, 0x1, -R9 ;  /* 0x000000014f4fe824 */ /* 0x000fe200078e0a09 */
[----:B-1----:R-:W-:-:S04]  /*19170*/  IADD3 R17, P6, PT, R77, R8, RZ ;  /* 0x000000084d117210 */ /* 0x002fc80007fde0ff */
[----:B------:R-:W-:Y:S02]  /*19180*/  LEA.HI.X.SX32 R16, R77, R5, 0x1, P6 ;  /* 0x000000054d107211 */ /* 0x000fe400030f0eff */
[----:B------:R-:W-:Y:S01]  /*19190*/  ISETP.GE.AND P6, PT, R91, RZ, PT ;  /* 0x000000ff5b00720c */ /* 0x000fe20003fc6270 */
[----:B--2---:R1:W-:Y:S04]  /*191a0*/  STL [R1+0xfc], R87 ;  /* 0x0000fc5701007387 */ /* 0x0043e80000100800 */
[----:B-1----:R-:W2:Y:S04]  /*191b0*/  LDL R87, [R1+0x16bc] ;  /* 0x0016bc0001577983 */ /* 0x002ea80000100800 */
[----:B------:R1:W-:Y:S04]  /*191c0*/  STL [R1+0xa00], R17 ;  /* 0x000a001101007387 */ /* 0x0003e80000100800 */
[----:B------:R-:W2:Y:S01]  /*191d0*/  LDL R91, [R1+0x16d8] ;  /* 0x0016d800015b7983 */ /* 0x000ea20000100800 */
[----:B-1----:R-:W-:-:S03]  /*191e0*/  @P0 LOP3.LUT R17, R17, R16, RZ, 0x3c, !PT ;  /* 0x0000001011110212 */ /* 0x002fc600078e3cff */
[----:B------:R1:W-:Y:S02]  /*191f0*/  STL [R1+0x9fc], R16 ;  /* 0x0009fc1001007387 */ /* 0x0003e40000100800 */
[----:B-1----:R-:W-:-:S04]  /*19200*/  @P0 LOP3.LUT R16, R17, R16, RZ, 0x3c, !PT ;  /* 0x0000001011100212 */ /* 0x002fc800078e3cff */
[----:B------:R-:W-:-:S05]  /*19210*/  @P0 LOP3.LUT R17, R17, R16, RZ, 0x3c, !PT ;  /* 0x0000001011110212 */ /* 0x000fca00078e3cff */
[----:B------:R1:W3:Y:S01]  /*19220*/  @P0 LDG.E.U8 R88, desc[UR20][R16.64] ;  /* 0x0000001410580981 */ /* 0x0002e2000c1e1100 */
[----:B------:R-:W-:Y:S01]  /*19230*/  @!P3 IMAD.IADD R80, R80, 0x1, -R9 ;  /* 0x000000015050b824 */ /* 0x000fe200078e0a09 */
[----:B------:R-:W-:-:S04]  /*19240*/  ISETP.GT.U32.AND P5, PT, R9, R82, PT ;  /* 0x000000520900720c */ /* 0x000fc80003fa4070 */
[C---:B------:R-:W-:Y:S01]  /*19250*/  ISETP.GT.U32.AND P3, PT, R9.reuse, R80, PT ;  /* 0x000000500900720c */ /* 0x040fe20003f64070 */
[----:B------:R-:W-:Y:S01]  /*19260*/  @!P2 IMAD.MOV R79, RZ, RZ, -R79 ;  /* 0x000000ffff4fa224 */ /* 0x000fe200078e0a4f */
[----:B------:R-:W-:-:S04]  /*19270*/  ISETP.GT.U32.AND P2, PT, R9, R81, PT ;  /* 0x000000510900720c */ /* 0x000fc80003f44070 */
[----:B------:R-:W-:-:S03]  /*19280*/  SEL R79, R47, R79, !P1 ;  /* 0x0000004f2f4f7207 */ /* 0x000fc60004800000 */
[----:B------:R-:W-:-:S04]  /*19290*/  @!P5 IMAD.IADD R82, R82, 0x1, -R9 ;  /* 0x000000015252d824 */ /* 0x000fc800078e0a09 */
[--C-:B------:R-:W-:Y:S02]  /*192a0*/  @!P3 IMAD.IADD R80, R80, 0x1, -R9.reuse ;  /* 0x000000015050b824 */ /* 0x100fe400078e0a09 */
[----:B------:R-:W-:Y:S02]  /*192b0*/  IMAD R79, R79, UR4, RZ ;  /* 0x000000044f4f7c24 */ /* 0x000fe4000f8e02ff */
[----:B------:R-:W-:Y:S01]  /*192c0*/  @!P2 IMAD.IADD R81, R81, 0x1, -R9 ;  /* 0x000000015151a824 */ /* 0x000fe200078e0a09 */
[----:B------:R-:W-:Y:S01]  /*192d0*/  PRMT R22, RZ, 0x7610, R22 ;  /* 0x00007610ff167816 */ /* 0x000fe20000000016 */
[----:B------:R-:W-:Y:S01]  /*192e0*/  @!P6 IMAD.MOV R80, RZ, RZ, -R80 ;  /* 0x000000ffff50e224 */ /* 0x000fe200078e0a50 */
[----:B------:R-:W-:Y:S01]  /*192f0*/  ISETP.GT.U32.AND P6, PT, R9, R82, PT ;  /* 0x000000520900720c */ /* 0x000fe20003fc4070 */
[----:B------:R-:W2:Y:S01]  /*19300*/  LDCU UR4, c[0x0][0x3b0] ;  /* 0x00007600ff0477ac */ /* 0x000ea20008000800 */
[----:B-1----:R-:W-:Y:S02]  /*19310*/  IADD3 R16, P2, PT, R79, R8, RZ ;  /* 0x000000084f107210 */ /* 0x002fe40007f5e0ff */
[----:B------:R-:W-:-:S02]  /*19320*/  SEL R80, R47, R80, !P1 ;  /* 0x000000502f507207 */ /* 0x000fc40004800000 */
[----:B------:R-:W-:-:S03]  /*19330*/  LEA.HI.X.SX32 R17, R79, R5, 0x1, P2 ;  /* 0x000000054f117211 */ /* 0x000fc600010f0eff */
[----:B0-----:R-:W-:Y:S01]  /*19340*/  IMAD R80, R80, UR5, RZ ;  /* 0x0000000550507c24 */ /* 0x001fe2000f8e02ff */
[----:B------:R-:W-:Y:S01]  /*19350*/  ISETP.GT.U32.AND P5, PT, R9, R12, PT ;  /* 0x0000000c0900720c */ /* 0x000fe20003fa4070 */
[----:B------:R0:W4:Y:S02]  /*19360*/  @P0 LDG.E.U8 R22, desc[UR20][R16.64] ;  /* 0x0000001410160981 */ /* 0x000124000c1e1100 */
[----:B------:R-:W-:Y:S01]  /*19370*/  @!P6 IMAD.IADD R82, R82, 0x1, -R9 ;  /* 0x000000015252e824 */ /* 0x000fe200078e0a09 */
[----:B------:R-:W-:Y:S01]  /*19380*/  PRMT R13, RZ, 0x7610, R13 ;  /* 0x00007610ff0d7816 */ /* 0x000fe2000000000d */
[----:B------:R-:W1:Y:S08]  /*19390*/  LDCU UR5, c[0x0][0x3b0] ;  /* 0x00007600ff0577ac */ /* 0x000e700008000800 */
[----:B------:R-:W-:Y:S01]  /*193a0*/  @!P5 IMAD.IADD R12, R12, 0x1, -R9 ;  /* 0x000000010c0cd824 */ /* 0x000fe200078e0a09 */
[----:B--2---:R-:W-:Y:S01]  /*193b0*/  ISETP.GE.AND P5, PT, R91, RZ, PT ;  /* 0x000000ff5b00720c */ /* 0x004fe20003fa6270 */
[----:B---3--:R2:W-:Y:S04]  /*193c0*/  STL [R1+0xf8], R88 ;  /* 0x0000f85801007387 */ /* 0x0085e80000100800 */
[----:B--2---:R-:W2:Y:S04]  /*193d0*/  LDL.LU R88, [R1+0x182c] ;  /* 0x00182c0001587983 */ /* 0x004ea80000300800 */
[----:B------:R0:W-:Y:S04]  /*193e0*/  STL [R1+0xa40], R16 ;  /* 0x000a401001007387 */ /* 0x0001e80000100800 */
[----:B------:R3:W-:Y:S04]  /*193f0*/  STL [R1+0xa3c], R17 ;  /* 0x000a3c1101007387 */ /* 0x0007e80000100800 */
[----:B------:R-:W2:Y:S01]  /*19400*/  LDL R91, [R1+0x133c] ;  /* 0x00133c00015b7983 */ /* 0x000ea20000100800 */
[----:B0-----:R-:W-:-:S04]  /*19410*/  IADD3 R16, P6, PT, R80, R8, RZ ;  /* 0x0000000850107210 */ /* 0x001fc80007fde0ff */
[----:B---3--:R-:W-:-:S05]  /*19420*/  LEA.HI.X.SX32 R17, R80, R5, 0x1, P6 ;  /* 0x0000000550117211 */ /* 0x008fca00030f0eff */
[----:B------:R0:W3:Y:S01]  /*19430*/  @P0 LDG.E.U8 R13, desc[UR20][R16.64] ;  /* 0x00000014100d0981 */ /* 0x0000e2000c1e1100 */
[C---:B------:R-:W-:Y:S02]  /*19440*/  ISETP.GT.U32.AND P3, PT, R9.reuse, R83, PT ;  /* 0x000000530900720c */ /* 0x040fe40003f64070 */
[----:B------:R-:W-:-:S11]  /*19450*/  ISETP.GT.U32.AND P2, PT, R9, R81, PT ;  /* 0x000000510900720c */ /* 0x000fd60003f44070 */
[--C-:B------:R-:W-:Y:S01]  /*19460*/  @!P3 IMAD.IADD R83, R83, 0x1, -R9.reuse ;  /* 0x000000015353b824 */ /* 0x100fe200078e0a09 */
[----:B------:R-:W-:Y:S01]  /*19470*/  ISETP.GE.AND P3, PT, R87, RZ, PT ;  /* 0x000000ff5700720c */ /* 0x000fe20003f66270 */
[----:B------:R-:W-:Y:S01]  /*19480*/  @!P2 IMAD.IADD R81, R81, 0x1, -R9 ;  /* 0x000000015151a824 */ /* 0x000fe200078e0a09 */
[----:B------:R-:W-:-:S03]  /*19490*/  ISETP.GT.U32.AND P6, PT, R9, R12, PT ;  /* 0x0000000c0900720c */ /* 0x000fc60003fc4070 */
[----:B------:R-:W-:Y:S01]  /*194a0*/  @!P5 IMAD.MOV R81, RZ, RZ, -R81 ;  /* 0x000000ffff51d224 */ /* 0x000fe200078e0a51 */
[----:B------:R-:W-:-:S07]  /*194b0*/  ISETP.GE.AND P5, PT, R89, RZ, PT ;  /* 0x000000ff5900720c */ /* 0x000fce0003fa6270 */
[----:B------:R-:W-:Y:S01]  /*194c0*/  @!P3 IMAD.MOV R82, RZ, RZ, -R82 ;  /* 0x000000ffff52b224 */ /* 0x000fe200078e0a52 */
[----:B------:R-:W-:Y:S02]  /*194d0*/  ISETP.GT.U32.AND P3, PT, R9, R83, PT ;  /* 0x000000530900720c */ /* 0x000fe40003f64070 */
[C---:B------:R-:W-:Y:S02]  /*194e0*/  SEL R81, R47.reuse, R81, !P1 ;  /* 0x000000512f517207 */ /* 0x040fe40004800000 */
[----:B------:R-:W-:Y:S01]  /*194f0*/  SEL R82, R47, R82, !P1 ;  /* 0x000000522f527207 */ /* 0x000fe20004800000 */
[----:B------:R0:W-:Y:S02]  /*19500*/  STL [R1+0xa80], R16 ;  /* 0x000a801001007387 */ /* 0x0001e40000100800 */
[----:B------:R-:W-:Y:S01]  /*19510*/  IMAD R81, R81, UR7, RZ ;  /* 0x0000000751517c24 */ /* 0x000fe2000f8e02ff */
[----:B------:R-:W-:Y:S01]  /*19520*/  PRMT R90, RZ, 0x7610, R90 ;  /* 0x00007610ff5a7816 */ /* 0x000fe2000000005a */
[----:B------:R-:W-:Y:S01]  /*19530*/  IMAD R82, R82, UR6, RZ ;  /* 0x0000000652527c24 */ /* 0x000fe2000f8e02ff */
[----:B------:R1:W-:Y:S01]  /*19540*/  STL [R1+0xa7c], R17 ;  /* 0x000a7c1101007387 */ /* 0x0003e20000100800 */
[----:B------:R-:W-:Y:S01]  /*19550*/  @!P6 IMAD.IADD R12, R12, 0x1, -R9 ;  /* 0x000000010c0ce824 */ /* 0x000fe200078e0a09 */
[----:B------:R-:W-:Y:S01]  /*19560*/  PRMT R93, RZ, 0x7610, R93 ;  /* 0x00007610ff5d7816 */ /* 0x000fe2000000005d */
[----:B------:R-:W-:Y:S01]  /*19570*/  @!P3 IMAD.IADD R83, R83, 0x1, -R9 ;  /* 0x000000015353b824 */ /* 0x000fe200078e0a09 */
[----:B------:R-:W4:Y:S01]  /*19580*/  LDL R87, [R1+0x138c] ;  /* 0x00138c0001577983 */ /* 0x000f220000100800 */
[C---:B0-----:R-:W-:Y:S01]  /*19590*/  IADD3 R16, P6, PT, R82.reuse, R8, RZ ;  /* 0x0000000852107210 */ /* 0x041fe20007fde0ff */
[----:B------:R-:W0:Y:S02]  /*195a0*/  LDCU UR6, c[0x0][0x3b0] ;  /* 0x00007600ff0677ac */ /* 0x000e240008000800 */
[----:B------:R-:W4:Y:S01]  /*195b0*/  LDL.LU R89, [R1+0x1828] ;  /* 0x0018280001597983 */ /* 0x000f220000300800 */
[----:B------:R-:W-:Y:S01]  /*195c0*/  @!P5 IMAD.MOV R12, RZ, RZ, -R12 ;  /* 0x000000ffff0cd224 */ /* 0x000fe200078e0a0c */
[----:B-1----:R-:W-:Y:S01]  /*195d0*/  LEA.HI.X.SX32 R17, R82, R5, 0x1, P6 ;  /* 0x0000000552117211 */ /* 0x002fe200030f0eff */
[----:B------:R-:W1:Y:S04]  /*195e0*/  LDCU UR7, c[0x0][0x3b0] ;  /* 0x00007600ff0777ac */ /* 0x000e680008000800 */
[----:B------:R0:W4:Y:S01]  /*195f0*/  @P0 LDG.E.U8 R90, desc[UR20][R16.64] ;  /* 0x00000014105a0981 */ /* 0x000122000c1e1100 */
[----:B--2---:R-:W-:-:S03]  /*19600*/  ISETP.GE.AND P5, PT, R91, RZ, PT ;  /* 0x000000ff5b00720c */ /* 0x004fc60003fa6270 */
[----:B---3--:R2:W-:Y:S04]  /*19610*/  STL [R1+0xf0], R13 ;  /* 0x0000f00d01007387 */ /* 0x0085e80000100800 */
[----:B----4-:R3:W-:Y:S01]  /*19620*/  STL [R1+0xf4], R22 ;  /* 0x0000f41601007387 */ /* 0x0107e20000100800 */
[----:B--2---:R-:W-:Y:S01]  /*19630*/  IMAD.MOV.U32 R13, RZ, RZ, R92 ;  /* 0x000000ffff0d7224 */ /* 0x004fe200078e005c */
[C---:B------:R-:W-:Y:S02]  /*19640*/  IADD3 R92, P3, PT, R81.reuse, R8, RZ ;  /* 0x00000008515c7210 */ /* 0x040fe40007f7e0ff */
[----:B------:R0:W-:Y:S02]  /*19650*/  STL [R1+0xac0], R16 ;  /* 0x000ac01001007387 */ /* 0x0001e40000100800 */
[----:B------:R-:W-:-:S02]  /*19660*/  LEA.HI.X.SX32 R91, R81, R5, 0x1, P3 ;  /* 0x00000005515b7211 */ /* 0x000fc400018f0eff */
[----:B------:R-:W-:Y:S04]  /*19670*/  STL [R1+0xaf8], R92 ;  /* 0x000af85c01007387 */ /* 0x000fe80000100800 */
[----:B---3--:R-:W2:Y:S01]  /*19680*/  LDL R22, [R1+0x13ac] ;  /* 0x0013ac0001167983 */ /* 0x008ea20000100800 */
[----:B0-----:R-:W-:-:S03]  /*19690*/  @P0 IMAD.MOV.U32 R16, RZ, RZ, R92 ;  /* 0x000000ffff100224 */ /* 0x001fc600078e005c */
[----:B------:R0:W-:Y:S02]  /*196a0*/  STL [R1+0xabc], R17 ;  /* 0x000abc1101007387 */ /* 0x0001e40000100800 */
[----:B0-----:R-:W-:-:S05]  /*196b0*/  @P0 IMAD.MOV.U32 R17, RZ, RZ, R91 ;  /* 0x000000ffff110224 */ /* 0x001fca00078e005b */
[----:B------:R0:W3:Y:S01]  /*196c0*/  @P0 LDG.E.U8 R93, desc[UR20][R16.64] ;  /* 0x00000014105d0981 */ /* 0x0000e2000c1e1100 */
[----:B------:R-:W-:Y:S02]  /*196d0*/  ISETP.GT.U32.AND P2, PT, R9, R85, PT ;  /* 0x000000550900720c */ /* 0x000fe40003f44070 */
[----:B------:R-:W-:Y:S01]  /*196e0*/  SEL R12, R47, R12, !P1 ;  /* 0x0000000c2f0c7207 */ /* 0x000fe20004800000 */
[----:B------:R-:W-:Y:S01]  /*196f0*/  @!P5 IMAD.MOV R83, RZ, RZ, -R83 ;  /* 0x000000ffff53d224 */ /* 0x000fe200078e0a53 */
[----:B------:R-:W-:-:S09]  /*19700*/  ISETP.GE.AND P3, PT, R87, RZ, PT ;  /* 0x000000ff5700720c */ /* 0x000fd20003f66270 */
[--C-:B------:R-:W-:Y:S02]  /*19710*/  @!P2 IMAD.IADD R85, R85, 0x1, -R9.reuse ;  /* 0x000000015555a824 */ /* 0x100fe400078e0a09 */
[----:B------:R-:W-:Y:S01]  /*19720*/  IMAD R12, R12, UR5, RZ ;  /* 0x000000050c0c7c24 */ /* 0x000fe2000f8e02ff */
[----:B------:R-:W-:Y:S01]  /*19730*/  SEL R83, R47, R83, !P1 ;  /* 0x000000532f537207 */ /* 0x000fe20004800000 */
[----:B------:R-:W-:Y:S01]  /*19740*/  STL [R1+0xaf4], R91 ;  /* 0x000af45b01007387 */ /* 0x000fe20000100800 */
[----:B------:R-:W-:Y:S01]  /*19750*/  ISETP.GT.U32.AND P2, PT, R9, R85, PT ;  /* 0x000000550900720c */ /* 0x000fe20003f44070 */
[----:B------:R-:W4:Y:S01]  /*19760*/  LDCU UR5, c[0x0][0x3b0] ;  /* 0x00007600ff0577ac */ /* 0x000f220008000800 */
[C---:B0-----:R-:W-:Y:S01]  /*19770*/  IADD3 R16, P5, PT, R12.reuse, R8, RZ ;  /* 0x000000080c107210 */ /* 0x041fe20007fbe0ff */
[----:B------:R0:W-:Y:S01]  /*19780*/  STL [R1+0xec], R90 ;  /* 0x0000ec5a01007387 */ /* 0x0001e20000100800 */
[----:B------:R-:W-:Y:S01]  /*19790*/  PRMT R42, RZ, 0x7610, R42 ;  /* 0x00007610ff2a7816 */ /* 0x000fe2000000002a */
[----:B------:R-:W-:Y:S01]  /*197a0*/  IMAD R83, R83, UR4, RZ ;  /* 0x0000000453537c24 */ /* 0x000fe2000f8e02ff */
[----:B------:R-:W-:Y:S01]  /*197b0*/  LEA.HI.X.SX32 R17, R12, R5, 0x1, P5 ;  /* 0x000000050c117211 */ /* 0x000fe200028f0eff */
[----:B------:R-:W1:Y:S04]  /*197c0*/  LDCU UR4, c[0x0][0x3b0] ;  /* 0x00007600ff0477ac */ /* 0x000e680008000800 */
[----:B------:R1:W2:Y:S02]  /*197d0*/  @P0 LDG.E.U8 R42, desc[UR20][R16.64] ;  /* 0x00000014102a0981 */ /* 0x0002a4000c1e1100 */
[----:B------:R-:W-:-:S02]  /*197e0*/  @!P2 IMAD.IADD R85, R85, 0x1, -R9 ;  /* 0x000000015555a824 */ /* 0x000fc400078e0a09 */
[----:B0-----:R-:W2:Y:S04]  /*197f0*/  LDL.LU R90, [R1+0x1824] ;  /* 0x00182400015a7983 */ /* 0x001ea80000300800 */
[----:B------:R-:W2:Y:S04]  /*19800*/  LDL.LU R91, [R1+0x1820] ;  /* 0x00182000015b7983 */ /* 0x000ea80000300800 */
[----:B------:R-:W2:Y:S01]  /*19810*/  LDL.LU R92, [R1+0x181c] ;  /* 0x00181c00015c7983 */ /* 0x000ea20000300800 */
[----:B------:R-:W-:Y:S01]  /*19820*/  @!P3 IMAD.MOV R85, RZ, RZ, -R85 ;  /* 0x000000ffff55b224 */ /* 0x000fe200078e0a55 */
[----:B------:R-:W-:-:S02]  /*19830*/  PRMT R21, RZ, 0x7610, R21 ;  /* 0x00007610ff157816 */ /* 0x000fc40000000015 */
[----:B---3--:R0:W-:Y:S04]  /*19840*/  STL [R1+0xe8], R93 ;  /* 0x0000e85d01007387 */ /* 0x0081e80000100800 */
[----:B0-----:R-:W3:Y:S04]  /*19850*/  LDL.LU R93, [R1+0x1818] ;  /* 0x00181800015d7983 */ /* 0x001ee80000300800 */
[----:B------:R-:W3:Y:S04]  /*19860*/  LDL R87, [R1+0x13cc] ;  /* 0x0013cc0001577983 */ /* 0x000ee80000100800 */
[----:B------:R1:W-:Y:S04]  /*19870*/  STL [R1+0xb30], R16 ;  /* 0x000b301001007387 */ /* 0x0003e80000100800 */
[----:B------:R0:W-:Y:S01]  /*19880*/  STL [R1+0xb2c], R17 ;  /* 0x000b2c1101007387 */ /* 0x0001e20000100800 */
[----:B-1----:R-:W-:-:S04]  /*19890*/  IADD3 R16, P3, PT, R83, R8, RZ ;  /* 0x0000000853107210 */ /* 0x002fc80007f7e0ff */
[----:B0-----:R-:W-:-:S05]  /*198a0*/  LEA.HI.X.SX32 R17, R83, R5, 0x1, P3 ;  /* 0x0000000553117211 */ /* 0x001fca00018f0eff */
[----:B------:R-:W3:Y:S01]  /*198b0*/  @P0 LDG.E.U8 R21, desc[UR20][R16.64] ;  /* 0x0000001410150981 */ /* 0x000ee2000c1e1100 */
[C---:B------:R-:W-:Y:S02]  /*198c0*/  ISETP.GT.U32.AND P6, PT, R9.reuse, R86, PT ;  /* 0x000000560900720c */ /* 0x040fe40003fc4070 */
[C---:B------:R-:W-:Y:S02]  /*198d0*/  ISETP.GT.U32.AND P2, PT, R9.reuse, R88, PT ;  /* 0x000000580900720c */ /* 0x040fe40003f44070 */
[----:B------:R-:W-:-:S09]  /*198e0*/  ISETP.GT.U32.AND P5, PT, R9, R89, PT ;  /* 0x000000590900720c */ /* 0x000fd20003fa4070 */
[--C-:B------:R-:W-:Y:S02]  /*198f0*/  @!P6 IMAD.IADD R86, R86, 0x1, -R9.reuse ;  /* 0x000000015656e824 */ /* 0x100fe400078e0a09 */
[----:B------:R-:W-:-:S03]  /*19900*/  @!P2 IMAD.IADD R88, R88, 0x1, -R9 ;  /* 0x000000015858a824 */ /* 0x000fc600078e0a09 */
[----:B------:R-:W-:Y:S02]  /*19910*/  ISETP.GT.U32.AND P6, PT, R9, R86, PT ;  /* 0x000000560900720c */ /* 0x000fe40003fc4070 */
[----:B--2---:R-:W-:Y:S02]  /*19920*/  ISETP.GE.AND P2, PT, R22, RZ, PT ;  /* 0x000000ff1600720c */ /* 0x004fe40003f46270 */
[----:B------:R-:W-:Y:S01]  /*19930*/  SEL R85, R47, R85, !P1 ;  /* 0x000000552f557207 */ /* 0x000fe20004800000 */
[----:B------:R0:W-:Y:S01]  /*19940*/  STL [R1+0xe4], R42 ;  /* 0x0000e42a01007387 */ /* 0x0001e20000100800 */
[----:B------:R-:W-:-:S03]  /*19950*/  @!P5 IMAD.IADD R89, R89, 0x1, -R9 ;  /* 0x000000015959d824 */ /* 0x000fc600078e0a09 */
[----:B----4-:R-:W-:Y:S01]  /*19960*/  IMAD R85, R85, UR5, RZ ;  /* 0x0000000555557c24 */ /* 0x010fe2000f8e02ff */
[----:B------:R-:W-:Y:S01]  /*19970*/  PRMT R6, RZ, 0x7610, R6 ;  /* 0x00007610ff067816 */ /* 0x000fe20000000006 */
[----:B------:R-:W1:Y:S02]  /*19980*/  LDCU UR5, c[0x0][0x3b0] ;  /* 0x00007600ff0577ac */ /* 0x000e640008000800 */
[----:B------:R-:W-:Y:S01]  /*19990*/  @!P6 IMAD.IADD R86, R86, 0x1, -R9 ;  /* 0x000000015656e824 */ /* 0x000fe200078e0a09 */
[----:B0-----:R-:W2:Y:S04]  /*199a0*/  LDL R42, [R1+0x13ec] ;  /* 0x0013ec00012a7983 */ /* 0x001ea80000100800 */
[----:B------:R-:W-:Y:S01]  /*199b0*/  STL [R1+0x360], R16 ;  /* 0x0003601001007387 */ /* 0x000fe20000100800 */
[----:B------:R-:W-:-:S03]  /*199c0*/  @!P2 IMAD.MOV R86, RZ, RZ, -R86 ;  /* 0x000000ffff56a224 */ /* 0x000fc600078e0a56 */
[----:B------:R-:W-:Y:S01]  /*199d0*/  STL [R1+0x35c], R17 ;  /* 0x00035c1101007387 */ /* 0x000fe20000100800 */
[----:B------:R-:W-:Y:S02]  /*199e0*/  ISETP.GT.U32.AND P2, PT, R9, R89, PT ;  /* 0x000000590900720c */ /* 0x000fe40003f44070 */
[----:B------:R-:W-:-:S05]  /*199f0*/  SEL R86, R47, R86, !P1 ;  /* 0x000000562f567207 */ /* 0x000fca0004800000 */
[----:B------:R-:W-:Y:S01]  /*19a00*/  IMAD R86, R86, UR4, RZ ;  /* 0x0000000456567c24 */ /* 0x000fe2000f8e02ff */
[----:B------:R-:W-:Y:S01]  /*19a10*/  PRMT R14, RZ, 0x7610, R14 ;  /* 0x00007610ff0e7816 */ /* 0x000fe2000000000e */
[----:B------:R-:W0:Y:S04]  /*19a20*/  LDCU UR4, c[0x0][0x3b0] ;  /* 0x00007600ff0477ac */ /* 0x000e280008000800 */
[----:B------:R-:W-:Y:S01]  /*19a30*/  @!P2 IMAD.IADD R89, R89, 0x1, -R9 ;  /* 0x000000015959a824 */ /* 0x000fe200078e0a09 */
[----:B---3--:R-:W-:Y:S01]  /*19a40*/  ISETP.GE.AND P6, PT, R87, RZ, PT ;  /* 0x000000ff5700720c */ /* 0x008fe20003fc6270 */
[----:B------:R3:W-:Y:S04]  /*19a50*/  STL [R1+0xe0], R21 ;  /* 0x0000e01501007387 */ /* 0x0007e80000100800 */
[----:B------:R-:W4:Y:S01]  /*19a60*/  LDL R87, [R1+0x1410] ;  /* 0x0014100001577983 */ /* 0x000f220000100800 */
[----:B---3--:R-:W-:-:S04]  /*19a70*/  IADD3 R21, P5, PT, R85, R8, RZ ;  /* 0x0000000855157210 */ /* 0x008fc80007fbe0ff */
[----:B------:R-:W-:Y:S01]  /*19a80*/  LEA.HI.X.SX32 R16, R85, R5, 0x1, P5 ;  /* 0x0000000555107211 */ /* 0x000fe200028f0eff */
[----:B------:R-:W-:Y:S04]  /*19a90*/  STL [R1+0x3a0], R21 ;  /* 0x0003a01501007387 */ /* 0x000fe80000100800 */
[----:B------:R3:W-:Y:S01]  /*19aa0*/  STL [R1+0x39c], R16 ;  /* 0x00039c1001007387 */ /* 0x0007e20000100800 */
[----:B------:R-:W-:Y:S02]  /*19ab0*/  @P0 IMAD.MOV.U32 R17, RZ, RZ, R16 ;  /* 0x000000ffff110224 */ /* 0x000fe400078e0010 */
[----:B---3--:R-:W-:-:S05]  /*19ac0*/  @P0 IMAD.MOV.U32 R16, RZ, RZ, R21 ;  /* 0x000000ffff100224 */ /* 0x008fca00078e0015 */
[----:B------:R3:W4:Y:S02]  /*19ad0*/  @P0 LDG.E.U8 R6, desc[UR20][R16.64] ;  /* 0x0000001410060981 */ /* 0x000724000c1e1100 */
[----:B---3--:R-:W-:-:S04]  /*19ae0*/  IADD3 R16, P2, PT, R86, R8, RZ ;  /* 0x0000000856107210 */ /* 0x008fc80007f5e0ff */
[----:B------:R-:W-:-:S05]  /*19af0*/  LEA.HI.X.SX32 R17, R86, R5, 0x1, P2 ;  /* 0x0000000556117211 */ /* 0x000fca00010f0eff */
[----:B------:R-:W3:Y:S01]  /*19b00*/  @P0 LDG.E.U8 R14, desc[UR20][R16.64] ;  /* 0x00000014100e0981 */ /* 0x000ee2000c1e1100 */
[----:B------:R-:W-:Y:S02]  /*19b10*/  ISETP.GT.U32.AND P3, PT, R9, R88, PT ;  /* 0x000000580900720c */ /* 0x000fe40003f64070 */
[----:B--2---:R-:W-:Y:S02]  /*19b20*/  ISETP.GE.AND P5, PT, R42, RZ, PT ;  /* 0x000000ff2a00720c */ /* 0x004fe40003fa6270 */
[----:B------:R-:W2:Y:S04]  /*19b30*/  LDL R42, [R1+0x142c] ;  /* 0x00142c00012a7983 */ /* 0x000ea80000100800 */
[----:B------:R-:W2:Y:S05]  /*19b40*/  LDL.LU R22, [R1+0x4] ;  /* 0x0000040001167983 */ /* 0x000eaa0000300800 */
[----:B------:R-:W-:-:S04]  /*19b50*/  @!P3 IMAD.IADD R88, R88, 0x1, -R9 ;  /* 0x000000015858b824 */ /* 0x000fc800078e0a09 */
[----:B------:R-:W-:Y:S01]  /*19b60*/  @!P6 IMAD.MOV R88, RZ, RZ, -R88 ;  /* 0x000000ffff58e224 */ /* 0x000fe200078e0a58 */
[----:B------:R-:W-:-:S04]  /*19b70*/  ISETP.GT.U32.AND P6, PT, R9, R91, PT ;  /* 0x0000005b0900720c */ /* 0x000fc80003fc4070 */
[----:B------:R-:W-:-:S05]  /*19b80*/  SEL R88, R47, R88, !P1 ;  /* 0x000000582f587207 */ /* 0x000fca0004800000 */
[----:B-1----:R-:W-:Y:S02]  /*19b90*/  IMAD R88, R88, UR5, RZ ;  /* 0x0000000558587c24 */ /* 0x002fe4000f8e02ff */
[----:B------:R-:W-:Y:S01]  /*19ba0*/  @!P5 IMAD.MOV R89, RZ, RZ, -R89 ;  /* 0x000000ffff59d224 */ /* 0x000fe200078e0a59 */
[----:B------:R-:W-:Y:S01]  /*19bb0*/  PRMT R19, RZ, 0x7610, R19 ;  /* 0x00007610ff137816 */ /* 0x000fe20000000013 */
[----:B------:R-:W-:Y:S01]  /*19bc0*/  @!P6 IMAD.IADD R91, R91, 0x1, -R9 ;  /* 0x000000015b5be824 */ /* 0x000fe200078e0a09 */
[----:B------:R-:W-:Y:S01]  /*19bd0*/  IADD3 R21, P6, PT, R88, R8, RZ ;  /* 0x0000000858157210 */ /* 0x000fe20007fde0ff */
[----:B------:R-:W1:Y:S01]  /*19be0*/  LDCU UR5, c[0x0][0x3b0] ;  /* 0x00007600ff0577ac */ /* 0x000e620008000800 */
[----:B------:R-:W-:-:S05]  /*19bf0*/  SEL R89, R47, R89, !P1 ;  /* 0x000000592f597207 */ /* 0x000fca0004800000 */
[----:B------:R-:W-:Y:S01]  /*19c00*/  IMAD R89, R89, UR6, RZ ;  /* 0x0000000659597c24 */ /* 0x000fe2000f8e02ff */
[----:B------:R-:W-:Y:S01]  /*19c10*/  PRMT R18, RZ, 0x7610, R18 ;  /* 0x00007610ff127816 */ /* 0x000fe20000000012 */
[----:B------:R-:W0:Y:S01]  /*19c20*/  LDCU UR6, c[0x0][0x3b0] ;  /* 0x00007600ff0677ac */ /* 0x000e220008000800 */
[----:B----4-:R4:W-:Y:S04]  /*19c30*/  STL [R1+0xdc], R6 ;  /* 0x0000dc0601007387 */ /* 0x0109e80000100800 */
[----:B----4-:R-:W4:Y:S04]  /*19c40*/  LDL.LU R6, [R1] ;  /* 0x0000000001067983 */ /* 0x010f280000300800 */
[----:B------:R0:W-:Y:S04]  /*19c50*/  STL [R1+0x3e0], R16 ;  /* 0x0003e01001007387 */ /* 0x0001e80000100800 */
[----:B------:R1:W-:Y:S04]  /*19c60*/  STL [R1+0x3dc], R17 ;  /* 0x0003dc1101007387 */ /* 0x0003e80000100800 */
[----:B---3--:R3:W-:Y:S01]  /*19c70*/  STL [R1+0xd8], R14 ;  /* 0x0000d80e01007387 */ /* 0x0087e20000100800 */
[----:B0-----:R-:W-:-:S05]  /*19c80*/  LEA.HI.X.SX32 R16, R88, R5, 0x1, P6 ;  /* 0x0000000558107211 */ /* 0x001fca00030f0eff */
[----:B-1----:R-:W-:Y:S01]  /*19c90*/  @P0 IMAD.MOV.U32 R17, RZ, RZ, R16 ;  /* 0x000000ffff110224 */ /* 0x002fe200078e0010 */
[----:B---3--:R-:W3:Y:S04]  /*19ca0*/  LDL R14, [R1+0x1444] ;  /* 0x00144400010e7983 */ /* 0x008ee80000100800 */
[----:B------:R-:W-:Y:S04]  /*19cb0*/  STL [R1+0x440], R21 ;  /* 0x0004401501007387 */ /* 0x000fe80000100800 */
[----:B------:R0:W-:Y:S02]  /*19cc0*/  STL [R1+0x43c], R16 ;  /* 0x00043c1001007387 */ /* 0x0001e40000100800 */
[----:B0-----:R-:W-:-:S05]  /*19cd0*/  @P0 IMAD.MOV.U32 R16, RZ, RZ, R21 ;  /* 0x000000ffff100224 */ /* 0x001fca00078e0015 */
[----:B------:R0:W4:Y:S02]  /*19ce0*/  @P0 LDG.E.U8 R19, desc[UR20][R16.64] ;  /* 0x0000001410130981 */ /* 0x000124000c1e1100 */
[----:B0-----:R-:W-:-:S04]  /*19cf0*/  IADD3 R16, P6, PT, R89, R8, RZ ;  /* 0x0000000859107210 */ /* 0x001fc80007fde0ff */
[----:B------:R-:W-:-:S05]  /*19d00*/  LEA.HI.X.SX32 R17, R89, R5, 0x1, P6 ;  /* 0x0000000559117211 */ /* 0x000fca00030f0eff */
[----:B------:R0:W4:Y:S01]  /*19d10*/  @P0 LDG.E.U8 R18, desc[UR20][R16.64] ;  /* 0x0000001410120981 */ /* 0x000122000c1e1100 */
[----:B------:R-:W-:Y:S02]  /*19d20*/  ISETP.GT.U32.AND P3, PT, R9, R90, PT ;  /* 0x0000005a0900720c */ /* 0x000fe40003f64070 */
[----:B------:R-:W-:-:S11]  /*19d30*/  ISETP.GE.AND P5, PT, R87, RZ, PT ;  /* 0x000000ff5700720c */ /* 0x000fd60003fa6270 */
[----:B------:R-:W-:-:S05]  /*19d40*/  @!P3 IMAD.IADD R90, R90, 0x1, -R9 ;  /* 0x000000015a5ab824 */ /* 0x000fca00078e0a09 */
[C---:B------:R-:W-:Y:S02]  /*19d50*/  ISETP.GT.U32.AND P2, PT, R9.reuse, R90, PT ;  /* 0x0000005a0900720c */ /* 0x040fe40003f44070 */
[----:B------:R-:W-:-:S11]  /*19d60*/  ISETP.GT.U32.AND P3, PT, R9, R92, PT ;  /* 0x0000005c0900720c */ /* 0x000fd60003f64070 */
[----:B------:R-:W-:-:S04]  /*19d70*/  @!P2 IMAD.IADD R90, R90, 0x1, -R9 ;  /* 0x000000015a5aa824 */ /* 0x000fc800078e0a09 */
[----:B------:R-:W-:Y:S01]  /*19d80*/  @!P5 IMAD.MOV R90, RZ, RZ, -R90 ;  /* 0x000000ffff5ad224 */ /* 0x000fe200078e0a5a */
[----:B--2---:R-:W-:Y:S01]  /*19d90*/  ISETP.GT.U32.AND P5, PT, R9, R22, PT ;  /* 0x000000160900720c */ /* 0x004fe20003fa4070 */
[----:B------:R-:W-:-:S03]  /*19da0*/  @!P3 IMAD.IADD R92, R92, 0x1, -R9 ;  /* 0x000000015c5cb824 */ /* 0x000fc600078e0a09 */
[----:B------:R-:W-:Y:S02]  /*19db0*/  SEL R90, R47, R90, !P1 ;  /* 0x0000005a2f5a7207 */ /* 0x000fe40004800000 */
[----:B------:R-:W-:-:S03]  /*19dc0*/  ISETP.GT.U32.AND P2, PT, R9, R92, PT ;  /* 0x0000005c0900720c */ /* 0x000fc60003f44070 */
[----:B------:R-:W-:Y:S01]  /*19dd0*/  IMAD R90, R90, UR4, RZ ;  /* 0x000000045a5a7c24 */ /* 0x000fe2000f8e02ff */
[----:B------:R0:W-:Y:S03]  /*19de0*/  STL [R1+0x480], R16 ;  /* 0x0004801001007387 */ /* 0x0001e60000100800 */
[----:B------:R-:W-:Y:S01]  /*19df0*/  @!P5 IMAD.IADD R22, R22, 0x1, -R9 ;  /* 0x000000011616d824 */ /* 0x000fe200078e0a09 */
[----:B------:R1:W-:Y:S01]  /*19e00*/  STL [R1+0x47c], R17 ;  /* 0x00047c1101007387 */ /* 0x0003e20000100800 */
[----:B------:R-:W-:Y:S01]  /*19e10*/  PRMT R12, RZ, 0x7610, R12 ;  /* 0x00007610ff0c7816 */ /* 0x000fe2000000000c */
[----:B------:R-:W2:Y:S01]  /*19e20*/  LDCU UR4, c[0x0][0x3b0] ;  /* 0x00007600ff0477ac */ /* 0x000ea20008000800 */
[----:B0-----:R-:W-:-:S04]  /*19e30*/  IADD3 R16, P5, PT, R90, R8, RZ ;  /* 0x000000085a107210 */ /* 0x001fc80007fbe0ff */
[----:B-1----:R-:W-:Y:S01]  /*19e40*/  LEA.HI.X.SX32 R17, R90, R5, 0x1, P5 ;  /* 0x000000055a117211 */ /* 0x002fe200028f0eff */
[----:B------:R-:W-:Y:S01]  /*19e50*/  @!P2 IMAD.IADD R92, R92, 0x1, -R9 ;  /* 0x000000015c5ca824 */ /* 0x000fe200078e0a09 */
[----:B------:R-:W-:Y:S02]  /*19e60*/  ISETP.GE.AND P6, PT, R42, RZ, PT ;  /* 0x000000ff2a00720c */ /* 0x000fe40003fc6270 */
[----:B------:R-:W2:Y:S04]  /*19e70*/  LDL.LU R42, [R1+0x8] ;  /* 0x00000800012a7983 */ /* 0x000ea80000300800 */
[----:B------:R0:W2:Y:S01]  /*19e80*/  @P0 LDG.E.U8 R12, desc[UR20][R16.64] ;  /* 0x00000014100c0981 */ /* 0x0000a2000c1e1100 */
[----:B---3--:R-:W-:-:S03]  /*19e90*/  ISETP.GE.AND P2, PT, R14, RZ, PT ;  /* 0x000000ff0e00720c */ /* 0x008fc60003f46270 */
[----:B------:R-:W3:Y:S04]  /*19ea0*/  LDL R14, [R1+0x1470] ;  /* 0x00147000010e7983 */ /* 0x000ee80000100800 */
[----:B----4-:R1:W-:Y:S04]  /*19eb0*/  STL [R1+0xd0], R18 ;  /* 0x0000d01201007387 */ /* 0x0103e80000100800 */
[----:B-1----:R-:W4:Y:S01]  /*19ec0*/  LDL R18, [R1+0x1488] ;  /* 0x0014880001127983 */ /* 0x002f220000100800 */
[----:B------:R-:W-:-:S13]  /*19ed0*/  ISETP.GT.U32.AND P3, PT, R9, R91, PT ;  /* 0x0000005b0900720c */ /* 0x000fda0003f64070 */
[----:B------:R-:W-:Y:S01]  /*19ee0*/  @!P3 IMAD.IADD R91, R91, 0x1, -R9 ;  /* 0x000000015b5bb824 */ /* 0x000fe200078e0a09 */
[C---:B------:R-:W-:Y:S01]  /*19ef0*/  ISETP.GT.U32.AND P3, PT, R9.reuse, R6, PT ;  /* 0x000000060900720c */ /* 0x040fe20003f64070 */
[----:B------:R-:W-:Y:S02]  /*19f00*/  @!P2 IMAD.MOV R92, RZ, RZ, -R92 ;  /* 0x000000ffff5ca224 */ /* 0x000fe400078e0a5c */
[----:B------:R-:W-:Y:S01]  /*19f10*/  @!P6 IMAD.MOV R91, RZ, RZ, -R91 ;  /* 0x000000ffff5be224 */ /* 0x000fe200078e0a5b */
[----:B------:R-:W-:Y:S02]  /*19f20*/  ISETP.GT.U32.AND P6, PT, R9, R22, PT ;  /* 0x000000160900720c */ /* 0x000fe40003fc4070 */
[C---:B------:R-:W-:Y:S02]  /*19f30*/  SEL R92, R47.reuse, R92, !P1 ;  /* 0x0000005c2f5c7207 */ /* 0x040fe40004800000 */
[----:B------:R-:W-:-:S05]  /*19f40*/  SEL R91, R47, R91, !P1 ;  /* 0x0000005b2f5b7207 */ /* 0x000fca0004800000 */
[----:B------:R-:W-:Y:S01]  /*19f50*/  @!P3 IMAD.IADD R6, R6, 0x1, -R9 ;  /* 0x000000010606b824 */ /* 0x000fe200078e0a09 */
[----:B------:R-:W-:-:S04]  /*19f60*/  ISETP.GT.U32.AND P3, PT, R9, R93, PT ;  /* 0x0000005d0900720c */ /* 0x000fc80003f64070 */
[----:B------:R-:W-:Y:S01]  /*19f70*/  ISETP.GT.U32.AND P5, PT, R9, R6, PT ;  /* 0x000000060900720c */ /* 0x000fe20003fa4070 */
[----:B------:R-:W-:Y:S01]  /*19f80*/  STL [R1+0xd4], R19 ;  /* 0x0000d41301007387 */ /* 0x000fe20000100800 */
[----:B------:R-:W-:Y:S01]  /*19f90*/  IMAD R91, R91, UR5, RZ ;  /* 0x000000055b5b7c24 */ /* 0x000fe2000f8e02ff */
[----:B------:R-:W-:Y:S01]  /*19fa0*/  PRMT R23, RZ, 0x7610, R23 ;  /* 0x00007610ff177816 */ /* 0x000fe20000000017 */
[----:B--2---:R-:W-:Y:S01]  /*19fb0*/  IMAD R92, R92, UR4, RZ ;  /* 0x000000045c5c7c24 */ /* 0x004fe2000f8e02ff */
[----:B------:R0:W-:Y:S01]  /*19fc0*/  STL [R1+0x4c0], R16 ;  /* 0x0004c01001007387 */ /* 0x0001e20000100800 */
[----:B------:R-:W-:Y:S01]  /*19fd0*/  @!P6 IMAD.IADD R22, R22, 0x1, -R9 ;  /* 0x000000011616e824 */ /* 0x000fe200078e0a09 */
[----:B------:R-:W-:Y:S01]  /*19fe0*/  PRMT R11, RZ, 0x7610, R11 ;  /* 0x00007610ff0b7816 */ /* 0x000fe2000000000b */
[----:B------:R-:W1:Y:S01]  /*19ff0*/  LDCU UR4, c[0x0][0x3b0] ;  /* 0x00007600ff0477ac */ /* 0x000e620008000800 */
[----:B------:R2:W-:Y:S01]  /*1a000*/  STL [R1+0x4bc], R17 ;  /* 0x0004bc1101007387 */ /* 0x0005e20000100800 */
[----:B------:R-:W-:Y:S01]  /*1a010*/  @!P3 IMAD.IADD R93, R93, 0x1, -R9 ;  /* 0x000000015d5db824 */ /* 0x000fe200078e0a09 */
[----:B------:R-:W1:Y:S02]  /*1a020*/  LDCU UR5, c[0x0][0x3b0] ;  /* 0x00007600ff0577ac */ /* 0x000e640008000800 */
[----:B------:R-:W4:Y:S01]  /*1a030*/  LDL R87, [R1+0x14b4] ;  /* 0x0014b40001577983 */ /* 0x000f220000100800 */
[----:B0-----:R-:W-:-:S03]  /*1a040*/  IADD3 R16, P6, PT, R91, R8, RZ ;  /* 0x000000085b107210 */ /* 0x001fc60007fde0ff */
[----:B------:R-:W4:Y:S04]  /*1a050*/  LDL.LU R19, [R1+0xc] ;  /* 0x00000c0001137983 */ /* 0x000f280000300800 */
[----:B------:R-:W4:Y:S01]  /*1a060*/  LDL.LU R21, [R1+0x10] ;  /* 0x0000100001157983 */ /* 0x000f220000300800 */
[----:B------:R-:W-:-:S03]  /*1a070*/  @!P5 IMAD.IADD R6, R6, 0x1, -R9 ;  /* 0x000000010606d824 */ /* 0x000fc600078e0a09 */
[----:B------:R0:W-:Y:S01]  /*1a080*/  STL [R1+0xcc], R12 ;  /* 0x0000cc0c01007387 */ /* 0x0001e20000100800 */
[----:B--2---:R-:W-:-:S03]  /*1a090*/  LEA.HI.X.SX32 R17, R91, R5, 0x1, P6 ;  /* 0x000000055b117211 */ /* 0x004fc600030f0eff */
[----:B------:R2:W-:Y:S04]  /*1a0a0*/  STL [R1+0x500], R16 ;  /* 0x0005001001007387 */ /* 0x0005e80000100800 */
[----:B------:R2:W4:Y:S01]  /*1a0b0*/  @P0 LDG.E.U8 R23, desc[UR20][R16.64] ;  /* 0x0000001410170981 */ /* 0x000522000c1e1100 */
[----:B0-----:R-:W-:-:S05]  /*1a0c0*/  IADD3 R12, P3, PT, R92, R8, RZ ;  /* 0x000000085c0c7210 */ /* 0x001fca0007f7e0ff */
[----:B--2---:R-:W-:Y:S01]  /*1a0d0*/  @P0 IMAD.MOV.U32 R16, RZ, RZ, R12 ;  /* 0x000000ffff100224 */ /* 0x004fe200078e000c */
[----:B---3--:R-:W-:Y:S02]  /*1a0e0*/  ISETP.GE.AND P6, PT, R14, RZ, PT ;  /* 0x000000ff0e00720c */ /* 0x008fe40003fc6270 */
[----:B------:R-:W2:Y:S04]  /*1a0f0*/  LDL.LU R14, [R1+0x1814] ;  /* 0x00181400010e7983 */ /* 0x000ea80000300800 */
[----:B------:R-:W-:Y:S04]  /*1a100*/  STL [R1+0x540], R12 ;  /* 0x0005400c01007387 */ /* 0x000fe80000100800 */
[----:B------:R0:W-:Y:S01]  /*1a110*/  STL [R1+0x4fc], R17 ;  /* 0x0004fc1101007387 */ /* 0x0001e20000100800 */
[----:B----4-:R-:W-:-:S02]  /*1a120*/  ISETP.GE.AND P5, PT, R18, RZ, PT ;  /* 0x000000ff1200720c */ /* 0x010fc40003fa6270 */
[----:B------:R-:W-:-:S05]  /*1a130*/  LEA.HI.X.SX32 R18, R92, R5, 0x1, P3 ;  /* 0x000000055c127211 */ /* 0x000fca00018f0eff */
[----:B0-----:R-:W-:-:S05]  /*1a140*/  @P0 IMAD.MOV.U32 R17, RZ, RZ, R18 ;  /* 0x000000ffff110224 */ /* 0x001fca00078e0012 */
[----:B------:R0:W3:Y:S01]  /*1a150*/  @P0 LDG.E.U8 R11, desc[UR20][R16.64] ;  /* 0x00000014100b0981 */ /* 0x0000e2000c1e1100 */
[C---:B------:R-:W-:Y:S01]  /*1a160*/  ISETP.GT.U32.AND P2, PT, R9.reuse, R42, PT ;  /* 0x0000002a0900720c */ /* 0x040fe20003f44070 */
[----:B------:R-:W-:Y:S02]  /*1a170*/  IMAD.MOV.U32 R12, RZ, RZ, R22 ;  /* 0x000000ffff0c7224 */ /* 0x000fe400078e0016 */
[----:B------:R4:W-:Y:S01]  /*1a180*/  STL [R1+0x53c], R18 ;  /* 0x00053c1201007387 */ /* 0x0009e20000100800 */
[----:B------:R-:W-:Y:S01]  /*1a190*/  ISETP.GT.U32.AND P3, PT, R9, R93, PT ;  /* 0x0000005d0900720c */ /* 0x000fe20003f64070 */
[----:B------:R-:W-:Y:S02]  /*1a1a0*/  @!P6 IMAD.MOV R12, RZ, RZ, -R12 ;  /* 0x000000ffff0ce224 */ /* 0x000fe400078e0a0c */
[----:B----4-:R-:W4:Y:S06]  /*1a1b0*/  LDL R18, [R1+0x14cc] ;  /* 0x0014cc0001127983 */ /* 0x010f2c0000100800 */
[----:B------:R-:W-:Y:S01]  /*1a1c0*/  @!P2 IMAD.IADD R42, R42, 0x1, -R9 ;  /* 0x000000012a2aa824 */ /* 0x000fe200078e0a09 */
[----:B------:R-:W-:-:S04]  /*1a1d0*/  SEL R12, R47, R12, !P1 ;  /* 0x0000000c2f0c7207 */ /* 0x000fc80004800000 */
[----:B------:R-:W-:Y:S01]  /*1a1e0*/  ISETP.GT.U32.AND P6, PT, R9, R42, PT ;  /* 0x0000002a0900720c */ /* 0x000fe20003fc4070 */
[----:B------:R-:W-:Y:S02]  /*1a1f0*/  @!P3 IMAD.IADD R93, R93, 0x1, -R9 ;  /* 0x000000015d5db824 */ /* 0x000fe400078e0a09 */
[----:B------:R-:W-:Y:S01]  /*1a200*/  IMAD R12, R12, UR6, RZ ;  /* 0x000000060c0c7c24 */ /* 0x000fe2000f8e02ff */
[----:B------:R-:W-:Y:S01]  /*1a210*/  PRMT R20, RZ, 0x7610, R20 ;  /* 0x00007610ff147816 */ /* 0x000fe20000000014 */
[----:B------:R-:W0:Y:S01]  /*1a220*/  LDCU UR6, c[0x0][0x3b0] ;  /* 0x00007600ff0677ac */ /* 0x000e220008000800 */
[----:B------:R-:W-:-:S07]  /*1a230*/  ISETP.GE.AND P2, PT, R87, RZ, PT ;  /* 0x000000ff5700720c */ /* 0x000fce0003f46270 */
[----:B------:R-:W-:-:S06]  /*1a240*/  @!P6 IMAD.IADD R42, R42, 0x1, -R9 ;  /* 0x000000012a2ae824 */ /* 0x000fcc00078e0a09 */
[----:B------:R-:W-:Y:S01]  /*1a250*/  @!P2 IMAD.MOV R93, RZ, RZ, -R93 ;  /* 0x000000ffff5da224 */ /* 0x000fe200078e0a5d */
[----:B0-----:R-:W-:-:S04]  /*1a260*/  IADD3 R16, P2, PT, R12, R8, RZ ;  /* 0x000000080c107210 */ /* 0x001fc80007f5e0ff */
[----:B------:R-:W-:Y:S02]  /*1a270*/  LEA.HI.X.SX32 R17, R12, R5, 0x1, P2 ;  /* 0x000000050c117211 */ /* 0x000fe400010f0eff */
[----:B------:R-:W-:-:S03]  /*1a280*/  SEL R93, R47, R93, !P1 ;  /* 0x0000005d2f5d7207 */ /* 0x000fc60004800000 */
[----:B------:R0:W4:Y:S02]  /*1a290*/  @P0 LDG.E.U8 R20, desc[UR20][R16.64] ;  /* 0x0000001410140981 */ /* 0x000124000c1e1100 */
[----:B-1----:R-:W-:Y:S01]  /*1a2a0*/  IMAD R93, R93, UR5, RZ ;  /* 0x000000055d5d7c24 */ /* 0x002fe2000f8e02ff */
[----:B------:R-:W-:Y:S01]  /*1a2b0*/  PRMT R4, RZ, 0x7610, R4 ;  /* 0x00007610ff047816 */ /* 0x000fe20000000004 */
[----:B------:R-:W1:Y:S01]  /*1a2c0*/  LDCU UR5, c[0x0][0x3b0] ;  /* 0x00007600ff0577ac */ /* 0x000e620008000800 */
[----:B--2---:R-:W-:Y:S01]  /*1a2d0*/  PRMT R14, RZ, 0x7610, R14 ;  /* 0x00007610ff0e7816 */ /* 0x004fe2000000000e */
[----:B---3--:R2:W-:Y:S02]  /*1a2e0*/  STL [R1+0xc4], R11 ;  /* 0x0000c40b01007387 */ /* 0x0085e40000100800 */
[----:B--2---:R-:W-:-:S04]  /*1a2f0*/  IMAD.MOV.U32 R11, RZ, RZ, R6 ;  /* 0x000000ffff0b7224 */ /* 0x004fc800078e0006 */
[----:B------:R-:W-:-:S05]  /*1a300*/  @!P5 IMAD.MOV R11, RZ, RZ, -R11 ;  /* 0x000000ffff0bd224 */ /* 0x000fca00078e0a0b */
[----:B------:R-:W-:-:S05]  /*1a310*/  SEL R11, R47, R11, !P1 ;  /* 0x0000000b2f0b7207 */ /* 0x000fca0004800000 */
[----:B------:R-:W-:Y:S01]  /*1a320*/  IMAD R11, R11, UR4, RZ ;  /* 0x000000040b0b7c24 */ /* 0x000fe2000f8e02ff */
[----:B------:R2:W-:Y:S01]  /*1a330*/  STL [R1+0xc8], R23 ;  /* 0x0000c81701007387 */ /* 0x0005e20000100800 */
[----:B------:R-:W-:Y:S01]  /*1a340*/  IMAD.MOV.U32 R6, RZ, RZ, R13 ;  /* 0x000000ffff067224 */ /* 0x000fe200078e000d */
[----:B------:R-:W-:Y:S01]  /*1a350*/  ISETP.GT.U32.AND P5, PT, R9, R19, PT ;  /* 0x000000130900720c */ /* 0x000fe20003fa4070 */
[----:B------:R-:W3:Y:S01]  /*1a360*/  LDCU UR4, c[0x0][0x3b0] ;  /* 0x00007600ff0477ac */ /* 0x000ee20008000800 */
[----:B------:R-:W-:-:S04]  /*1a370*/  IADD3 R87, P6, PT, R11, R8, RZ ;  /* 0x000000080b577210 */ /* 0x000fc80007fde0ff */
[----:B------:R-:W-:Y:S01]  /*1a380*/  LEA.HI.X.SX32 R11, R11, R5, 0x1, P6 ;  /* 0x000000050b0b7211 */ /* 0x000fe200030f0eff */
[----:B--2---:R-:W2:Y:S04]  /*1a390*/  LDL R23, [R1+0x14e4] ;  /* 0x0014e40001177983 */ /* 0x004ea80000100800 */
[----:B------:R-:W3:Y:S04]  /*1a3a0*/  LDL.LU R13, [R1+0x1c] ;  /* 0x00001c00010d7983 */ /* 0x000ee80000300800 */
[----:B------:R0:W-:Y:S04]  /*1a3b0*/  STL [R1+0x580], R16 ;  /* 0x0005801001007387 */ /* 0x0001e80000100800 */
[----:B------:R-:W-:Y:S04]  /*1a3c0*/  STL [R1+0x5c0], R87 ;  /* 0x0005c05701007387 */ /* 0x000fe80000100800 */
[----:B------:R-:W3:Y:S01]  /*1a3d0*/  LDL R22, [R1+0x1510] ;  /* 0x0015100001167983 */ /* 0x000ee20000100800 */
[----:B0-----:R-:W-:-:S03]  /*1a3e0*/  @P0 IMAD.MOV.U32 R16, RZ, RZ, R87 ;  /* 0x000000ffff100224 */ /* 0x001fc600078e0057 */
[----:B------:R0:W-:Y:S02]  /*1a3f0*/  STL [R1+0x57c], R17 ;  /* 0x00057c1101007387 */ /* 0x0001e40000100800 */
[----:B0-----:R-:W-:-:S05]  /*1a400*/  @P0 IMAD.MOV.U32 R17, RZ, RZ, R11 ;  /* 0x000000ffff110224 */ /* 0x001fca00078e000b */
[----:B------:R0:W3:Y:S02]  /*1a410*/  @P0 LDG.E.U8 R14, desc[UR20][R16.64] ;  /* 0x00000014100e0981 */ /* 0x0000e4000c1e1100 */
[----:B0-----:R-:W-:-:S04]  /*1a420*/  IADD3 R16, P6, PT, R93, R8, RZ ;  /* 0x000000085d107210 */ /* 0x001fc80007fde0ff */
[----:B------:R-:W-:-:S05]  /*1a430*/  LEA.HI.X.SX32 R17, R93, R5, 0x1, P6 ;  /* 0x000000055d117211 */ /* 0x000fca00030f0eff */
[----:B------:R-:W3:Y:S01]  /*1a440*/  @P0 LDG.E.U8 R4, desc[UR20][R16.64] ;  /* 0x0000001410040981 */ /* 0x000ee2000c1e1100 */
[----:B------:R-:W-:Y:S01]  /*1a450*/  ISETP.GT.U32.AND P3, PT, R9, R21, PT ;  /* 0x000000150900720c */ /* 0x000fe20003f64070 */
[--C-:B------:R-:W-:Y:S01]  /*1a460*/  @!P5 IMAD.IADD R19, R19, 0x1, -R9.reuse ;  /* 0x000000011313d824 */ /* 0x100fe200078e0a09 */
[----:B----4-:R-:W-:Y:S02]  /*1a470*/  ISETP.GE.AND P2, PT, R18, RZ, PT ;  /* 0x000000ff1200720c */ /* 0x010fe40003f46270 */
[----:B------:R-:W4:Y:S02]  /*1a480*/  LDL.LU R18, [R1+0x18] ;  /* 0x0000180001127983 */ /* 0x000f240000300800 */
[----:B------:R-:W-:Y:S02]  /*1a490*/  ISETP.GT.U32.AND P5, PT, R9, R19, PT ;  /* 0x000000130900720c */ /* 0x000fe40003fa4070 */
[----:B------:R0:W-:Y:S05]  /*1a4a0*/  STL [R1+0x5bc], R11 ;  /* 0x0005bc0b01007387 */ /* 0x0001ea0000100800 */
[----:B------:R-:W-:-:S02]  /*1a4b0*/  @!P3 IMAD.IADD R21, R21, 0x1, -R9 ;  /* 0x000000011515b824 */ /* 0x000fc400078e0a09 */
[----:B0-----:R-:W-:-:S04]  /*1a4c0*/  IMAD.MOV.U32 R11, RZ, RZ, R42 ;  /* 0x000000ffff0b7224 */ /* 0x001fc800078e002a */
[----:B------:R-:W-:Y:S01]  /*1a4d0*/  @!P2 IMAD.MOV R11, RZ, RZ, -R11 ;  /* 0x000000ffff0ba224 */ /* 0x000fe200078e0a0b */
[----:B------:R0:W-:Y:S01]  /*1a4e0*/  STL [R1+0xc0], R20 ;  /* 0x0000c01401007387 */ /* 0x0001e20000100800 */
[----:B------:R-:W-:-:S03]  /*1a4f0*/  @!P5 IMAD.IADD R19, R19, 0x1, -R9 ;  /* 0x000000011313d824 */ /* 0x000fc600078e0a09 */
[----:B------:R-:W-:Y:S01]  /*1a500*/  SEL R11, R47, R11, !P1 ;  /* 0x0000000b2f0b7207 */ /* 0x000fe20004800000 */
[----:B------:R-:W-:Y:S01]  /*1a510*/  IMAD.MOV.U32 R12, RZ, RZ, R19 ;  /* 0x000000ffff0c7224 */ /* 0x000fe200078e0013 */
[----:B0-----:R-:W4:Y:S03]  /*1a520*/  LDL.LU R20, [R1+0x14] ;  /* 0x0000140001147983 */ /* 0x001f260000300800 */
[----:B------:R-:W-:Y:S01]  /*1a530*/  IMAD R11, R11, UR7, RZ ;  /* 0x000000070b0b7c24 */ /* 0x000fe2000f8e02ff */
[----:B------:R-:W-:Y:S01]  /*1a540*/  PRMT R3, RZ, 0x7610, R3 ;  /* 0x00007610ff037816 */ /* 0x000fe20000000003 */
[----:B------:R-:W0:Y:S01]  /*1a550*/  LDCU UR7, c[0x0][0x3b0] ;  /* 0x00007600ff0777ac */ /* 0x000e220008000800 */
[----:B------:R-:W4:Y:S01]  /*1a560*/  LDL.LU R87, [R1+0x1810] ;  /* 0x0018100001577983 */ /* 0x000f220000300800 */
[----:B--2---:R-:W-:-:S13]  /*1a570*/  ISETP.GE.AND P3, PT, R23, RZ, PT ;  /* 0x000000ff1700720c */ /* 0x004fda0003f66270 */
[----:B------:R-:W-:Y:S01]  /*1a580*/  @!P3 IMAD.MOV R12, RZ, RZ, -R12 ;  /* 0x000000ffff0cb224 */ /* 0x000fe200078e0a0c */
[----:B---3--:R-:W-:Y:S01]  /*1a590*/  ISETP.GE.AND P5, PT, R22, RZ, PT ;  /* 0x000000ff1600720c */ /* 0x008fe20003fa6270 */
[----:B------:R2:W-:Y:S04]  /*1a5a0*/  STL [R1+0xa0], R14 ;  /* 0x0000a00e01007387 */ /* 0x0005e80000100800 */
[----:B--2---:R-:W2:Y:S04]  /*1a5b0*/  LDL.LU R14, [R1+0x180c] ;  /* 0x00180c00010e7983 */ /* 0x004ea80000300800 */
[----:B------:R-:W3:Y:S04]  /*1a5c0*/  LDL.LU R42, [R1+0x1808] ;  /* 0x00180800012a7983 */ /* 0x000ee80000300800 */
[----:B------:R-:W-:Y:S04]  /*1a5d0*/  STL [R1+0x600], R16 ;  /* 0x0006001001007387 */ /* 0x000fe80000100800 */
[----:B------:R-:W-:Y:S04]  /*1a5e0*/  STL [R1+0x5fc], R17 ;  /* 0x0005fc1101007387 */ /* 0x000fe80000100800 */
[----:B------:R-:W2:Y:S04]  /*1a5f0*/  LDL.LU R19, [R1+0x20] ;  /* 0x0000200001137983 */ /* 0x000ea80000300800 */
[----:B------:R0:W-:Y:S04]  /*1a600*/  STL [R1+0x1794], R4 ;  /* 0x0017940401007387 */ /* 0x0001e80000100800 */
[----:B------:R-:W2:Y:S01]  /*1a610*/  LDL R22, [R1+0x152c] ;  /* 0x00152c0001167983 */ /* 0x000ea20000100800 */
[----:B0-----:R-:W-:-:S04]  /*1a620*/  IADD3 R4, P3, PT, R11, R8, RZ ;  /* 0x000000080b047210 */ /* 0x001fc80007f7e0ff */
[----:B------:R-:W-:Y:S01]  /*1a630*/  LEA.HI.X.SX32 R16, R11, R5, 0x1, P3 ;  /* 0x000000050b107211 */ /* 0x000fe200018f0eff */
[----:B------:R-:W-:Y:S04]  /*1a640*/  STL [R1+0x640], R4 ;  /* 0x0006400401007387 */ /* 0x000fe80000100800 */
[----:B------:R0:W-:Y:S01]  /*1a650*/  STL [R1+0x63c], R16 ;  /* 0x00063c1001007387 */ /* 0x0001e20000100800 */
[----:B------:R-:W-:Y:S02]  /*1a660*/  @P0 IMAD.MOV.U32 R17, RZ, RZ, R16 ;  /* 0x000000ffff110224 */ /* 0x000fe400078e0010 */
[----:B0-----:R-:W-:Y:S01]  /*1a670*/  @P0 IMAD.MOV.U32 R16, RZ, RZ, R4 ;  /* 0x000000ffff100224 */ /* 0x001fe200078e0004 */
[----:B------:R-:W-:Y:S01]  /*1a680*/  ISETP.GT.U32.AND P2, PT, R9, R21, PT ;  /* 0x000000150900720c */ /* 0x000fe20003f44070 */
[----:B------:R-:W2:Y:S04]  /*1a690*/  LDL R4, [R1+0x1574] ;  /* 0x0015740001047983 */ /* 0x000ea80000100800 */
[----:B------:R0:W2:Y:S01]  /*1a6a0*/  @P0 LDG.E.U8 R3, desc[UR20][R16.64] ;  /* 0x0000001410030981 */ /* 0x0000a2000c1e1100 */
[----:B------:R-:W-:-:S07]  /*1a6b0*/  SEL R12, R47, R12, !P1 ;  /* 0x0000000c2f0c7207 */ /* 0x000fce0004800000 */
[----:B------:R-:W-:Y:S02]  /*1a6c0*/  @!P2 IMAD.IADD R21, R21, 0x1, -R9 ;  /* 0x000000011515a824 */ /* 0x000fe400078e0a09 */
[----:B------:R-:W-:Y:S01]  /*1a6d0*/  IMAD R12, R12, UR4, RZ ;  /* 0x000000040c0c7c24 */ /* 0x000fe2000f8e02ff */
[----:B------:R-:W-:Y:S01]  /*1a6e0*/  PRMT R2, RZ, 0x7610, R2 ;  /* 0x00007610ff027816 */ /* 0x000fe20000000002 */
[----:B------:R-:W-:Y:S01]  /*1a6f0*/  IMAD.MOV.U32 R11, RZ, RZ, R21 ;  /* 0x000000ffff0b7224 */ /* 0x000fe200078e0015 */
[----:B------:R-:W-:Y:S01]  /*1a700*/  ISETP.GT.U32.AND P6, PT, R9, R13, PT ;  /* 0x0000000d0900720c */ /* 0x000fe20003fc4070 */
[----:B------:R-:W1:Y:S02]  /*1a710*/  LDCU UR4, c[0x0][0x3b0] ;  /* 0x00007600ff0477ac */ /* 0x000e640008000800 */
[----:B------:R-:W-:Y:S01]  /*1a720*/  @!P5 IMAD.MOV R11, RZ, RZ, -R11 ;  /* 0x000000ffff0bd224 */ /* 0x000fe200078e0a0b */
[----:B------:R-:W-:-:S04]  /*1a730*/  IADD3 R21, P5, PT, R12, R8, RZ ;  /* 0x000000080c157210 */ /* 0x000fc80007fbe0ff */
[----:B0-----:R-:W-:Y:S01]  /*1a740*/  LEA.HI.X.SX32 R17, R12, R5, 0x1, P5 ;  /* 0x000000050c117211 */ /* 0x001fe200028f0eff */
[----:B------:R-:W-:-:S05]  /*1a750*/  @P0 IMAD.MOV.U32 R16, RZ, RZ, R21 ;  /* 0x000000ffff100224 */ /* 0x000fca00078e0015 */
[----:B------:R0:W3:Y:S01]  /*1a760*/  @P0 LDG.E.U8 R2, desc[UR20][R16.64] ;  /* 0x0000001410020981 */ /* 0x0000e2000c1e1100 */
[----:B------:R-:W-:Y:S01]  /*1a770*/  @!P6 IMAD.IADD R13, R13, 0x1, -R9 ;  /* 0x000000010d0de824 */ /* 0x000fe200078e0a09 */
[----:B----4-:R-:W-:Y:S02]  /*1a780*/  ISETP.GT.U32.AND P6, PT, R9, R20, PT ;  /* 0x000000140900720c */ /* 0x010fe40003fc4070 */
[----:B------:R-:W-:-:S05]  /*1a790*/  SEL R11, R47, R11, !P1 ;  /* 0x0000000b2f0b7207 */ /* 0x000fca0004800000 */
[----:B-1----:R-:W-:Y:S01]  /*1a7a0*/  IMAD R11, R11, UR5, RZ ;  /* 0x000000050b0b7c24 */ /* 0x002fe2000f8e02ff */
[----:B------:R-:W-:Y:S01]  /*1a7b0*/  PRMT R93, RZ, 0x7610, R93 ;  /* 0x00007610ff5d7816 */ /* 0x000fe2000000005d */
[----:B------:R-:W1:Y:S04]  /*1a7c0*/  LDCU UR5, c[0x0][0x3b0] ;  /* 0x00007600ff0577ac */ /* 0x000e680008000800 */
[----:B------:R-:W-:Y:S01]  /*1a7d0*/  @!P6 IMAD.IADD R20, R20, 0x1, -R9 ;  /* 0x000000011414e824 */ /* 0x000fe200078e0a09 */
[----:B------:R-:W-:-:S04]  /*1a7e0*/  IADD3 R23, P6, PT, R11, R8, RZ ;  /* 0x000000080b177210 */ /* 0x000fc80007fde0ff */
[----:B------:R-:W-:Y:S01]  /*1a7f0*/  LEA.HI.X.SX32 R11, R11, R5, 0x1, P6 ;  /* 0x000000050b0b7211 */ /* 0x000fe200030f0eff */
[----:B0-----:R-:W-:Y:S01]  /*1a800*/  @P0 IMAD.MOV.U32 R16, RZ, RZ, R23 ;  /* 0x000000ffff100224 */ /* 0x001fe200078e0017 */
[----:B--2---:R0:W-:Y:S04]  /*1a810*/  STL [R1+0x1798], R3 ;  /* 0x0017980301007387 */ /* 0x0041e80000100800 */
[----:B0-----:R-:W2:Y:S04]  /*1a820*/  LDL.LU R3, [R1+0x2c] ;  /* 0x00002c0001037983 */ /* 0x001ea80000300800 */
[----:B------:R0:W-:Y:S04]  /*1a830*/  STL [R1+0x680], R21 ;  /* 0x0006801501007387 */ /* 0x0001e80000100800 */
[----:B------:R-:W4:Y:S01]  /*1a840*/  LDL R12, [R1+0x1558] ;  /* 0x00155800010c7983 */ /* 0x000f220000100800 */
[----:B------:R-:W-:-:S03]  /*1a850*/  ISETP.GE.AND P5, PT, R22, RZ, PT ;  /* 0x000000ff1600720c */ /* 0x000fc60003fa6270 */
[----:B------:R-:W2:Y:S04]  /*1a860*/  LDL R22, [R1+0x15a8] ;  /* 0x0015a80001167983 */ /* 0x000ea80000100800 */
[----:B------:R1:W-:Y:S01]  /*1a870*/  STL [R1+0x67c], R17 ;  /* 0x00067c1101007387 */ /* 0x0003e20000100800 */
[C---:B------:R-:W-:Y:S02]  /*1a880*/  ISETP.GT.U32.AND P2, PT, R9.reuse, R18, PT ;  /* 0x000000120900720c */ /* 0x040fe40003f44070 */
[----:B------:R-:W-:Y:S01]  /*1a890*/  ISETP.GT.U32.AND P3, PT, R9, R13, PT ;  /* 0x0000000d0900720c */ /* 0x000fe20003f64070 */
[----:B0-----:R-:W2:Y:S01]  /*1a8a0*/  LDL.LU R21, [R1+0x28] ;  /* 0x0000280001157983 */ /* 0x001ea20000300800 */
[----:B-1----:R-:W-:-:S05]  /*1a8b0*/  @P0 IMAD.MOV.U32 R17, RZ, RZ, R11 ;  /* 0x000000ffff110224 */ /* 0x002fca00078e000b */
[----:B------:R0:W2:Y:S04]  /*1a8c0*/  @P0 LDG.E.U8 R93, desc[UR20][R16.64] ;  /* 0x00000014105d0981 */ /* 0x0000a8000c1e1100 */
[----:B------:R-:W-:-:S05]  /*1a8d0*/  @!P2 IMAD.IADD R18, R18, 0x1, -R9 ;  /* 0x000000011212a824 */ /* 0x000fca00078e0a09 */
[----:B------:R-:W-:Y:S01]  /*1a8e0*/  ISETP.GT.U32.AND P2, PT, R9, R18, PT ;  /* 0x000000120900720c */ /* 0x000fe20003f44070 */
[----:B------:R-:W-:Y:S01]  /*1a8f0*/  @!P3 IMAD.IADD R13, R13, 0x1, -R9 ;  /* 0x000000010d0db824 */ /* 0x000fe200078e0a09 */
[----:B------:R-:W-:Y:S01]  /*1a900*/  STL [R1+0x6c0], R23 ;  /* 0x0006c01701007387 */ /* 0x000fe20000100800 */
[----:B------:R-:W-:-:S10]  /*1a910*/  ISETP.GT.U32.AND P6, PT, R9, R20, PT ;  /* 0x000000140900720c */ /* 0x000fd40003fc4070 */
[--C-:B------:R-:W-:Y:S01]  /*1a920*/  @!P2 IMAD.IADD R18, R18, 0x1, -R9.reuse ;  /* 0x000000011212a824 */ /* 0x100fe200078e0a09 */
[----:B---3--:R-:W-:Y:S04]  /*1a930*/  STL [R1+0x179c], R2 ;  /* 0x00179c0201007387 */ /* 0x008fe80000100800 */
[----:B------:R1:W-:Y:S02]  /*1a940*/  STL [R1+0x6bc], R11 ;  /* 0x0006bc0b01007387 */ /* 0x0003e40000100800 */
[----:B-1----:R-:W-:Y:S02]  /*1a950*/  IMAD.MOV.U32 R11, RZ, RZ, R18 ;  /* 0x000000ffff0b7224 */ /* 0x002fe400078e0012 */
[----:B------:R-:W-:Y:S01]  /*1a960*/  @!P6 IMAD.IADD R20, R20, 0x1, -R9 ;  /* 0x000000011414e824 */ /* 0x000fe200078e0a09 */
[----:B------:R-:W-:-:S02]  /*1a970*/  ISETP.GT.U32.AND P3, PT, R9, R19, PT ;  /* 0x000000130900720c */ /* 0x000fc40003f64070 */
[----:B------:R-:W-:-:S11]  /*1a980*/  PRMT R92, RZ, 0x7610, R92 ;  /* 0x00007610ff5c7816 */ /* 0x000fd6000000005c */
[----:B------:R-:W-:-:S05]  /*1a990*/  @!P3 IMAD.IADD R19, R19, 0x1, -R9 ;  /* 0x000000011313b824 */ /* 0x000fca00078e0a09 */
[----:B------:R-:W-:Y:S02]  /*1a9a0*/  ISETP.GT.U32.AND P3, PT, R9, R19, PT ;  /* 0x000000130900720c */ /* 0x000fe40003f64070 */
[----:B------:R-:W-:-:S11]  /*1a9b0*/  PRMT R91, RZ, 0x7610, R91 ;  /* 0x00007610ff5b7816 */ /* 0x000fd6000000005b */
[----:B------:R-:W-:Y:S01]  /*1a9c0*/  @!P3 IMAD.IADD R19, R19, 0x1, -R9 ;  /* 0x000000011313b824 */ /* 0x000fe200078e0a09 */
[----:B----4-:R-:W-:Y:S01]  /*1a9d0*/  ISETP.GE.AND P2, PT, R12, RZ, PT ;  /* 0x000000ff0c00720c */ /* 0x010fe20003f46270 */
[----:B------:R-:W-:Y:S02]  /*1a9e0*/  IMAD.MOV.U32 R12, RZ, RZ, R13 ;  /* 0x000000ffff0c7224 */ /* 0x000fe400078e000d */
[----:B------:R-:W3:Y:S02]  /*1a9f0*/  LDL.LU R13, [R1+0x1804] ;  /* 0x00180400010d7983 */ /* 0x000ee40000300800 */
[----:B------:R-:W-:Y:S01]  /*1aa00*/  @!P5 IMAD.MOV R12, RZ, RZ, -R12 ;  /* 0x000000ffff0cd224 */ /* 0x000fe200078e0a0c */
[----:B------:R-:W-:Y:S01]  /*1aa10*/  ISETP.GE.AND P5, PT, R4, RZ, PT ;  /* 0x000000ff0400720c */ /* 0x000fe20003fa6270 */
[----:B------:R-:W4:Y:S06]  /*1aa20*/  LDL.LU R23, [R1+0x30] ;  /* 0x0000300001177983 */ /* 0x000f2c0000300800 */
[----:B------:R-:W-:Y:S01]  /*1aa30*/  @!P2 IMAD.MOV R11, RZ, RZ, -R11 ;  /* 0x000000ffff0ba224 */ /* 0x000fe200078e0a0b */
[----:B--2---:R-:W-:-:S02]  /*1aa40*/  ISETP.GT.U32.AND P2, PT, R9, R3, PT ;  /* 0x000000030900720c */ /* 0x004fc40003f44070 */
[C---:B0-----:R-:W-:Y:S02]  /*1aa50*/  SEL R16, R47.reuse, R12, !P1 ;  /* 0x0000000c2f107207 */ /* 0x041fe40004800000 */
[----:B------:R-:W-:Y:S01]  /*1aa60*/  SEL R11, R47, R11, !P1 ;  /* 0x0000000b2f0b7207 */ /* 0x000fe20004800000 */
[----:B------:R-:W-:Y:S02]  /*1aa70*/  IMAD.MOV.U32 R12, RZ, RZ, R20 ;  /* 0x000000ffff0c7224 */ /* 0x000fe400078e0014 */
[----:B------:R-:W-:Y:S01]  /*1aa80*/  IMAD R17, R16, UR4, RZ ;  /* 0x0000000410117c24 */ /* 0x000fe2000f8e02ff */
[----:B------:R-:W-:Y:S01]  /*1aa90*/  ISETP.GT.U32.AND P3, PT, R9, R21, PT ;  /* 0x000000150900720c */ /* 0x000fe20003f64070 */
[----:B------:R-:W-:Y:S01]  /*1aaa0*/  IMAD R16, R11, UR5, RZ ;  /* 0x000000050b107c24 */ /* 0x000fe2000f8e02ff */
[----:B------:R-:W-:Y:S01]  /*1aab0*/  STL [R1+0x17a0], R93 ;  /* 0x0017a05d01007387 */ /* 0x000fe20000100800 */
[----:B------:R-:W-:Y:S01]  /*1aac0*/  @!P5 IMAD.MOV R12, RZ, RZ, -R12 ;  /* 0x000000ffff0cd224 */ /* 0x000fe200078e0a0c */
[-C--:B------:R-:W-:Y:S01]  /*1aad0*/  IADD3 R20, P5, PT, R17, R8.reuse, RZ ;  /* 0x0000000811147210 */ /* 0x080fe20007fbe0ff */
[----:B------:R-:W-:Y:S01]  /*1aae0*/  @!P2 IMAD.IADD R3, R3, 0x1, -R9 ;  /* 0x000000010303a824 */ /* 0x000fe200078e0a09 */
[C---:B------:R-:W-:Y:S01]  /*1aaf0*/  IADD3 R2, P2, PT, R16.reuse, R8, RZ ;  /* 0x0000000810027210 */ /* 0x040fe20007f5e0ff */
[----:B------:R-:W2:Y:S01]  /*1ab00*/  LDL.LU R18, [R1+0x38] ;  /* 0x0000380001127983 */ /* 0x000ea20000300800 */
[-C--:B------:R-:W-:Y:S01]  /*1ab10*/  LEA.HI.X.SX32 R17, R17, R5.reuse, 0x1, P5 ;  /* 0x0000000511117211 */ /* 0x080fe200028f0eff */
[----:B------:R-:W-:Y:S01]  /*1ab20*/  IMAD.MOV.U32 R11, RZ, RZ, R19 ;  /* 0x000000ffff0b7224 */ /* 0x000fe200078e0013 */
[----:B------:R-:W-:Y:S01]  /*1ab30*/  LEA.HI.X.SX32 R4, R16, R5, 0x1, P2 ;  /* 0x0000000510047211 */ /* 0x000fe200010f0eff */
[----:B------:R-:W-:Y:S01]  /*1ab40*/  @P0 IMAD.MOV.U32 R16, RZ, RZ, R20 ;  /* 0x000000ffff100224 */ /* 0x000fe200078e0014 */
[----:B------:R-:W2:Y:S01]  /*1ab50*/  LDL R19, [R1+0x1630] ;  /* 0x0016300001137983 */ /* 0x000ea20000100800 */
[----:B------:R-:W-:Y:S01]  /*1ab60*/  ISETP.GE.AND P6, PT, R22, RZ, PT ;  /* 0x000000ff1600720c */ /* 0x000fe20003fc6270 */
[----:B------:R-:W-:Y:S01]  /*1ab70*/  @!P3 IMAD.IADD R21, R21, 0x1, -R9 ;  /* 0x000000011515b824 */ /* 0x000fe200078e0a09 */
[----:B------:R-:W-:Y:S01]  /*1ab80*/  PRMT R90, RZ, 0x7610, R90 ;  /* 0x00007610ff5a7816 */ /* 0x000fe2000000005a */
[----:B------:R0:W2:Y:S01]  /*1ab90*/  @P0 LDG.E.U8 R92, desc[UR20][R16.64] ;  /* 0x00000014105c0981 */ /* 0x0000a2000c1e1100 */
[----:B------:R-:W-:Y:S01]  /*1aba0*/  PRMT R89, RZ, 0x7610, R89 ;  /* 0x00007610ff597816 */ /* 0x000fe20000000059 */
[----:B------:R-:W1:Y:S02]  /*1abb0*/  LDCU UR4, c[0x0][0x3b0] ;  /* 0x00007600ff0477ac */ /* 0x000e640008000800 */
[----:B------:R-:W-:Y:S01]  /*1abc0*/  STL [R1+0x708], R20 ;  /* 0x0007081401007387 */ /* 0x000fe20000100800 */
[----:B------:R-:W1:Y:S03]  /*1abd0*/  LDCU UR5, c[0x0][0x3b0] ;  /* 0x00007600ff0577ac */ /* 0x000e660008000800 */
[----:B------:R-:W-:Y:S01]  /*1abe0*/  STL [R1+0x748], R2 ;  /* 0x0007480201007387 */ /* 0x000fe20000100800 */
[----:B0-----:R-:W-:-:S03]  /*1abf0*/  @P0 IMAD.MOV.U32 R16, RZ, RZ, R2 ;  /* 0x000000ffff100224 */ /* 0x001fc600078e0002 */
[----:B------:R0:W-:Y:S01]  /*1ac00*/  STL [R1+0x6fc], R17 ;  /* 0x0006fc1101007387 */ /* 0x0001e20000100800 */
[----:B------:R-:W-:-:S03]  /*1ac10*/  SEL R12, R47, R12, !P1 ;  /* 0x0000000c2f0c7207 */ /* 0x000fc60004800000 */
[----:B------:R-:W3:Y:S01]  /*1ac20*/  LDL R22, [R1+0x15cc] ;  /* 0x0015cc0001167983 */ /* 0x000ee20000100800 */
[----:B0-----:R-:W-:-:S05]  /*1ac30*/  @P0 IMAD.MOV.U32 R17, RZ, RZ, R4 ;  /* 0x000000ffff110224 */ /* 0x001fca00078e0004 */
[----:B------:R0:W3:Y:S01]  /*1ac40*/  @P0 LDG.E.U8 R91, desc[UR20][R16.64] ;  /* 0x00000014105b0981 */ /* 0x0000e2000c1e1100 */
[----:B------:R-:W-:Y:S01]  /*1ac50*/  IMAD R12, R12, UR6, RZ ;  /* 0x000000060c0c7c24 */ /* 0x000fe2000f8e02ff */
[----:B------:R-:W-:Y:S01]  /*1ac60*/  PRMT R88, RZ, 0x7610, R88 ;  /* 0x00007610ff587816 */ /* 0x000fe20000000058 */
[----:B------:R-:W-:Y:S01]  /*1ac70*/  @!P6 IMAD.MOV R11, RZ, RZ, -R11 ;  /* 0x000000ffff0be224 */ /* 0x000fe200078e0a0b */
[----:B------:R0:W-:Y:S01]  /*1ac80*/  STL [R1+0x744], R4 ;  /* 0x0007440401007387 */ /* 0x0001e20000100800 */
[----:B------:R-:W-:Y:S01]  /*1ac90*/  ISETP.GT.U32.AND P6, PT, R9, R3, PT ;  /* 0x000000030900720c */ /* 0x000fe20003fc4070 */
[----:B------:R-:W0:Y:S02]  /*1aca0*/  LDCU UR6, c[0x0][0x3b0] ;  /* 0x00007600ff0677ac */ /* 0x000e240008000800 */
[----:B------:R-:W-:-:S05]  /*1acb0*/  SEL R11, R47, R11, !P1 ;  /* 0x0000000b2f0b7207 */ /* 0x000fca0004800000 */
[----:B------:R-:W-:Y:S01]  /*1acc0*/  IMAD R11, R11, UR7, RZ ;  /* 0x000000070b0b7c24 */ /* 0x000fe2000f8e02ff */
[----:B------:R-:W-:Y:S01]  /*1acd0*/  PRMT R87, RZ, 0x7610, R87 ;  /* 0x00007610ff577816 */ /* 0x000fe20000000057 */
[----:B------:R-:W0:Y:S03]  /*1ace0*/  LDCU UR7, c[0x0][0x3b0] ;  /* 0x00007600ff0777ac */ /* 0x000e260008000800 */
[----:B------:R-:W-:Y:S01]  /*1acf0*/  @!P6 IMAD.IADD R3, R3, 0x1, -R9 ;  /* 0x000000010303e824 */ /* 0x000fe200078e0a09 */
[----:B------:R-:W-:-:S04]  /*1ad00*/  IADD3 R2, P6, PT, R11, R8, RZ ;  /* 0x000000080b027210 */ /* 0x000fc80007fde0ff */
[----:B------:R-:W-:Y:S01]  /*1ad10*/  LEA.HI.X.SX32 R11, R11, R5, 0x1, P6 ;  /* 0x000000050b0b7211 */ /* 0x000fe200030f0eff */
[----:B--2---:R2:W-:Y:S04]  /*1ad20*/  STL [R1+0x17a4], R92 ;  /* 0x0017a45c01007387 */ /* 0x0045e80000100800 */
[----:B0-----:R-:W4:Y:S04]  /*1ad30*/  LDL R4, [R1+0x1658] ;  /* 0x0016580001047983 */ /* 0x001f280000100800 */
[----:B------:R-:W4:Y:S01]  /*1ad40*/  LDL.LU R20, [R1+0x3c] ;  /* 0x00003c0001147983 */ /* 0x000f220000300800 */
[----:B--2---:R-:W-:-:S04]  /*1ad50*/  IADD3 R92, P3, PT, R12, R8, RZ ;  /* 0x000000080c5c7210 */ /* 0x004fc80007f7e0ff */
[----:B------:R-:W-:Y:S01]  /*1ad60*/  LEA.HI.X.SX32 R93, R12, R5, 0x1, P3 ;  /* 0x000000050c5d7211 */ /* 0x000fe200018f0eff */
[----:B------:R-:W-:-:S04]  /*1ad70*/  @P0 IMAD.MOV.U32 R16, RZ, RZ, R92 ;  /* 0x000000ffff100224 */ /* 0x000fc800078e005c */
[----:B------:R-:W-:-:S05]  /*1ad80*/  @P0 IMAD.MOV.U32 R17, RZ, RZ, R93 ;  /* 0x000000ffff110224 */ /* 0x000fca00078e005d */
[----:B------:R0:W2:Y:S01]  /*1ad90*/  @P0 LDG.E.U8 R90, desc[UR20][R16.64] ;  /* 0x00000014105a0981 */ /* 0x0000a2000c1e1100 */
[----:B------:R-:W-:-:S03]  /*1ada0*/  ISETP.GE.AND P3, PT, R19, RZ, PT ;  /* 0x000000ff1300720c */ /* 0x000fc60003f66270 */
[----:B---3--:R-:W-:Y:S01]  /*1adb0*/  STL [R1+0x17a8], R91 ;  /* 0x0017a85b01007387 */ /* 0x008fe20000100800 */
[----:B0-----:R-:W-:Y:S02]  /*1adc0*/  @P0 IMAD.MOV.U32 R16, RZ, RZ, R2 ;  /* 0x000000ffff100224 */ /* 0x001fe400078e0002 */
[----:B------:R-:W-:Y:S01]  /*1add0*/  @P0 IMAD.MOV.U32 R17, RZ, RZ, R11 ;  /* 0x000000ffff110224 */ /* 0x000fe200078e000b */
[----:B------:R-:W-:Y:S04]  /*1ade0*/  STL [R1+0x788], R92 ;  /* 0x0007885c01007387 */ /* 0x000fe80000100800 */
[----:B------:R-:W-:Y:S04]  /*1adf0*/  STL [R1+0x7c8], R2 ;  /* 0x0007c80201007387 */ /* 0x000fe80000100800 */
[----:B------:R-:W-:Y:S04]  /*1ae00*/  STL [R1+0x784], R93 ;  /* 0x0007845d01007387 */ /* 0x000fe80000100800 */
[----:B------:R1:W3:Y:S04]  /*1ae10*/  @P0 LDG.E.U8 R89, desc[UR20][R16.64] ;  /* 0x0000001410590981 */ /* 0x0002e8000c1e1100 */
[----:B------:R-:W3:Y:S01]  /*1ae20*/  LDL R19, [R1+0x15f0] ;  /* 0x0015f00001137983 */ /* 0x000ee20000100800 */
[----:B----4-:R-:W-:-:S02]  /*1ae30*/  ISETP.GT.U32.AND P5, PT, R9, R23, PT ;  /* 0x000000170900720c */ /* 0x010fc40003fa4070 */
[----:B------:R-:W-:Y:S02]  /*1ae40*/  ISETP.GT.U32.AND P2, PT, R9, R18, PT ;  /* 0x000000120900720c */ /* 0x000fe40003f44070 */
[----:B------:R-:W-:-:S09]  /*1ae50*/  ISETP.GE.AND P6, PT, R22, RZ, PT ;  /* 0x000000ff1600720c */ /* 0x000fd20003fc6270 */
[--C-:B------:R-:W-:Y:S01]  /*1ae60*/  @!P5 IMAD.IADD R23, R23, 0x1, -R9.reuse ;  /* 0x000000011717d824 */ /* 0x100fe200078e0a09 */
[----:B------:R-:W-:Y:S01]  /*1ae70*/  ISETP.GT.U32.AND P5, PT, R9, R21, PT ;  /* 0x000000150900720c */ /* 0x000fe20003fa4070 */
[----:B------:R-:W-:Y:S02]  /*1ae80*/  @!P2 IMAD.IADD R18, R18, 0x1, -R9 ;  /* 0x000000011212a824 */ /* 0x000fe400078e0a09 */
[----:B------:R-:W-:-:S03]  /*1ae90*/  IMAD.MOV.U32 R12, RZ, RZ, R3 ;  /* 0x000000ffff0c7224 */ /* 0x000fc600078e0003 */
[----:B------:R-:W-:Y:S01]  /*1aea0*/  ISETP.GT.U32.AND P2, PT, R9, R18, PT ;  /* 0x000000120900720c */ /* 0x000fe20003f44070 */
[----:B------:R-:W-:-:S06]  /*1aeb0*/  @!P3 IMAD.MOV R12, RZ, RZ, -R12 ;  /* 0x000000ffff0cb224 */ /* 0x000fcc00078e0a0c */
[----:B------:R-:W-:Y:S01]  /*1aec0*/  @!P5 IMAD.IADD R21, R21, 0x1, -R9 ;  /* 0x000000011515d824 */ /* 0x000fe200078e0a09 */
[----:B------:R-:W-:Y:S02]  /*1aed0*/  ISETP.GT.U32.AND P5, PT, R9, R23, PT ;  /* 0x000000170900720c */ /* 0x000fe40003fa4070 */
[----:B------:R-:W-:-:S05]  /*1aee0*/  SEL R12, R47, R12, !P1 ;  /* 0x0000000c2f0c7207 */ /* 0x000fca0004800000 */
[----:B-1----:R-:W-:Y:S01]  /*1aef0*/  IMAD R16, R12, UR4, RZ ;  /* 0x000000040c107c24 */ /* 0x002fe2000f8e02ff */
[----:B------:R-:W-:Y:S01]  /*1af00*/  PRMT R86, RZ, 0x7610, R86 ;  /* 0x00007610ff567816 */ /* 0x000fe20000000056 */
[--C-:B------:R-:W-:Y:S01]  /*1af10*/  @!P2 IMAD.IADD R18, R18, 0x1, -R9.reuse ;  /* 0x000000011212a824 */ /* 0x100fe200078e0a09 */
[----:B------:R-:W0:Y:S03]  /*1af20*/  LDCU UR4, c[0x0][0x3b0] ;  /* 0x00007600ff0477ac */ /* 0x000e260008000800 */
[----:B------:R-:W-:-:S04]  /*1af30*/  @!P5 IMAD.IADD R23, R23, 0x1, -R9 ;  /* 0x000000011717d824 */ /* 0x000fc800078e0a09 */
[----:B------:R-:W-:Y:S01]  /*1af40*/  IMAD.MOV.U32 R12, RZ, RZ, R23 ;  /* 0x000000ffff0c7224 */ /* 0x000fe200078e0017 */
[----:B------:R-:W-:Y:S01]  /*1af50*/  ISETP.GT.U32.AND P3, PT, R9, R20, PT ;  /* 0x000000140900720c */ /* 0x000fe20003f64070 */
[----:B--2---:R-:W-:Y:S04]  /*1af60*/  STL [R1+0x17ac], R90 ;  /* 0x0017ac5a01007387 */ /* 0x004fe80000100800 */
[----:B------:R1:W-:Y:S08]  /*1af70*/  STL [R1+0x7c4], R11 ;  /* 0x0007c40b01007387 */ /* 0x0003f00000100800 */
[----:B------:R-:W-:Y:S01]  /*1af80*/  @!P3 IMAD.IADD R20, R20, 0x1, -R9 ;  /* 0x000000011414b824 */ /* 0x000fe200078e0a09 */
[----:B------:R-:W2:Y:S01]  /*1af90*/  LDL.LU R22, [R1+0x44] ;  /* 0x0000440001167983 */ /* 0x000ea20000300800 */
[----:B-1----:R-:W-:-:S04]  /*1afa0*/  IMAD.MOV.U32 R11, RZ, RZ, R21 ;  /* 0x000000ffff0b7224 */ /* 0x002fc800078e0015 */
[----:B------:R-:W-:-:S05]  /*1afb0*/  @!P6 IMAD.MOV R11, RZ, RZ, -R11 ;  /* 0x000000ffff0be224 */ /* 0x000fca00078e0a0b */
[----:B------:R-:W-:Y:S02]  /*1afc0*/  SEL R11, R47, R11, !P1 ;  /* 0x0000000b2f0b7207 */ /* 0x000fe40004800000 */
[----:B------:R-:W-:-:S03]  /*1afd0*/  ISETP.GE.AND P6, PT, R4, RZ, PT ;  /* 0x000000ff0400720c */ /* 0x000fc60003fc6270 */
[----:B------:R-:W-:Y:S01]  /*1afe0*/  IMAD R11, R11, UR5, RZ ;  /* 0x000000050b0b7c24 */ /* 0x000fe2000f8e02ff */
[CC--:B------:R-:W-:Y:S01]  /*1aff0*/  IADD3 R4, P2, PT, R16.reuse, R8.reuse, RZ ;  /* 0x0000000810047210 */ /* 0x0c0fe20007f5e0ff */
[----:B---3--:R-:W-:Y:S01]  /*1b000*/  STL [R1+0x17b0], R89 ;  /* 0x0017b05901007387 */ /* 0x008fe20000100800 */
[----:B------:R-:W-:Y:S01]  /*1b010*/  ISETP.GE.AND P5, PT, R19, RZ, PT ;  /* 0x000000ff1300720c */ /* 0x000fe20003fa6270 */
[----:B------:R-:W1:Y:S01]  /*1b020*/  LDCU UR5, c[0x0][0x3b0] ;  /* 0x00007600ff0577ac */ /* 0x000e620008000800 */
[----:B------:R-:W-:Y:S01]  /*1b030*/  IADD3 R2, P3, PT, R11, R8, RZ ;  /* 0x000000080b027210 */ /* 0x000fe20007f7e0ff */
[----:B------:R-:W3:Y:S01]  /*1b040*/  LDL R21, [R1+0x1598] ;  /* 0x0015980001157983 */ /* 0x000ee20000100800 */
[----:B------:R-:W-:-:S03]  /*1b050*/  LEA.HI.X.SX32 R16, R16, R5, 0x1, P2 ;  /* 0x0000000510107211 */ /* 0x000fc600010f0eff */
[----:B------:R-:W4:Y:S04]  /*1b060*/  LDL.LU R19, [R1+0x4c] ;  /* 0x00004c0001137983 */ /* 0x000f280000300800 */
[----:B------:R-:W3:Y:S01]  /*1b070*/  LDL.LU R23, [R1+0x50] ;  /* 0x0000500001177983 */ /* 0x000ee20000300800 */
[----:B------:R-:W-:-:S03]  /*1b080*/  @P0 IMAD.MOV.U32 R17, RZ, RZ, R16 ;  /* 0x000000ffff110224 */ /* 0x000fc600078e0010 */
[----:B------:R-:W-:Y:S04]  /*1b090*/  STL [R1+0x808], R4 ;  /* 0x0008080401007387 */ /* 0x000fe80000100800 */
[----:B------:R-:W-:Y:S04]  /*1b0a0*/  STL [R1+0x848], R2 ;  /* 0x0008480201007387 */ /* 0x000fe80000100800 */
[----:B------:R0:W-:Y:S02]  /*1b0b0*/  STL [R1+0x804], R16 ;  /* 0x0008041001007387 */ /* 0x0001e40000100800 */
[----:B0-----:R-:W-:-:S05]  /*1b0c0*/  @P0 IMAD.MOV.U32 R16, RZ, RZ, R4 ;  /* 0x000000ffff100224 */ /* 0x001fca00078e0004 */
[----:B------:R0:W3:Y:S01]  /*1b0d0*/  @P0 LDG.E.U8 R88, desc[UR20][R16.64] ;  /* 0x0000001410580981 */ /* 0x0000e2000c1e1100 */
[----:B------:R-:W-:Y:S01]  /*1b0e0*/  LEA.HI.X.SX32 R3, R11, R5, 0x1, P3 ;  /* 0x000000050b037211 */ /* 0x000fe200018f0eff */
[----:B------:R-:W-:-:S05]  /*1b0f0*/  @!P6 IMAD.MOV R12, RZ, RZ, -R12 ;  /* 0x000000ffff0ce224 */ /* 0x000fca00078e0a0c */
[----:B------:R-:W-:Y:S01]  /*1b100*/  SEL R12, R47, R12, !P1 ;  /* 0x0000000c2f0c7207 */ /* 0x000fe20004800000 */
[----:B0-----:R-:W-:Y:S02]  /*1b110*/  @P0 IMAD.MOV.U32 R16, RZ, RZ, R2 ;  /* 0x000000ffff100224 */ /* 0x001fe400078e0002 */
[----:B------:R-:W-:-:S05]  /*1b120*/  @P0 IMAD.MOV.U32 R17, RZ, RZ, R3 ;  /* 0x000000ffff110224 */ /* 0x000fca00078e0003 */
[----:B------:R0:W4:Y:S02]  /*1b130*/  @P0 LDG.E.U8 R87, desc[UR20][R16.64] ;  /* 0x0000001410570981 */ /* 0x000124000c1e1100 */
[----:B0-----:R-:W-:Y:S01]  /*1b140*/  IMAD R16, R12, UR6, RZ ;  /* 0x000000060c107c24 */ /* 0x001fe2000f8e02ff */
[----:B--2---:R-:W-:Y:S01]  /*1b150*/  ISETP.GT.U32.AND P2, PT, R9, R22, PT ;  /* 0x000000160900720c */ /* 0x004fe20003f44070 */
[----:B---3--:R-:W-:-:S12]  /*1b160*/  STL [R1+0x17b4], R88 ;  /* 0x0017b45801007387 */ /* 0x008fd80000100800 */
[----:B------:R-:W-:Y:S01]  /*1b170*/  @!P2 IMAD.IADD R22, R22, 0x1, -R9 ;  /* 0x000000011616a824 */ /* 0x000fe200078e0a09 */
[----:B------:R-:W-:Y:S01]  /*1b180*/  ISETP.GT.U32.AND P6, PT, R9, R20, PT ;  /* 0x000000140900720c */ /* 0x000fe20003fc4070 */
[----:B------:R-:W-:Y:S01]  /*1b190*/  IMAD.MOV.U32 R11, RZ, RZ, R18 ;  /* 0x000000ffff0b7224 */ /* 0x000fe200078e0012 */
[----:B------:R0:W-:Y:S01]  /*1b1a0*/  STL [R1+0x844], R3 ;  /* 0x0008440301007387 */ /* 0x0001e20000100800 */
[----:B------:R-:W-:Y:S01]  /*1b1b0*/  ISETP.GE.AND P3, PT, R21, RZ, PT ;  /* 0x000000ff1500720c */ /* 0x000fe20003f66270 */
[----:B------:R-:W2:Y:S01]  /*1b1c0*/  LDCU UR6, c[0x0][0x3b0] ;  /* 0x00007600ff0677ac */ /* 0x000ea20008000800 */
[----:B------:R-:W-:Y:S01]  /*1b1d0*/  @!P5 IMAD.MOV R11, RZ, RZ, -R11 ;  /* 0x000000ffff0bd224 */ /* 0x000fe200078e0a0b */
[----:B------:R-:W3:Y:S01]  /*1b1e0*/  LDL R18, [R1+0x1620] ;  /* 0x0016200001127983 */ /* 0x000ee20000100800 */
[----:B0-----:R-:W-:-:S04]  /*1b1f0*/  IADD3 R3, P2, PT, R16, R8, RZ ;  /* 0x0000000810037210 */ /* 0x001fc80007f5e0ff */
[----:B------:R-:W-:Y:S01]  /*1b200*/  LEA.HI.X.SX32 R4, R16, R5, 0x1, P2 ;  /* 0x0000000510047211 */ /* 0x000fe200010f0eff */
[----:B------:R-:W-:-:S04]  /*1b210*/  @P0 IMAD.MOV.U32 R16, RZ, RZ, R3 ;  /* 0x000000ffff100224 */ /* 0x000fc800078e0003 */
[----:B------:R-:W-:-:S05]  /*1b220*/  @P0 IMAD.MOV.U32 R17, RZ, RZ, R4 ;  /* 0x000000ffff110224 */ /* 0x000fca00078e0004 */
[----:B------:R0:W2:Y:S01]  /*1b230*/  @P0 LDG.E.U8 R86, desc[UR20][R16.64] ;  /* 0x0000001410560981 */ /* 0x0000a2000c1e1100 */
[----:B------:R-:W-:Y:S01]  /*1b240*/  SEL R12, R47, R11, !P1 ;  /* 0x0000000b2f0c7207 */ /* 0x000fe20004800000 */
[----:B------:R-:W-:-:S04]  /*1b250*/  @!P6 IMAD.IADD R20, R20, 0x1, -R9 ;  /* 0x000000011414e824 */ /* 0x000fc800078e0a09 */
[----:B------:R-:W-:Y:S02]  /*1b260*/  IMAD.MOV.U32 R11, RZ, RZ, R20 ;  /* 0x000000ffff0b7224 */ /* 0x000fe400078e0014 */
[----:B------:R-:W-:Y:S01]  /*1b270*/  IMAD R12, R12, UR7, RZ ;  /* 0x000000070c0c7c24 */ /* 0x000fe2000f8e02ff */
[----:B----4-:R-:W-:Y:S01]  /*1b280*/  STL [R1+0x17b8], R87 ;  /* 0x0017b85701007387 */ /* 0x010fe20000100800 */
[----:B------:R-:W-:Y:S01]  /*1b290*/  @!P3 IMAD.MOV R11, RZ, RZ, -R11 ;  /* 0x000000ffff0bb224 */ /* 0x000fe200078e0a0b */
[----:B------:R-:W-:Y:S01]  /*1b2a0*/  ISETP.GT.U32.AND P5, PT, R9, R19, PT ;  /* 0x000000130900720c */ /* 0x000fe20003fa4070 */
[----:B------:R-:W4:Y:S01]  /*1b2b0*/  LDCU UR7, c[0x0][0x3b0] ;  /* 0x00007600ff0777ac */ /* 0x000f220008000800 */
[----:B------:R-:W-:Y:S01]  /*1b2c0*/  IADD3 R2, P3, PT, R12, R8, RZ ;  /* 0x000000080c027210 */ /* 0x000fe20007f7e0ff */
[----:B------:R-:W4:Y:S01]  /*1b2d0*/  LDL.LU R21, [R1+0x48] ;  /* 0x0000480001157983 */ /* 0x000f220000300800 */
[----:B------:R-:W-:-:S03]  /*1b2e0*/  SEL R11, R47, R11, !P1 ;  /* 0x0000000b2f0b7207 */ /* 0x000fc60004800000 */
[----:B------:R1:W-:Y:S01]  /*1b2f0*/  STL [R1+0x888], R3 ;  /* 0x0008880301007387 */ /* 0x0003e20000100800 */
[----:B------:R-:W-:Y:S01]  /*1b300*/  PRMT R85, RZ, 0x7610, R85 ;  /* 0x00007610ff557816 */ /* 0x000fe20000000055 */
[----:B0-----:R-:W-:Y:S01]  /*1b310*/  @P0 IMAD.MOV.U32 R16, RZ, RZ, R2 ;  /* 0x000000ffff100224 */ /* 0x001fe200078e0002 */
[----:B-1----:R-:W-:Y:S01]  /*1b320*/  LEA.HI.X.SX32 R3, R12, R5, 0x1, P3 ;  /* 0x000000050c037211 */ /* 0x002fe200018f0eff */
[----:B------:R-:W-:Y:S01]  /*1b330*/  IMAD R12, R11, UR4, RZ ;  /* 0x000000040b0c7c24 */ /* 0x000fe2000f8e02ff */
[----:B------:R-:W-:Y:S01]  /*1b340*/  STL [R1+0x884], R4 ;  /* 0x0008840401007387 */ /* 0x000fe20000100800 */
[----:B------:R-:W-:Y:S01]  /*1b350*/  @!P5 IMAD.IADD R19, R19, 0x1, -R9 ;  /* 0x000000011313d824 */ /* 0x000fe200078e0a09 */
[----:B------:R-:W-:Y:S01]  /*1b360*/  PRMT R84, RZ, 0x7610, R84 ;  /* 0x00007610ff547816 */ /* 0x000fe20000000054 */
[----:B------:R-:W-:Y:S01]  /*1b370*/  @P0 IMAD.MOV.U32 R17, RZ, RZ, R3 ;  /* 0x000000ffff110224 */ /* 0x000fe200078e0003 */
[----:B------:R-:W4:Y:S01]  /*1b380*/  LDL R93, [R1+0x1680] ;  /* 0x00168000015d7983 */ /* 0x000f220000100800 */
[----:B------:R-:W-:Y:S01]  /*1b390*/  ISETP.GT.U32.AND P2, PT, R9, R22, PT ;  /* 0x000000160900720c */ /* 0x000fe20003f44070 */
[----:B------:R-:W0:Y:S02]  /*1b3a0*/  LDCU UR4, c[0x0][0x3b0] ;  /* 0x00007600ff0477ac */ /* 0x000e240008000800 */
[----:B------:R1:W4:Y:S04]  /*1b3b0*/  @P0 LDG.E.U8 R85, desc[UR20][R16.64] ;  /* 0x0000001410550981 */ /* 0x000328000c1e1100 */
[----:B------:R1:W-:Y:S02]  /*1b3c0*/  STL [R1+0x8c8], R2 ;  /* 0x0008c80201007387 */ /* 0x0003e40000100800 */
[----:B-1----:R-:W-:-:S05]  /*1b3d0*/  IADD3 R2, P5, PT, R12, R8, RZ ;  /* 0x000000080c027210 */ /* 0x002fca0007fbe0ff */
[----:B------:R-:W-:Y:S01]  /*1b3e0*/  @P0 IMAD.MOV.U32 R16, RZ, RZ, R2 ;  /* 0x000000ffff100224 */ /* 0x000fe200078e0002 */
[----:B--2---:R-:W-:Y:S04]  /*1b3f0*/  STL [R1+0x17bc], R86 ;  /* 0x0017bc5601007387 */ /* 0x004fe80000100800 */
[----:B------:R1:W-:Y:S01]  /*1b400*/  STL [R1+0x8c4], R3 ;  /* 0x0008c40301007387 */ /* 0x0003e20000100800 */
[----:B------:R-:W-:Y:S02]  /*1b410*/  ISETP.GT.U32.AND P6, PT, R9, R23, PT ;  /* 0x000000170900720c */ /* 0x000fe40003fc4070 */
[----:B---3--:R-:W-:Y:S01]  /*1b420*/  ISETP.GE.AND P3, PT, R18, RZ, PT ;  /* 0x000000ff1200720c */ /* 0x008fe20003f66270 */
[----:B------:R-:W-:Y:S01]  /*1b430*/  @!P2 IMAD.IADD R22, R22, 0x1, -R9 ;  /* 0x000000011616a824 */ /* 0x000fe200078e0a09 */
[----:B------:R-:W2:Y:S01]  /*1b440*/  LDL R4, [R1+0x168c] ;  /* 0x00168c0001047983 */ /* 0x000ea20000100800 */
[----:B-1----:R-:W-:-:S02]  /*1b450*/  LEA.HI.X.SX32 R3, R12, R5, 0x1, P5 ;  /* 0x000000050c037211 */ /* 0x002fc400028f0eff */
[----:B------:R-:W-:Y:S01]  /*1b460*/  IMAD.MOV.U32 R11, RZ, RZ, R22 ;  /* 0x000000ffff0b7224 */ /* 0x000fe200078e0016 */
[----:B------:R-:W3:Y:S02]  /*1b470*/  LDL.LU R20, [R1+0x40] ;  /* 0x0000400001147983 */ /* 0x000ee40000300800 */
[----:B------:R-:W-:-:S03]  /*1b480*/  @P0 IMAD.MOV.U32 R17, RZ, RZ, R3 ;  /* 0x000000ffff110224 */ /* 0x000fc600078e0003 */
[----:B------:R-:W-:Y:S01]  /*1b490*/  @!P6 IMAD.IADD R23, R23, 0x1, -R9 ;  /* 0x000000011717e824 */ /* 0x000fe200078e0a09 */
[C---:B------:R-:W-:Y:S01]  /*1b4a0*/  ISETP.GT.U32.AND P2, PT, R9.reuse, R19, PT ;  /* 0x000000130900720c */ /* 0x040fe20003f44070 */
[----:B------:R-:W-:Y:S01]  /*1b4b0*/  @!P3 IMAD.MOV R11, RZ, RZ, -R11 ;  /* 0x000000ffff0bb224 */ /* 0x000fe200078e0a0b */
[----:B------:R1:W2:Y:S02]  /*1b4c0*/  @P0 LDG.E.U8 R84, desc[UR20][R16.64] ;  /* 0x0000001410540981 */ /* 0x0002a4000c1e1100 */
[----:B------:R-:W-:Y:S02]  /*1b4d0*/  ISETP.GT.U32.AND P6, PT, R9, R23, PT ;  /* 0x000000170900720c */ /* 0x000fe40003fc4070 */
[----:B------:R-:W-:Y:S01]  /*1b4e0*/  SEL R11, R47, R11, !P1 ;  /* 0x0000000b2f0b7207 */ /* 0x000fe20004800000 */
[----:B------:R-:W3:Y:S04]  /*1b4f0*/  LDL.LU R18, [R1+0x34] ;  /* 0x0000340001127983 */ /* 0x000ee80000300800 */
[----:B------:R-:W-:Y:S01]  /*1b500*/  IMAD R11, R11, UR5, RZ ;  /* 0x000000050b0b7c24 */ /* 0x000fe2000f8e02ff */
[----:B------:R-:W-:Y:S01]  /*1b510*/  PRMT R83, RZ, 0x7610, R83 ;  /* 0x00007610ff537816 */ /* 0x000fe20000000053 */
[--C-:B------:R-:W-:Y:S01]  /*1b520*/  @!P2 IMAD.IADD R19, R19, 0x1, -R9.reuse ;  /* 0x000000011313a824 */ /* 0x100fe200078e0a09 */
[----:B----4-:R-:W-:Y:S01]  /*1b530*/  ISETP.GT.U32.AND P3, PT, R9, R21, PT ;  /* 0x000000150900720c */ /* 0x010fe20003f64070 */
[----:B------:R-:W4:Y:S01]  /*1b540*/  LDCU UR5, c[0x0][0x3b0] ;  /* 0x00007600ff0577ac */ /* 0x000f220008000800 */
[----:B------:R-:W-:Y:S01]  /*1b550*/  STL [R1+0x17c0], R85 ;  /* 0x0017c05501007387 */ /* 0x000fe20000100800 */
[----:B------:R-:W-:-:S03]  /*1b560*/  @!P6 IMAD.IADD R23, R23, 0x1, -R9 ;  /* 0x000000011717e824 */ /* 0x000fc600078e0a09 */
[----:B------:R-:W4:Y:S04]  /*1b570*/  LDL R22, [R1+0x169c] ;  /* 0x00169c0001167983 */ /* 0x000f280000100800 */
[----:B------:R0:W-:Y:S04]  /*1b580*/  STL [R1+0x908], R2 ;  /* 0x0009080201007387 */ /* 0x0001e80000100800 */
[----:B------:R1:W-:Y:S01]  /*1b590*/  STL [R1+0x904], R3 ;  /* 0x0009040301007387 */ /* 0x0003e20000100800 */
[----:B0-----:R-:W-:-:S04]  /*1b5a0*/  IADD3 R2, P6, PT, R11, R8, RZ ;  /* 0x000000080b027210 */ /* 0x001fc80007fde0ff */
[----:B-1----:R-:W-:Y:S01]  /*1b5b0*/  LEA.HI.X.SX32 R3, R11, R5, 0x1, P6 ;  /* 0x000000050b037211 */ /* 0x002fe200030f0eff */
[----:B------:R-:W-:-:S04]  /*1b5c0*/  @P0 IMAD.MOV.U32 R16, RZ, RZ, R2 ;  /* 0x000000ffff100224 */ /* 0x000fc800078e0002 */
[----:B------:R-:W-:Y:S02]  /*1b5d0*/  @P0 IMAD.MOV.U32 R17, RZ, RZ, R3 ;  /* 0x000000ffff110224 */ /* 0x000fe400078e0003 */
[----:B------:R-:W-:-:S03]  /*1b5e0*/  IMAD.MOV.U32 R12, RZ, RZ, R19 ;  /* 0x000000ffff0c7224 */ /* 0x000fc600078e0013 */
[----:B------:R0:W4:Y:S04]  /*1b5f0*/  @P0 LDG.E.U8 R83, desc[UR20][R16.64] ;  /* 0x0000001410530981 */ /* 0x000128000c1e1100 */
[----:B--2---:R-:W-:Y:S04]  /*1b600*/  STL [R1+0x17c4], R84 ;  /* 0x0017c45401007387 */ /* 0x004fe80000100800 */
[----:B------:R-:W2:Y:S01]  /*1b610*/  LDL.LU R19, [R1+0x24] ;  /* 0x0000240001137983 */ /* 0x000ea20000300800 */
[----:B------:R-:W-:Y:S02]  /*1b620*/  ISETP.GE.AND P5, PT, R93, RZ, PT ;  /* 0x000000ff5d00720c */ /* 0x000fe40003fa6270 */
[----:B------:R-:W-:Y:S01]  /*1b630*/  ISETP.GE.AND P2, PT, R4, RZ, PT ;  /* 0x000000ff0400720c */ /* 0x000fe20003f46270 */
[----:B------:R-:W-:-:S02]  /*1b640*/  @!P3 IMAD.IADD R21, R21, 0x1, -R9 ;  /* 0x000000011515b824 */ /* 0x000fc400078e0a09 */
[----:B------:R-:W-:-:S03]  /*1b650*/  IMAD.MOV.U32 R11, RZ, RZ, R23 ;  /* 0x000000ffff0b7224 */ /* 0x000fc600078e0017 */
[C---:B------:R-:W-:Y:S02]  /*1b660*/  ISETP.GT.U32.AND P6, PT, R9.reuse, R21, PT ;  /* 0x000000150900720c */ /* 0x040fe40003fc4070 */
[----:B---3--:R-:W-:-:S03]  /*1b670*/  ISETP.GT.U32.AND P3, PT, R9, R20, PT ;  /* 0x000000140900720c */ /* 0x008fc60003f64070 */
[----:B------:R-:W-:Y:S02]  /*1b680*/  @!P5 IMAD.MOV R12, RZ, RZ, -R12 ;  /* 0x000000ffff0cd224 */ /* 0x000fe400078e0a0c */
[----:B------:R-:W-:Y:S01]  /*1b690*/  @!P2 IMAD.MOV R11, RZ, RZ, -R11 ;  /* 0x000000ffff0ba224 */ /* 0x000fe200078e0a0b */
[----:B----4-:R-:W-:Y:S02]  /*1b6a0*/  ISETP.GE.AND P2, PT, R22, RZ, PT ;  /* 0x000000ff1600720c */ /* 0x010fe40003f46270 */
[C---:B------:R-:W-:Y:S02]  /*1b6b0*/  SEL R12, R47.reuse, R12, !P1 ;  /* 0x0000000c2f0c7207 */ /* 0x040fe40004800000 */
[----:B------:R-:W-:Y:S01]  /*1b6c0*/  SEL R11, R47, R11, !P1 ;  /* 0x0000000b2f0b7207 */ /* 0x000fe20004800000 */
[----:B------:R-:W-:Y:S02]  /*1b6d0*/  @!P6 IMAD.IADD R21, R21, 0x1, -R9 ;  /* 0x000000011515e824 */ /* 0x000fe400078e0a09 */
[----:B0-----:R-:W-:Y:S01]  /*1b6e0*/  IMAD R16, R12, UR4, RZ ;  /* 0x000000040c107c24 */ /* 0x001fe2000f8e02ff */
[----:B------:R0:W-:Y:S01]  /*1b6f0*/  STL [R1+0x948], R2 ;  /* 0x0009480201007387 */ /* 0x0001e20000100800 */
[----:B------:R-:W-:-:S02]  /*1b700*/  IMAD R12, R11, UR6, RZ ;  /* 0x000000060b0c7c24 */ /* 0x000fc4000f8e02ff */
[----:B------:R-:W-:Y:S01]  /*1b710*/  @!P3 IMAD.IADD R20, R20, 0x1, -R9 ;  /* 0x000000011414b824 */ /* 0x000fe200078e0a09 */
[----:B------:R1:W-:Y:S01]  /*1b720*/  STL [R1+0x944], R3 ;  /* 0x0009440301007387 */ /* 0x0003e20000100800 */
[----:B------:R-:W-:Y:S01]  /*1b730*/  IMAD.MOV.U32 R11, RZ, RZ, R21 ;  /* 0x000000ffff0b7224 */ /* 0x000fe200078e0015 */
[-C--:B------:R-:W-:Y:S01]  /*1b740*/  IADD3 R4, P6, PT, R16, R8.reuse, RZ ;  /* 0x0000000810047210 */ /* 0x080fe20007fde0ff */
[----:B------:R-:W3:Y:S01]  /*1b750*/  LDCU UR4, c[0x0][0x3b0] ;  /* 0x00007600ff0477ac */ /* 0x000ee20008000800 */
[----:B------:R-:W4:Y:S01]  /*1b760*/  LDL R23, [R1+0x16a8] ;  /* 0x0016a80001177983 */ /* 0x000f220000100800 */
[----:B0-----:R-:W-:Y:S01]  /*1b770*/  IADD3 R2, P3, PT, R12, R8, RZ ;  /* 0x000000080c027210 */ /* 0x001fe20007f7e0ff */
[----:B------:R-:W-:Y:S01]  /*1b780*/  @!P2 IMAD.MOV R11, RZ, RZ, -R11 ;  /* 0x000000ffff0ba224 */ /* 0x000fe200078e0a0b */
[-C--:B------:R-:W-:Y:S01]  /*1b790*/  LEA.HI.X.SX32 R16, R16, R5.reuse, 0x1, P6 ;  /* 0x0000000510107211 */ /* 0x080fe200030f0eff */
[----:B------:R-:W0:Y:S01]  /*1b7a0*/  LDCU UR6, c[0x0][0x3b0] ;  /* 0x00007600ff0677ac */ /* 0x000e220008000800 */
[----:B-1----:R-:W-:Y:S01]  /*1b7b0*/  LEA.HI.X.SX32 R3, R12, R5, 0x1, P3 ;  /* 0x000000050c037211 */ /* 0x002fe200018f0eff */
[----:B------:R-:W-:Y:S01]  /*1b7c0*/  STL [R1+0x17c8], R83 ;  /* 0x0017c85301007387 */ /* 0x000fe20000100800 */
[----:B------:R-:W-:-:S03]  /*1b7d0*/  SEL R11, R47, R11, !P1 ;  /* 0x0000000b2f0b7207 */ /* 0x000fc60004800000 */
[----:B------:R-:W3:Y:S01]  /*1b7e0*/  LDL R22, [R1+0x16b0] ;  /* 0x0016b00001167983 */ /* 0x000ee20000100800 */
[----:B------:R-:W-:Y:S01]  /*1b7f0*/  PRMT R82, RZ, 0x7610, R82 ;  /* 0x00007610ff527816 */ /* 0x000fe20000000052 */
[----:B------:R-:W-:Y:S02]  /*1b800*/  @P0 IMAD.MOV.U32 R17, RZ, RZ, R16 ;  /* 0x000000ffff110224 */ /* 0x000fe400078e0010 */
[----:B------:R-:W-:Y:S04]  /*1b810*/  STL [R1+0x988], R4 ;  /* 0x0009880401007387 */ /* 0x000fe80000100800 */
[----:B------:R-:W-:Y:S01]  /*1b820*/  STL [R1+0x9c8], R2 ;  /* 0x0009c80201007387 */ /* 0x000fe20000100800 */
[----:B------:R-:W-:Y:S01]  /*1b830*/  IMAD R11, R11, UR5, RZ ;  /* 0x000000050b0b7c24 */ /* 0x000fe2000f8e02ff */
[----:B------:R-:W-:Y:S01]  /*1b840*/  PRMT R81, RZ, 0x7610, R81 ;  /* 0x00007610ff517816 */ /* 0x000fe20000000051 */
[----:B------:R-:W1:Y:S01]  /*1b850*/  LDCU UR5, c[0x0][0x3b0] ;  /* 0x00007600ff0577ac */ /* 0x000e620008000800 */
[----:B------:R0:W-:Y:S02]  /*1b860*/  STL [R1+0x984], R16 ;  /* 0x0009841001007387 */ /* 0x0001e40000100800 */
[----:B0-----:R-:W-:-:S05]  /*1b870*/  @P0 IMAD.MOV.U32 R16, RZ, RZ, R4 ;  /* 0x000000ffff100224 */ /* 0x001fca00078e0004 */
[----:B------:R0:W3:Y:S01]  /*1b880*/  @P0 LDG.E.U8 R82, desc[UR20][R16.64] ;  /* 0x0000001410520981 */ /* 0x0000e2000c1e1100 */
[----:B------:R-:W-:Y:S01]  /*1b890*/  PRMT R80, RZ, 0x7610, R80 ;  /* 0x00007610ff507816 */ /* 0x000fe20000000050 */
[----:B0-----:R-:W-:Y:S02]  /*1b8a0*/  @P0 IMAD.MOV.U32 R16, RZ, RZ, R2 ;  /* 0x000000ffff100224 */ /* 0x001fe400078e0002 */
[----:B------:R-:W-:-:S05]  /*1b8b0*/  @P0 IMAD.MOV.U32 R17, RZ, RZ, R3 ;  /* 0x000000ffff110224 */ /* 0x000fca00078e0003 */
[----:B------:R0:W3:Y:S01]  /*1b8c0*/  @P0 LDG.E.U8 R81, desc[UR20][R16.64] ;  /* 0x0000001410510981 */ /* 0x0000e2000c1e1100 */
[----:B--2---:R-:W-:-:S13]  /*1b8d0*/  ISETP.GT.U32.AND P3, PT, R9, R19, PT ;  /* 0x000000130900720c */ /* 0x004fda0003f64070 */
[----:B------:R-:W-:Y:S01]  /*1b8e0*/  @!P3 IMAD.IADD R19, R19, 0x1, -R9 ;  /* 0x000000011313b824 */ /* 0x000fe200078e0a09 */
[----:B------:R-:W-:-:S04]  /*1b8f0*/  IADD3 R2, P3, PT, R11, R8, RZ ;  /* 0x000000080b027210 */ /* 0x000fc80007f7e0ff */
[----:B------:R-:W-:Y:S01]  /*1b900*/  LEA.HI.X.SX32 R4, R11, R5, 0x1, P3 ;  /* 0x000000050b047211 */ /* 0x000fe200018f0eff */
[----:B0-----:R-:W-:-:S04]  /*1b910*/  @P0 IMAD.MOV.U32 R16, RZ, RZ, R2 ;  /* 0x000000ffff100224 */ /* 0x001fc800078e0002 */
[----:B------:R-:W-:-:S05]  /*1b920*/  @P0 IMAD.MOV.U32 R17, RZ, RZ, R4 ;  /* 0x000000ffff110224 */ /* 0x000fca00078e0004 */
[----:B------:R0:W2:Y:S01]  /*1b930*/  @P0 LDG.E.U8 R80, desc[UR20][R16.64] ;  /* 0x0000001410500981 */ /* 0x0000a2000c1e1100 */
[----:B------:R-:W-:-:S13]  /*1b940*/  ISETP.GT.U32.AND P5, PT, R9, R18, PT ;  /* 0x000000120900720c */ /* 0x000fda0003fa4070 */
[----:B------:R-:W-:Y:S01]  /*1b950*/  @!P5 IMAD.IADD R18, R18, 0x1, -R9 ;  /* 0x000000011212d824 */ /* 0x000fe200078e0a09 */
[----:B------:R-:W-:-:S04]  /*1b960*/  ISETP.GT.U32.AND P5, PT, R9, R20, PT ;  /* 0x000000140900720c */ /* 0x000fc80003fa4070 */
[C---:B------:R-:W-:Y:S02]  /*1b970*/  ISETP.GT.U32.AND P2, PT, R9.reuse, R18, PT ;  /* 0x000000120900720c */ /* 0x040fe40003f44070 */
[----:B------:R-:W-:-:S07]  /*1b980*/  ISETP.GT.U32.AND P6, PT, R9, R13, PT ;  /* 0x0000000d0900720c */ /* 0x000fce0003fc4070 */
[----:B------:R-:W-:Y:S01]  /*1b990*/  @!P5 IMAD.IADD R20, R20, 0x1, -R9 ;  /* 0x000000011414d824 */ /* 0x000fe200078e0a09 */
[----:B----4-:R-:W-:-:S03]  /*1b9a0*/  ISETP.GE.AND P5, PT, R23, RZ, PT ;  /* 0x000000ff1700720c */ /* 0x010fc60003fa6270 */
[--C-:B------:R-:W-:Y:S01]  /*1b9b0*/  @!P2 IMAD.IADD R18, R18, 0x1, -R9.reuse ;  /* 0x000000011212a824 */ /* 0x100fe200078e0a09 */
[----:B---3--:R-:W-:Y:S01]  /*1b9c0*/  ISETP.GE.AND P2, PT, R22, RZ, PT ;  /* 0x000000ff1600720c */ /* 0x008fe20003f46270 */
[----:B------:R-:W-:Y:S01]  /*1b9d0*/  IMAD.MOV.U32 R12, RZ, RZ, R20 ;  /* 0x000000ffff0c7224 */ /* 0x000fe200078e0014 */
[----:B------:R-:W-:Y:S01]  /*1b9e0*/  ISETP.GT.U32.AND P3, PT, R9, R19, PT ;  /* 0x000000130900720c */ /* 0x000fe20003f64070 */
[----:B------:R-:W-:Y:S02]  /*1b9f0*/  @!P6 IMAD.IADD R13, R13, 0x1, -R9 ;  /* 0x000000010d0de824 */ /* 0x000fe400078e0a09 */
[----:B------:R-:W-:-:S04]  /*1ba00*/  IMAD.MOV.U32 R11, RZ, RZ, R18 ;  /* 0x000000ffff0b7224 */ /* 0x000fc800078e0012 */
[----:B------:R-:W-:Y:S01]  /*1ba10*/  @!P5 IMAD.MOV R12, RZ, RZ, -R12 ;  /* 0x000000ffff0cd224 */ /* 0x000fe200078e0a0c */
[----:B------:R3:W-:Y:S01]  /*1ba20*/  STL [R1+0x9c4], R3 ;  /* 0x0009c40301007387 */ /* 0x0007e20000100800 */
[----:B------:R-:W-:Y:S02]  /*1ba30*/  ISETP.GT.U32.AND P5, PT, R9, R13, PT ;  /* 0x0000000d0900720c */ /* 0x000fe40003fa4070 */
[----:B------:R-:W-:Y:S01]  /*1ba40*/  @!P2 IMAD.MOV R11, RZ, RZ, -R11 ;  /* 0x000000ffff0ba224 */ /* 0x000fe200078e0a0b */
[----:B------:R-:W-:Y:S01]  /*1ba50*/  STL [R1+0x17cc], R82 ;  /* 0x0017cc5201007387 */ /* 0x000fe20000100800 */
[----:B------:R-:W-:-:S03]  /*1ba60*/  SEL R12, R47, R12, !P1 ;  /* 0x0000000c2f0c7207 */ /* 0x000fc60004800000 */
[----:B------:R-:W4:Y:S01]  /*1ba70*/  LDL R21, [R1+0x16c0] ;  /* 0x0016c00001157983 */ /* 0x000f220000100800 */
[----:B------:R-:W-:Y:S01]  /*1ba80*/  SEL R11, R47, R11, !P1 ;  /* 0x0000000b2f0b7207 */ /* 0x000fe20004800000 */
[----:B0-----:R-:W-:Y:S01]  /*1ba90*/  IMAD R16, R12, UR4, RZ ;  /* 0x000000040c107c24 */ /* 0x001fe2000f8e02ff */
[----:B------:R-:W-:Y:S01]  /*1baa0*/  PRMT R79, RZ, 0x7610, R79 ;  /* 0x00007610ff4f7816 */ /* 0x000fe2000000004f */
[--C-:B------:R-:W-:Y:S01]  /*1bab0*/  @!P3 IMAD.IADD R19, R19, 0x1, -R9.reuse ;  /* 0x000000011313b824 */ /* 0x100fe200078e0a09 */
[----:B------:R-:W-:Y:S01]  /*1bac0*/  PRMT R78, RZ, 0x7610, R78 ;  /* 0x00007610ff4e7816 */ /* 0x000fe2000000004e */
[----:B-1----:R-:W-:Y:S01]  /*1bad0*/  IMAD R12, R11, UR5, RZ ;  /* 0x000000050b0c7c24 */ /* 0x002fe2000f8e02ff */
[C---:B------:R-:W-:Y:S01]  /*1bae0*/  IADD3 R17, P6, PT, R16.reuse, R8, RZ ;  /* 0x0000000810117210 */ /* 0x040fe20007fde0ff */
[----:B------:R-:W-:Y:S01]  /*1baf0*/  STL [R1+0x17d0], R81 ;  /* 0x0017d05101007387 */ /* 0x000fe20000100800 */
[----:B------:R-:W-:Y:S01]  /*1bb00*/  @!P5 IMAD.IADD R13, R13, 0x1, -R9 ;  /* 0x000000010d0dd824 */ /* 0x000fe200078e0a09 */
[----:B------:R-:W-:Y:S01]  /*1bb10*/  ISETP.GT.U32.AND P3, PT, R9, R14, PT ;  /* 0x0000000e0900720c */ /* 0x000fe20003f64070 */
[----:B------:R-:W-:Y:S01]  /*1bb20*/  IMAD.MOV.U32 R11, RZ, RZ, R19 ;  /* 0x000000ffff0b7224 */ /* 0x000fe200078e0013 */
[----:B---3--:R-:W3:Y:S01]  /*1bb30*/  LDL.LU R3, [R1+0x58] ;  /* 0x0000580001037983 */ /* 0x008ee20000300800 */
[----:B------:R-:W0:Y:S03]  /*1bb40*/  LDCU UR4, c[0x0][0x3b0] ;  /* 0x00007600ff0477ac */ /* 0x000e260008000800 */
[----:B------:R1:W-:Y:S01]  /*1bb50*/  STL [R1+0xa08], R2 ;  /* 0x000a080201007387 */ /* 0x0003e20000100800 */
[----:B------:R-:W-:Y:S01]  /*1bb60*/  LEA.HI.X.SX32 R16, R16, R5, 0x1, P6 ;  /* 0x0000000510107211 */ /* 0x000fe200030f0eff */
[----:B------:R-:W0:Y:S02]  /*1bb70*/  LDCU UR5, c[0x0][0x3b0] ;  /* 0x00007600ff0577ac */ /* 0x000e240008000800 */
[----:B------:R0:W-:Y:S04]  /*1bb80*/  STL [R1+0xa04], R4 ;  /* 0x000a040401007387 */ /* 0x0001e80000100800 */
[----:B------:R-:W3:Y:S01]  /*1bb90*/  LDL R20, [R1+0x1580] ;  /* 0x0015800001147983 */ /* 0x000ee20000100800 */
[----:B-1----:R-:W-:-:S03]  /*1bba0*/  IADD3 R2, P5, PT, R12, R8, RZ ;  /* 0x000000080c027210 */ /* 0x002fc60007fbe0ff */
[----:B------:R-:W3:Y:S01]  /*1bbb0*/  LDL.LU R18, [R1+0x60] ;  /* 0x0000600001127983 */ /* 0x000ee20000300800 */
[----:B------:R-:W-:-:S03]  /*1bbc0*/  LEA.HI.X.SX32 R12, R12, R5, 0x1, P5 ;  /* 0x000000050c0c7211 */ /* 0x000fc600028f0eff */
[----:B--2---:R-:W-:Y:S04]  /*1bbd0*/  STL [R1+0x17d4], R80 ;  /* 0x0017d45001007387 */ /* 0x004fe80000100800 */
[----:B0-----:R-:W2:Y:S04]  /*1bbe0*/  LDL.LU R4, [R1+0x6c] ;  /* 0x00006c0001047983 */ /* 0x001ea80000300800 */
[----:B------:R-:W2:Y:S04]  /*1bbf0*/  LDL R19, [R1+0x1584] ;  /* 0x0015840001137983 */ /* 0x000ea80000100800 */
[----:B------:R0:W-:Y:S04]  /*1bc00*/  STL [R1+0xa48], R17 ;  /* 0x000a481101007387 */ /* 0x0001e80000100800 */
[----:B------:R-:W-:Y:S01]  /*1bc10*/  STL [R1+0xa88], R2 ;  /* 0x000a880201007387 */ /* 0x000fe20000100800 */
[----:B0-----:R-:W-:-:S03]  /*1bc20*/  @P0 LOP3.LUT R17, R17, R16, RZ, 0x3c, !PT ;  /* 0x0000001011110212 */ /* 0x001fc600078e3cff */
[----:B------:R0:W-:Y:S02]  /*1bc30*/  STL [R1+0xa44], R16 ;  /* 0x000a441001007387 */ /* 0x0001e40000100800 */
[----:B0-----:R-:W-:-:S04]  /*1bc40*/  @P0 LOP3.LUT R16, R17, R16, RZ, 0x3c, !PT ;  /* 0x0000001011100212 */ /* 0x001fc800078e3cff */
[----:B------:R-:W-:-:S05]  /*1bc50*/  @P0 LOP3.LUT R17, R17, R16, RZ, 0x3c, !PT ;  /* 0x0000001011110212 */ /* 0x000fca00078e3cff */
[----:B------:R0:W2:Y:S02]  /*1bc60*/  @P0 LDG.E.U8 R79, desc[UR20][R16.64] ;  /* 0x00000014104f0981 */ /* 0x0000a4000c1e1100 */
[----:B0-----:R-:W-:Y:S02]  /*1bc70*/  @P0 IMAD.MOV.U32 R16, RZ, RZ, R2 ;  /* 0x000000ffff100224 */ /* 0x001fe400078e0002 */
[----:B------:R-:W-:-:S05]  /*1bc80*/  @P0 IMAD.MOV.U32 R17, RZ, RZ, R12 ;  /* 0x000000ffff110224 */ /* 0x000fca00078e000c */
[----:B------:R-:W2:Y:S01]  /*1bc90*/  @P0 LDG.E.U8 R78, desc[UR20][R16.64] ;  /* 0x00000014104e0981 */ /* 0x000ea2000c1e1100 */
[----:B----4-:R-:W-:Y:S02]  /*1bca0*/  ISETP.GE.AND P2, PT, R21, RZ, PT ;  /* 0x000000ff1500720c */ /* 0x010fe40003f46270 */
[----:B---3--:R-:W-:-:S11]  /*1bcb0*/  ISETP.GT.U32.AND P6, PT, R9, R3, PT ;  /* 0x000000030900720c */ /* 0x008fd60003fc4070 */
[----:B------:R-:W-:Y:S01]  /*1bcc0*/  @!P2 IMAD.MOV R11, RZ, RZ, -R11 ;  /* 0x000000ffff0ba224 */ /* 0x000fe200078e0a0b */
[----:B------:R-:W-:-:S04]  /*1bcd0*/  ISETP.GE.AND P2, PT, R20, RZ, PT ;  /* 0x000000ff1400720c */ /* 0x000fc80003f46270 */
[----:B------:R-:W-:Y:S01]  /*1bce0*/  SEL R11, R47, R11, !P1 ;  /* 0x0000000b2f0b7207 */ /* 0x000fe20004800000 */
[----:B------:R-:W-:-:S04]  /*1bcf0*/  @!P3 IMAD.IADD R14, R14, 0x1, -R9 ;  /* 0x000000010e0eb824 */ /* 0x000fc800078e0a09 */
[----:B------:R-:W-:Y:S01]  /*1bd00*/  IMAD R11, R11, UR6, RZ ;  /* 0x000000060b0b7c24 */ /* 0x000fe2000f8e02ff */
[----:B------:R-:W-:Y:S01]  /*1bd10*/  PRMT R77, RZ, 0x7610, R77 ;  /* 0x00007610ff4d7816 */ /* 0x000fe2000000004d */
[----:B------:R-:W-:Y:S01]  /*1bd20*/  @!P6 IMAD.IADD R3, R3, 0x1, -R9 ;  /* 0x000000010303e824 */ /* 0x000fe200078e0a09 */
[----:B------:R-:W-:Y:S01]  /*1bd30*/  ISETP.GT.U32.AND P6, PT, R9, R14, PT ;  /* 0x0000000e0900720c */ /* 0x000fe20003fc4070 */
[----:B------:R-:W0:Y:S01]  /*1bd40*/  LDCU UR6, c[0x0][0x3b0] ;  /* 0x00007600ff0677ac */ /* 0x000e220008000800 */
[----:B------:R-:W-:Y:S01]  /*1bd50*/  @!P2 IMAD.MOV R13, RZ, RZ, -R13 ;  /* 0x000000ffff0da224 */ /* 0x000fe200078e0a0d */
[----:B------:R-:W-:-:S04]  /*1bd60*/  IADD3 R2, P2, PT, R11, R8, RZ ;  /* 0x000000080b027210 */ /* 0x000fc80007f5e0ff */
[----:B------:R-:W-:-:S06]  /*1bd70*/  SEL R13, R47, R13, !P1 ;  /* 0x0000000d2f0d7207 */ /* 0x000fcc0004800000 */
[----:B------:R-:W-:Y:S01]  /*1bd80*/  @!P6 IMAD.IADD R14, R14, 0x1, -R9 ;  /* 0x000000010e0ee824 */ /* 0x000fe200078e0a09 */
[----:B------:R-:W-:Y:S02]  /*1bd90*/  PRMT R76, RZ, 0x7610, R76 ;  /* 0x00007610ff4c7816 */ /* 0x000fe4000000004c */
[----:B------:R-:W-:-:S13]  /*1bda0*/  ISETP.GT.U32.AND P5, PT, R9, R18, PT ;  /* 0x000000120900720c */ /* 0x000fda0003fa4070 */
[----:B------:R-:W-:Y:S01]  /*1bdb0*/  @!P5 IMAD.IADD R18, R18, 0x1, -R9 ;  /* 0x000000011212d824 */ /* 0x000fe200078e0a09 */
[----:B--2---:R-:W-:Y:S04]  /*1bdc0*/  STL [R1+0x17d8], R79 ;  /* 0x0017d84f01007387 */ /* 0x004fe80000100800 */
[----:B------:R1:W-:Y:S04]  /*1bdd0*/  STL [R1+0xa84], R12 ;  /* 0x000a840c01007387 */ /* 0x0003e80000100800 */
[----:B------:R-:W2:Y:S04]  /*1bde0*/  LDL R21, [R1+0x1338] ;  /* 0x0013380001157983 */ /* 0x000ea80000100800 */
[----:B------:R-:W3:Y:S01]  /*1bdf0*/  LDL R20, [R1+0x1390] ;  /* 0x0013900001147983 */ /* 0x000ee20000100800 */
[----:B-1----:R-:W-:-:S03]  /*1be00*/  LEA.HI.X.SX32 R12, R11, R5, 0x1, P2 ;  /* 0x000000050b0c7211 */ /* 0x002fc600010f0eff */
[----:B------:R-:W4:Y:S01]  /*1be10*/  LDL.LU R23, [R1+0x64] ;  /* 0x0000640001177983 */ /* 0x000f220000300800 */
[----:B------:R-:W-:Y:S01]  /*1be20*/  IMAD R11, R13, UR4, RZ ;  /* 0x000000040d0b7c24 */ /* 0x000fe2000f8e02ff */
[----:B------:R-:W-:Y:S02]  /*1be30*/  ISETP.GE.AND P5, PT, R19, RZ, PT ;  /* 0x000000ff1300720c */ /* 0x000fe40003fa6270 */
[----:B------:R-:W-:Y:S01]  /*1be40*/  STL [R1+0x17dc], R78 ;  /* 0x0017dc4e01007387 */ /* 0x000fe20000100800 */
[----:B------:R-:W-:Y:S01]  /*1be50*/  @P0 IMAD.MOV.U32 R13, RZ, RZ, R12 ;  /* 0x000000ffff0d0224 */ /* 0x000fe200078e000c */
[C---:B------:R-:W-:Y:S01]  /*1be60*/  ISETP.GT.U32.AND P3, PT, R9.reuse, R4, PT ;  /* 0x000000040900720c */ /* 0x040fe20003f64070 */
[----:B------:R-:W1:Y:S01]  /*1be70*/  LDCU UR4, c[0x0][0x3b0] ;  /* 0x00007600ff0477ac */ /* 0x000e620008000800 */
[----:B------:R-:W-:Y:S04]  /*1be80*/  STL [R1+0xac8], R2 ;  /* 0x000ac80201007387 */ /* 0x000fe80000100800 */
[----:B------:R0:W-:Y:S04]  /*1be90*/  STL [R1+0xac4], R12 ;  /* 0x000ac40c01007387 */ /* 0x0001e80000100800 */
[----:B------:R-:W3:Y:S01]  /*1bea0*/  LDL R19, [R1+0x13b0] ;  /* 0x0013b00001137983 */ /* 0x000ee20000100800 */
[----:B------:R-:W-:-:S02]  /*1beb0*/  ISETP.GT.U32.AND P2, PT, R9, R3, PT ;  /* 0x000000030900720c */ /* 0x000fc40003f44070 */
[----:B------:R-:W-:Y:S01]  /*1bec0*/  @!P3 IMAD.IADD R4, R4, 0x1, -R9 ;  /* 0x000000010404b824 */ /* 0x000fe200078e0a09 */
[----:B------:R-:W3:Y:S01]  /*1bed0*/  LDL.LU R22, [R1+0x74] ;  /* 0x0000740001167983 */ /* 0x000ee20000300800 */
[----:B0-----:R-:W-:Y:S01]  /*1bee0*/  @P0 IMAD.MOV.U32 R12, RZ, RZ, R2 ;  /* 0x000000ffff0c0224 */ /* 0x001fe200078e0002 */
[----:B------:R-:W-:-:S04]  /*1bef0*/  IADD3 R2, P6, PT, R11, R8, RZ ;  /* 0x000000080b027210 */ /* 0x000fc80007fde0ff */
[----:B------:R0:W3:Y:S01]  /*1bf00*/  @P0 LDG.E.U8 R77, desc[UR20][R12.64] ;  /* 0x000000140c4d0981 */ /* 0x0000e2000c1e1100 */
[----:B------:R-:W-:Y:S01]  /*1bf10*/  LEA.HI.X.SX32 R11, R11, R5, 0x1, P6 ;  /* 0x000000050b0b7211 */ /* 0x000fe200030f0eff */
[----:B0-----:R-:W-:-:S04]  /*1bf20*/  @P0 IMAD.MOV.U32 R12, RZ, RZ, R2 ;  /* 0x000000ffff0c0224 */ /* 0x001fc800078e0002 */
[----:B------:R-:W-:-:S05]  /*1bf30*/  @P0 IMAD.MOV.U32 R13, RZ, RZ, R11 ;  /* 0x000000ffff0d0224 */ /* 0x000fca00078e000b */
[----:B------:R-:W3:Y:S01]  /*1bf40*/  @P0 LDG.E.U8 R76, desc[UR20][R12.64] ;  /* 0x000000140c4c0981 */ /* 0x000ee2000c1e1100 */
[----:B------:R-:W-:Y:S02]  /*1bf50*/  @!P2 IMAD.IADD R3, R3, 0x1, -R9 ;  /* 0x000000010303a824 */ /* 0x000fe400078e0a09 */
[----:B------:R-:W-:-:S05]  /*1bf60*/  @!P5 IMAD.MOV R14, RZ, RZ, -R14 ;  /* 0x000000ffff0ed224 */ /* 0x000fca00078e0a0e */
[----:B------:R-:W-:Y:S02]  /*1bf70*/  SEL R14, R47, R14, !P1 ;  /* 0x0000000e2f0e7207 */ /* 0x000fe40004800000 */
[----:B------:R-:W-:-:S03]  /*1bf80*/  ISETP.GT.U32.AND P2, PT, R9, R18, PT ;  /* 0x000000120900720c */ /* 0x000fc60003f44070 */
[----:B------:R-:W-:Y:S01]  /*1bf90*/  IMAD R14, R14, UR6, RZ ;  /* 0x000000060e0e7c24 */ /* 0x000fe2000f8e02ff */
[----:B------:R-:W-:Y:S01]  /*1bfa0*/  PRMT R75, RZ, 0x7610, R75 ;  /* 0x00007610ff4b7816 */ /* 0x000fe2000000004b */
[----:B------:R-:W0:Y:S01]  /*1bfb0*/  LDCU UR6, c[0x0][0x3b0] ;  /* 0x00007600ff0677ac */ /* 0x000e220008000800 */
[----:B------:R-:W-:-:S07]  /*1bfc0*/  PRMT R74, RZ, 0x7610, R74 ;  /* 0x00007610ff4a7816 */ /* 0x000fce000000004a */
[----:B------:R-:W-:Y:S01]  /*1bfd0*/  @!P2 IMAD.IADD R18, R18, 0x1, -R9 ;  /* 0x000000011212a824 */ /* 0x000fe200078e0a09 */
[----:B--2---:R-:W-:Y:S02]  /*1bfe0*/  ISETP.GE.AND P3, PT, R21, RZ, PT ;  /* 0x000000ff1500720c */ /* 0x004fe40003f66270 */
[----:B----4-:R-:W-:Y:S01]  /*1bff0*/  ISETP.GT.U32.AND P6, PT, R9, R23, PT ;  /* 0x000000170900720c */ /* 0x010fe20003fc4070 */
[----:B---3--:R-:W-:Y:S04]  /*1c000*/  STL [R1+0x17e0], R77 ;  /* 0x0017e04d01007387 */ /* 0x008fe80000100800 */
[----:B------:R-:W-:Y:S04]  /*1c010*/  STL [R1+0xb00], R2 ;  /* 0x000b000201007387 */ /* 0x000fe80000100800 */
[----:B------:R2:W-:Y:S04]  /*1c020*/  STL [R1+0xafc], R11 ;  /* 0x000afc0b01007387 */ /* 0x0005e80000100800 */
[----:B------:R-:W3:Y:S01]  /*1c030*/  LDL.LU R21, [R1+0x78] ;  /* 0x0000780001157983 */ /* 0x000ee20000300800 */
[----:B--2---:R-:W-:-:S04]  /*1c040*/  IMAD.MOV.U32 R11, RZ, RZ, R3 ;  /* 0x000000ffff0b7224 */ /* 0x004fc800078e0003 */
[----:B------:R-:W-:Y:S01]  /*1c050*/  @!P3 IMAD.MOV R11, RZ, RZ, -R11 ;  /* 0x000000ffff0bb224 */ /* 0x000fe200078e0a0b */
[----:B------:R-:W-:Y:S01]  /*1c060*/  STL [R1+0x17e4], R76 ;  /* 0x0017e44c01007387 */ /* 0x000fe20000100800 */
[----:B------:R-:W-:-:S03]  /*1c070*/  ISETP.GE.AND P3, PT, R20, RZ, PT ;  /* 0x000000ff1400720c */ /* 0x000fc60003f66270 */
[----:B------:R-:W-:Y:S01]  /*1c080*/  SEL R11, R47, R11, !P1 ;  /* 0x0000000b2f0b7207 */ /* 0x000fe20004800000 */
[----:B------:R-:W2:Y:S01]  /*1c090*/  LDL R20, [R1+0x13d0] ;  /* 0x0013d00001147983 */ /* 0x000ea20000100800 */
[----:B------:R-:W-:Y:S01]  /*1c0a0*/  @!P6 IMAD.IADD R23, R23, 0x1, -R9 ;  /* 0x000000011717e824 */ /* 0x000fe200078e0a09 */
[C---:B------:R-:W-:Y:S02]  /*1c0b0*/  IADD3 R3, P6, PT, R14.reuse, R8, RZ ;  /* 0x000000080e037210 */ /* 0x040fe40007fde0ff */
[----:B-1----:R-:W-:Y:S01]  /*1c0c0*/  IMAD R11, R11, UR4, RZ ;  /* 0x000000040b0b7c24 */ /* 0x002fe2000f8e02ff */
[----:B------:R-:W-:Y:S02]  /*1c0d0*/  ISETP.GE.AND P2, PT, R19, RZ, PT ;  /* 0x000000ff1300720c */ /* 0x000fe40003f46270 */
[----:B------:R-:W-:Y:S02]  /*1c0e0*/  ISETP.GT.U32.AND P5, PT, R9, R4, PT ;  /* 0x000000040900720c */ /* 0x000fe40003fa4070 */
[-C--:B------:R-:W-:Y:S01]  /*1c0f0*/  LEA.HI.X.SX32 R13, R14, R5.reuse, 0x1, P6 ;  /* 0x000000050e0d7211 */ /* 0x080fe200030f0eff */
[----:B------:R1:W-:Y:S01]  /*1c100*/  STL [R1+0xb38], R3 ;  /* 0x000b380301007387 */ /* 0x0003e20000100800 */
[C---:B------:R-:W-:Y:S01]  /*1c110*/  IADD3 R2, P6, PT, R11.reuse, R8, RZ ;  /* 0x000000080b027210 */ /* 0x040fe20007fde0ff */
[----:B------:R-:W-:Y:S01]  /*1c120*/  @P0 IMAD.MOV.U32 R16, RZ, RZ, R3 ;  /* 0x000000ffff100224 */ /* 0x000fe200078e0003 */
[----:B------:R-:W4:Y:S01]  /*1c130*/  LDCU UR4, c[0x0][0x3b0] ;  /* 0x00007600ff0477ac */ /* 0x000f220008000800 */
[----:B------:R-:W-:Y:S01]  /*1c140*/  @P0 IMAD.MOV.U32 R17, RZ, RZ, R13 ;  /* 0x000000ffff110224 */ /* 0x000fe200078e000d */
[----:B------:R0:W-:Y:S04]  /*1c150*/  STL [R1+0xb34], R13 ;  /* 0x000b340d01007387 */ /* 0x0001e80000100800 */
[----:B------:R-:W2:Y:S01]  /*1c160*/  LDL R19, [R1+0x13f0] ;  /* 0x0013f00001137983 */ /* 0x000ea20000100800 */
[----:B-1----:R-:W-:-:S03]  /*1c170*/  LEA.HI.X.SX32 R3, R11, R5, 0x1, P6 ;  /* 0x000000050b037211 */ /* 0x002fc600030f0eff */
[----:B------:R1:W2:Y:S02]  /*1c180*/  @P0 LDG.E.U8 R75, desc[UR20][R16.64] ;  /* 0x00000014104b0981 */ /* 0x0002a4000c1e1100 */
[----:B-1----:R-:W-:Y:S02]  /*1c190*/  @P0 IMAD.MOV.U32 R16, RZ, RZ, R2 ;  /* 0x000000ffff100224 */ /* 0x002fe400078e0002 */
[----:B------:R-:W-:-:S05]  /*1c1a0*/  @P0 IMAD.MOV.U32 R17, RZ, RZ, R3 ;  /* 0x000000ffff110224 */ /* 0x000fca00078e0003 */
[----:B------:R1:W2:Y:S01]  /*1c1b0*/  @P0 LDG.E.U8 R74, desc[UR20][R16.64] ;  /* 0x00000014104a0981 */ /* 0x0002a2000c1e1100 */
[----:B------:R-:W-:Y:S01]  /*1c1c0*/  @!P5 IMAD.IADD R4, R4, 0x1, -R9 ;  /* 0x000000010404d824 */ /* 0x000fe200078e0a09 */
[C---:B------:R-:W-:Y:S01]  /*1c1d0*/  ISETP.GT.U32.AND P5, PT, R9.reuse, R22, PT ;  /* 0x000000160900720c */ /* 0x040fe20003fa4070 */
[----:B------:R-:W-:Y:S02]  /*1c1e0*/  IMAD.MOV.U32 R12, RZ, RZ, R18 ;  /* 0x000000ffff0c7224 */ /* 0x000fe400078e0012 */
[----:B------:R-:W-:Y:S01]  /*1c1f0*/  IMAD.MOV.U32 R11, RZ, RZ, R4 ;  /* 0x000000ffff0b7224 */ /* 0x000fe200078e0004 */
[----:B------:R-:W2:Y:S01]  /*1c200*/  LDL.LU R18, [R1+0x7c] ;  /* 0x00007c0001127983 */ /* 0x000ea20000300800 */
[----:B------:R-:W-:Y:S01]  /*1c210*/  @!P3 IMAD.MOV R12, RZ, RZ, -R12 ;  /* 0x000000ffff0cb224 */ /* 0x000fe200078e0a0c */
[----:B------:R-:W-:Y:S01]  /*1c220*/  ISETP.GT.U32.AND P3, PT, R9, R23, PT ;  /* 0x000000170900720c */ /* 0x000fe20003f64070 */
[----:B------:R-:W-:-:S06]  /*1c230*/  @!P2 IMAD.MOV R11, RZ, RZ, -R11 ;  /* 0x000000ffff0ba224 */ /* 0x000fcc00078e0a0b */
[----:B------:R-:W-:Y:S01]  /*1c240*/  @!P5 IMAD.IADD R22, R22, 0x1, -R9 ;  /* 0x000000011616d824 */ /* 0x000fe200078e0a09 */
[----:B0-----:R-:W-:-:S04]  /*1c250*/  SEL R13, R47, R12, !P1 ;  /* 0x0000000c2f0d7207 */ /* 0x001fc80004800000 */
[----:B------:R-:W-:Y:S01]  /*1c260*/  ISETP.GT.U32.AND P5, PT, R9, R22, PT ;  /* 0x000000160900720c */ /* 0x000fe20003fa4070 */
[----:B------:R-:W-:Y:S01]  /*1c270*/  @!P3 IMAD.IADD R23, R23, 0x1, -R9 ;  /* 0x000000011717b824 */ /* 0x000fe200078e0a09 */
[----:B------:R-:W-:Y:S01]  /*1c280*/  SEL R12, R47, R11, !P1 ;  /* 0x0000000b2f0c7207 */ /* 0x000fe20004800000 */
[----:B------:R-:W-:Y:S01]  /*1c290*/  IMAD R13, R13, UR5, RZ ;  /* 0x000000050d0d7c24 */ /* 0x000fe2000f8e02ff */
[----:B------:R0:W-:Y:S01]  /*1c2a0*/  STL [R1+0x368], R2 ;  /* 0x0003680201007387 */ /* 0x0001e20000100800 */
[----:B------:R-:W-:Y:S01]  /*1c2b0*/  IMAD.MOV.U32 R11, RZ, RZ, R23 ;  /* 0x000000ffff0b7224 */ /* 0x000fe200078e0017 */
[----:B------:R-:W-:Y:S01]  /*1c2c0*/  PRMT R73, RZ, 0x7610, R73 ;  /* 0x00007610ff497816 */ /* 0x000fe20000000049 */
[----:B----4-:R-:W-:Y:S01]  /*1c2d0*/  IMAD R12, R12, UR4, RZ ;  /* 0x000000040c0c7c24 */ /* 0x010fe2000f8e02ff */
[----:B------:R-:W-:Y:S01]  /*1c2e0*/  PRMT R72, RZ, 0x7610, R72 ;  /* 0x00007610ff487816 */ /* 0x000fe20000000048 */
[----:B------:R-:W4:Y:S04]  /*1c2f0*/  LDCU UR4, c[0x0][0x3b0] ;  /* 0x00007600ff0477ac */ /* 0x000f280008000800 */
[----:B------:R-:W-:Y:S01]  /*1c300*/  @!P5 IMAD.IADD R22, R22, 0x1, -R9 ;  /* 0x000000011616d824 */ /* 0x000fe200078e0a09 */
[----:B------:R-:W-:Y:S01]  /*1c310*/  PRMT R71, RZ, 0x7610, R71 ;  /* 0x00007610ff477816 */ /* 0x000fe20000000047 */
[----:B------:R-:W0:Y:S01]  /*1c320*/  LDCU UR5, c[0x0][0x3b0] ;  /* 0x00007600ff0577ac */ /* 0x000e220008000800 */
[----:B---3--:R-:W-:-:S02]  /*1c330*/  ISETP.GT.U32.AND P6, PT, R9, R21, PT ;  /* 0x000000150900720c */ /* 0x008fc40003fc4070 */
[----:B--2---:R-:W-:-:S11]  /*1c340*/  ISETP.GE.AND P2, PT, R20, RZ, PT ;  /* 0x000000ff1400720c */ /* 0x004fd60003f46270 */
[----:B------:R-:W-:Y:S01]  /*1c350*/  @!P6 IMAD.IADD R21, R21, 0x1, -R9 ;  /* 0x000000011515e824 */ /* 0x000fe200078e0a09 */
[----:B-1----:R-:W-:-:S04]  /*1c360*/  IADD3 R16, P6, PT, R13, R8, RZ ;  /* 0x000000080d107210 */ /* 0x002fc80007fde0ff */
[-C--:B------:R-:W-:Y:S01]  /*1c370*/  LEA.HI.X.SX32 R17, R13, R5.reuse, 0x1, P6 ;  /* 0x000000050d117211 */ /* 0x080fe200030f0eff */
[----:B------:R-:W-:Y:S01]  /*1c380*/  @!P2 IMAD.MOV R11, RZ, RZ, -R11 ;  /* 0x000000ffff0ba224 */ /* 0x000fe200078e0a0b */
[C---:B0-----:R-:W-:Y:S02]  /*1c390*/  IADD3 R2, P2, PT, R12.reuse, R8, RZ ;  /* 0x000000080c027210 */ /* 0x041fe40007f5e0ff */
[----:B------:R-:W-:Y:S01]  /*1c3a0*/  ISETP.GE.AND P5, PT, R19, RZ, PT ;  /* 0x000000ff1300720c */ /* 0x000fe20003fa6270 */
[----:B------:R-:W-:Y:S01]  /*1c3b0*/  @P0 IMAD.MOV.U32 R13, RZ, RZ, R17 ;  /* 0x000000ffff0d0224 */ /* 0x000fe200078e0011 */
[----:B------:R-:W-:Y:S01]  /*1c3c0*/  LEA.HI.X.SX32 R4, R12, R5, 0x1, P2 ;  /* 0x000000050c047211 */ /* 0x000fe200010f0eff */
[----:B------:R-:W-:Y:S01]  /*1c3d0*/  @P0 IMAD.MOV.U32 R12, RZ, RZ, R16 ;  /* 0x000000ffff0c0224 */ /* 0x000fe200078e0010 */
[----:B------:R-:W-:Y:S01]  /*1c3e0*/  SEL R14, R47, R11, !P1 ;  /* 0x0000000b2f0e7207 */ /* 0x000fe20004800000 */
[----:B------:R-:W-:Y:S01]  /*1c3f0*/  STL [R1+0x17e8], R75 ;  /* 0x0017e84b01007387 */ /* 0x000fe20000100800 */
[----:B------:R-:W-:-:S03]  /*1c400*/  IMAD.MOV.U32 R11, RZ, RZ, R22 ;  /* 0x000000ffff0b7224 */ /* 0x000fc600078e0016 */
[----:B------:R0:W-:Y:S01]  /*1c410*/  STL [R1+0x364], R3 ;  /* 0x0003640301007387 */ /* 0x0001e20000100800 */
[----:B------:R-:W-:Y:S01]  /*1c420*/  IMAD R14, R14, UR6, RZ ;  /* 0x000000060e0e7c24 */ /* 0x000fe2000f8e02ff */
[----:B------:R-:W-:Y:S01]  /*1c430*/  ISETP.GT.U32.AND P3, PT, R9, R21, PT ;  /* 0x000000150900720c */ /* 0x000fe20003f64070 */
[----:B------:R-:W1:Y:S01]  /*1c440*/  LDCU UR6, c[0x0][0x3b0] ;  /* 0x00007600ff0677ac */ /* 0x000e620008000800 */
[----:B------:R2:W3:Y:S01]  /*1c450*/  @P0 LDG.E.U8 R73, desc[UR20][R12.64] ;  /* 0x000000140c490981 */ /* 0x0004e2000c1e1100 */
[----:B------:R-:W-:-:S03]  /*1c460*/  @!P5 IMAD.MOV R11, RZ, RZ, -R11 ;  /* 0x000000ffff0bd224 */ /* 0x000fc600078e0a0b */
[----:B------:R-:W-:Y:S04]  /*1c470*/  STL [R1+0x17ec], R74 ;  /* 0x0017ec4a01007387 */ /* 0x000fe80000100800 */
[----:B------:R-:W4:Y:S01]  /*1c480*/  LDL R20, [R1+0x140c] ;  /* 0x00140c0001147983 */ /* 0x000f220000100800 */
[----:B--2---:R-:W-:Y:S02]  /*1c490*/  @P0 IMAD.MOV.U32 R12, RZ, RZ, R2 ;  /* 0x000000ffff0c0224 */ /* 0x004fe400078e0002 */
[----:B------:R-:W-:Y:S01]  /*1c4a0*/  @P0 IMAD.MOV.U32 R13, RZ, RZ, R4 ;  /* 0x000000ffff0d0224 */ /* 0x000fe200078e0004 */
[----:B------:R-:W2:Y:S04]  /*1c4b0*/  LDL.LU R93, [R1+0x88] ;  /* 0x00008800015d7983 */ /* 0x000ea80000300800 */
[----:B0-----:R-:W2:Y:S04]  /*1c4c0*/  LDL.LU R3, [R1+0x8c] ;  /* 0x00008c0001037983 */ /* 0x001ea80000300800 */
[----:B------:R-:W-:Y:S04]  /*1c4d0*/  STL [R1+0x3a8], R16 ;  /* 0x0003a81001007387 */ /* 0x000fe80000100800 */
[----:B------:R0:W-:Y:S04]  /*1c4e0*/  STL [R1+0x3e8], R2 ;  /* 0x0003e80201007387 */ /* 0x0001e80000100800 */
[----:B------:R-:W-:Y:S04]  /*1c4f0*/  STL [R1+0x3a4], R17 ;  /* 0x0003a41101007387 */ /* 0x000fe80000100800 */
[----:B------:R1:W2:Y:S01]  /*1c500*/  @P0 LDG.E.U8 R72, desc[UR20][R12.64] ;  /* 0x000000140c480981 */ /* 0x0002a2000c1e1100 */
[----:B0-----:R-:W-:-:S03]  /*1c510*/  IADD3 R2, P5, PT, R14, R8, RZ ;  /* 0x000000080e027210 */ /* 0x001fc60007fbe0ff */
[----:B------:R0:W-:Y:S04]  /*1c520*/  STL [R1+0x3e4], R4 ;  /* 0x0003e40401007387 */ /* 0x0001e80000100800 */
[----:B------:R-:W2:Y:S01]  /*1c530*/  LDL R19, [R1+0x1434] ;  /* 0x0014340001137983 */ /* 0x000ea20000100800 */
[----:B-1----:R-:W-:Y:S02]  /*1c540*/  SEL R12, R47, R11, !P1 ;  /* 0x0000000b2f0c7207 */ /* 0x002fe40004800000 */
[----:B0-----:R-:W-:-:S03]  /*1c550*/  LEA.HI.X.SX32 R4, R14, R5, 0x1, P5 ;  /* 0x000000050e047211 */ /* 0x001fc600028f0eff */
[----:B------:R-:W-:Y:S01]  /*1c560*/  IMAD R14, R12, UR7, RZ ;  /* 0x000000070c0e7c24 */ /* 0x000fe2000f8e02ff */
[----:B------:R-:W-:Y:S01]  /*1c570*/  PRMT R70, RZ, 0x7610, R70 ;  /* 0x00007610ff467816 */ /* 0x000fe20000000046 */
[----:B------:R-:W-:Y:S01]  /*1c580*/  @P0 IMAD.MOV.U32 R12, RZ, RZ, R2 ;  /* 0x000000ffff0c0224 */ /* 0x000fe200078e0002 */
[----:B------:R-:W-:Y:S01]  /*1c590*/  ISETP.GT.U32.AND P2, PT, R9, R18, PT ;  /* 0x000000120900720c */ /* 0x000fe20003f44070 */
[----:B------:R-:W-:Y:S01]  /*1c5a0*/  @P0 IMAD.MOV.U32 R13, RZ, RZ, R4 ;  /* 0x000000ffff0d0224 */ /* 0x000fe200078e0004 */
[----:B------:R-:W-:Y:S01]  /*1c5b0*/  PRMT R69, RZ, 0x7610, R69 ;  /* 0x00007610ff457816 */ /* 0x000fe20000000045 */
[----:B------:R-:W-:Y:S01]  /*1c5c0*/  @!P3 IMAD.IADD R21, R21, 0x1, -R9 ;  /* 0x000000011515b824 */ /* 0x000fe200078e0a09 */
[----:B------:R-:W-:Y:S01]  /*1c5d0*/  PRMT R68, RZ, 0x7610, R68 ;  /* 0x00007610ff447816 */ /* 0x000fe20000000044 */
[----:B------:R-:W0:Y:S01]  /*1c5e0*/  LDCU UR7, c[0x0][0x3b0] ;  /* 0x00007600ff0777ac */ /* 0x000e220008000800 */
[----:B------:R1:W2:Y:S01]  /*1c5f0*/  @P0 LDG.E.U8 R71, desc[UR20][R12.64] ;  /* 0x000000140c470981 */ /* 0x0002a2000c1e1100 */
[----:B------:R-:W-:-:S03]  /*1c600*/  IMAD.MOV.U32 R11, RZ, RZ, R21 ;  /* 0x000000ffff0b7224 */ /* 0x000fc600078e0015 */
[----:B---3--:R-:W-:Y:S01]  /*1c610*/  STL [R1+0x17f0], R73 ;  /* 0x0017f04901007387 */ /* 0x008fe20000100800 */
[----:B----4-:R-:W-:Y:S02]  /*1c620*/  ISETP.GE.AND P6, PT, R20, RZ, PT ;  /* 0x000000ff1400720c */ /* 0x010fe40003fc6270 */
[----:B--2---:R-:W-:-:S11]  /*1c630*/  ISETP.GT.U32.AND P3, PT, R9, R93, PT ;  /* 0x0000005d0900720c */ /* 0x004fd60003f64070 */
[----:B------:R-:W-:Y:S01]  /*1c640*/  @!P6 IMAD.MOV R11, RZ, RZ, -R11 ;  /* 0x000000ffff0be224 */ /* 0x000fe200078e0a0b */
[----:B------:R-:W-:Y:S04]  /*1c650*/  STL [R1+0x17f4], R72 ;  /* 0x0017f44801007387 */ /* 0x000fe80000100800 */
[----:B------:R-:W2:Y:S04]  /*1c660*/  LDL.LU R20, [R1+0x94] ;  /* 0x0000940001147983 */ /* 0x000ea80000300800 */
[----:B------:R3:W-:Y:S01]  /*1c670*/  STL [R1+0x448], R2 ;  /* 0x0004480201007387 */ /* 0x0007e20000100800 */
[----:B------:R-:W-:-:S03]  /*1c680*/  @!P3 IMAD.IADD R93, R93, 0x1, -R9 ;  /* 0x000000015d5db824 */ /* 0x000fc600078e0a09 */
[----:B------:R4:W-:Y:S01]  /*1c690*/  STL [R1+0x444], R4 ;  /* 0x0004440401007387 */ /* 0x0009e20000100800 */
[----:B---3--:R-:W-:-:S03]  /*1c6a0*/  IADD3 R2, P6, PT, R14, R8, RZ ;  /* 0x000000080e027210 */ /* 0x008fc60007fde0ff */
[----:B------:R-:W3:Y:S01]  /*1c6b0*/  LDL R21, [R1+0x144c] ;  /* 0x00144c0001157983 */ /* 0x000ee20000100800 */
[----:B------:R-:W-:Y:S02]  /*1c6c0*/  ISETP.GE.AND P3, PT, R19, RZ, PT ;  /* 0x000000ff1300720c */ /* 0x000fe40003f66270 */
[----:B-1----:R-:W-:Y:S01]  /*1c6d0*/  LEA.HI.X.SX32 R12, R14, R5, 0x1, P6 ;  /* 0x000000050e0c7211 */ /* 0x002fe200030f0eff */
[----:B----4-:R-:W4:Y:S04]  /*1c6e0*/  LDL.LU R4, [R1+0xa4] ;  /* 0x0000a40001047983 */ /* 0x010f280000300800 */
[----:B------:R-:W-:Y:S01]  /*1c6f0*/  STL [R1+0x17f8], R71 ;  /* 0x0017f84701007387 */ /* 0x000fe20000100800 */
[----:B------:R-:W-:-:S03]  /*1c700*/  @P0 IMAD.MOV.U32 R13, RZ, RZ, R12 ;  /* 0x000000ffff0d0224 */ /* 0x000fc600078e000c */
[----:B------:R-:W2:Y:S04]  /*1c710*/  LDL R19, [R1+0x1478] ;  /* 0x0014780001137983 */ /* 0x000ea80000100800 */
[----:B------:R-:W-:Y:S04]  /*1c720*/  STL [R1+0x488], R2 ;  /* 0x0004880201007387 */ /* 0x000fe80000100800 */
[----:B------:R1:W-:Y:S01]  /*1c730*/  STL [R1+0x484], R12 ;  /* 0x0004840c01007387 */ /* 0x0003e20000100800 */
[----:B------:R-:W-:Y:S01]  /*1c740*/  @!P2 IMAD.IADD R18, R18, 0x1, -R9 ;  /* 0x000000011212a824 */ /* 0x000fe200078e0a09 */
[----:B------:R-:W-:-:S02]  /*1c750*/  SEL R11, R47, R11, !P1 ;  /* 0x0000000b2f0b7207 */ /* 0x000fc40004800000 */
[----:B------:R-:W2:Y:S01]  /*1c760*/  LDL.LU R23, [R1+0x9c] ;  /* 0x00009c0001177983 */ /* 0x000ea20000300800 */
[----:B-1----:R-:W-:-:S05]  /*1c770*/  @P0 IMAD.MOV.U32 R12, RZ, RZ, R2 ;  /* 0x000000ffff0c0224 */ /* 0x002fca00078e0002 */
[----:B------:R-:W2:Y:S01]  /*1c780*/  @P0 LDG.E.U8 R70, desc[UR20][R12.64] ;  /* 0x000000140c460981 */ /* 0x000ea2000c1e1100 */
[----:B------:R-:W-:Y:S01]  /*1c790*/  ISETP.GT.U32.AND P2, PT, R9, R18, PT ;  /* 0x000000120900720c */ /* 0x000fe20003f44070 */
[----:B------:R-:W-:Y:S01]  /*1c7a0*/  IMAD R14, R11, UR4, RZ ;  /* 0x000000040b0e7c24 */ /* 0x000fe2000f8e02ff */
[----:B------:R-:W-:Y:S01]  /*1c7b0*/  ISETP.GT.U32.AND P5, PT, R9, R3, PT ;  /* 0x000000030900720c */ /* 0x000fe20003fa4070 */
[----:B------:R-:W1:Y:S10]  /*1c7c0*/  LDCU UR4, c[0x0][0x3b0] ;  /* 0x00007600ff0477ac */ /* 0x000e740008000800 */
[----:B------:R-:W-:-:S04]  /*1c7d0*/  @!P2 IMAD.IADD R18, R18, 0x1, -R9 ;  /* 0x000000011212a824 */ /* 0x000fc800078e0a09 */
[----:B------:R-:W-:Y:S02]  /*1c7e0*/  IMAD.MOV.U32 R11, RZ, RZ, R18 ;  /* 0x000000ffff0b7224 */ /* 0x000fe400078e0012 */
[----:B------:R-:W-:Y:S02]  /*1c7f0*/  @!P5 IMAD.IADD R3, R3, 0x1, -R9 ;  /* 0x000000010303d824 */ /* 0x000fe400078e0a09 */
[----:B------:R-:W-:-:S03]  /*1c800*/  @!P3 IMAD.MOV R11, RZ, RZ, -R11 ;  /* 0x000000ffff0bb224 */ /* 0x000fc600078e0a0b */
[C---:B------:R-:W-:Y:S01]  /*1c810*/  ISETP.GT.U32.AND P6, PT, R9.reuse, R3, PT ;  /* 0x000000030900720c */ /* 0x040fe20003fc4070 */
[----:B--2---:R-:W-:Y:S04]  /*1c820*/  STL [R1+0x17fc], R70 ;  /* 0x0017fc4601007387 */ /* 0x004fe80000100800 */
[----:B------:R-:W2:Y:S01]  /*1c830*/  LDL R18, [R1+0x1490] ;  /* 0x0014900001127983 */ /* 0x000ea20000100800 */
[C---:B------:R-:W-:Y:S02]  /*1c840*/  ISETP.GT.U32.AND P3, PT, R9.reuse, R20, PT ;  /* 0x000000140900720c */ /* 0x040fe40003f64070 */
[----:B------:R-:W-:Y:S02]  /*1c850*/  ISETP.GT.U32.AND P5, PT, R9, R93, PT ;  /* 0x0000005d0900720c */ /* 0x000fe40003fa4070 */
[----:B------:R-:W-:-:S02]  /*1c860*/  IADD3 R2, P2, PT, R14, R8, RZ ;  /* 0x000000080e027210 */ /* 0x000fc40007f5e0ff */
[----:B------:R-:W-:Y:S02]  /*1c870*/  SEL R11, R47, R11, !P1 ;  /* 0x0000000b2f0b7207 */ /* 0x000fe40004800000 */
[----:B------:R-:W-:Y:S01]  /*1c880*/  LEA.HI.X.SX32 R12, R14, R5, 0x1, P2 ;  /* 0x000000050e0c7211 */ /* 0x000fe200010f0eff */
[----:B------:R-:W-:Y:S02]  /*1c890*/  STL [R1+0x4c8], R2 ;  /* 0x0004c80201007387 */ /* 0x000fe40000100800 */
[----:B------:R-:W-:Y:S01]  /*1c8a0*/  IMAD R11, R11, UR5, RZ ;  /* 0x000000050b0b7c24 */ /* 0x000fe2000f8e02ff */
[----:B---3--:R-:W-:Y:S01]  /*1c8b0*/  ISETP.GE.AND P2, PT, R21, RZ, PT ;  /* 0x000000ff1500720c */ /* 0x008fe20003f46270 */
[----:B------:R3:W-:Y:S01]  /*1c8c0*/  STL [R1+0x4c4], R12 ;  /* 0x0004c40c01007387 */ /* 0x0007e20000100800 */
[----:B------:R-:W-:Y:S01]  /*1c8d0*/  @P0 IMAD.MOV.U32 R13, RZ, RZ, R12 ;  /* 0x000000ffff0d0224 */ /* 0x000fe200078e000c */
[----:B------:R-:W0:Y:S01]  /*1c8e0*/  LDCU UR5, c[0x0][0x3b0] ;  /* 0x00007600ff0577ac */ /* 0x000e220008000800 */
[--C-:B------:R-:W-:Y:S01]  /*1c8f0*/  @!P6 IMAD.IADD R3, R3, 0x1, -R9.reuse ;  /* 0x000000010303e824 */ /* 0x100fe200078e0a09 */
[----:B------:R-:W2:Y:S01]  /*1c900*/  LDL R21, [R1+0x14a8] ;  /* 0x0014a80001157983 */ /* 0x000ea20000100800 */
[--C-:B------:R-:W-:Y:S01]  /*1c910*/  @!P3 IMAD.IADD R20, R20, 0x1, -R9.reuse ;  /* 0x000000011414b824 */ /* 0x100fe200078e0a09 */
[----:B------:R-:W-:Y:S01]  /*1c920*/  ISETP.GE.AND P3, PT, R19, RZ, PT ;  /* 0x000000ff1300720c */ /* 0x000fe20003f66270 */
[----:B------:R-:W-:Y:S01]  /*1c930*/  @!P5 IMAD.IADD R93, R93, 0x1, -R9 ;  /* 0x000000015d5dd824 */ /* 0x000fe200078e0a09 */
[----:B------:R-:W2:Y:S01]  /*1c940*/  LDL.LU R22, [R1+0xa8] ;  /* 0x0000a80001167983 */ /* 0x000ea20000300800 */
[----:B---3--:R-:W-:Y:S01]  /*1c950*/  @P0 IMAD.MOV.U32 R12, RZ, RZ, R2 ;  /* 0x000000ffff0c0224 */ /* 0x008fe200078e0002 */
[----:B------:R-:W-:-:S04]  /*1c960*/  IADD3 R2, P6, PT, R11, R8, RZ ;  /* 0x000000080b027210 */ /* 0x000fc80007fde0ff */
[----:B------:R-:W-:Y:S01]  /*1c970*/  LEA.HI.X.SX32 R11, R11, R5, 0x1, P6 ;  /* 0x000000050b0b7211 */ /* 0x000fe200030f0eff */
[----:B------:R3:W2:Y:S01]  /*1c980*/  @P0 LDG.E.U8 R69, desc[UR20][R12.64] ;  /* 0x000000140c450981 */ /* 0x0006a2000c1e1100 */
[----:B------:R-:W-:-:S03]  /*1c990*/  ISETP.GT.U32.AND P6, PT, R9, R23, PT ;  /* 0x000000170900720c */ /* 0x000fc60003fc4070 */
[----:B------:R-:W-:Y:S01]  /*1c9a0*/  STL [R1+0x508], R2 ;  /* 0x0005080201007387 */ /* 0x000fe20000100800 */
[----:B------:R-:W-:Y:S02]  /*1c9b0*/  @P0 IMAD.MOV.U32 R17, RZ, RZ, R11 ;  /* 0x000000ffff110224 */ /* 0x000fe400078e000b */
[----:B---3--:R-:W-:Y:S01]  /*1c9c0*/  IMAD.MOV.U32 R12, RZ, RZ, R93 ;  /* 0x000000ffff0c7224 */ /* 0x008fe200078e005d */
[----:B------:R3:W-:Y:S03]  /*1c9d0*/  STL [R1+0x504], R11 ;  /* 0x0005040b01007387 */ /* 0x0007e60000100800 */
[----:B------:R-:W-:Y:S01]  /*1c9e0*/  @!P2 IMAD.MOV R12, RZ, RZ, -R12 ;  /* 0x000000ffff0ca224 */ /* 0x000fe200078e0a0c */
[----:B------:R-:W2:Y:S01]  /*1c9f0*/  LDL.LU R19, [R1+0xb0] ;  /* 0x0000b00001137983 */ /* 0x000ea20000300800 */
[----:B---3--:R-:W-:-:S03]  /*1ca00*/  IMAD.MOV.U32 R11, RZ, RZ, R3 ;  /* 0x000000ffff0b7224 */ /* 0x008fc600078e0003 */
[----:B------:R-:W-:Y:S01]  /*1ca10*/  SEL R12, R47, R12, !P1 ;  /* 0x0000000c2f0c7207 */ /* 0x000fe20004800000 */
[----:B------:R-:W-:Y:S01]  /*1ca20*/  @!P3 IMAD.MOV R11, RZ, RZ, -R11 ;  /* 0x000000ffff0bb224 */ /* 0x000fe200078e0a0b */
[----:B------:R-:W-:-:S03]  /*1ca30*/  ISETP.GT.U32.AND P2, PT, R9, R20, PT ;  /* 0x000000140900720c */ /* 0x000fc60003f44070 */
[----:B-1----:R-:W-:Y:S01]  /*1ca40*/  IMAD R13, R12, UR4, RZ ;  /* 0x000000040c0d7c24 */ /* 0x002fe2000f8e02ff */
[----:B----4-:R-:W-:Y:S01]  /*1ca50*/  ISETP.GT.U32.AND P5, PT, R9, R4, PT ;  /* 0x000000040900720c */ /* 0x010fe20003fa4070 */
[----:B------:R-:W-:Y:S01]  /*1ca60*/  @!P6 IMAD.IADD R23, R23, 0x1, -R9 ;  /* 0x000000011717e824 */ /* 0x000fe200078e0a09 */
[----:B--2---:R-:W-:-:S07]  /*1ca70*/  ISETP.GE.AND P3, PT, R18, RZ, PT ;  /* 0x000000ff1200720c */ /* 0x004fce0003f66270 */
[----:B------:R-:W-:Y:S01]  /*1ca80*/  @!P2 IMAD.IADD R20, R20, 0x1, -R9 ;  /* 0x000000011414a824 */ /* 0x000fe200078e0a09 */
[----:B------:R-:W2:Y:S01]  /*1ca90*/  LDL R18, [R1+0x14d4] ;  /* 0x0014d40001127983 */ /* 0x000ea20000100800 */
[----:B------:R-:W-:Y:S01]  /*1caa0*/  IADD3 R3, P6, PT, R13, R8, RZ ;  /* 0x000000080d037210 */ /* 0x000fe20007fde0ff */
[----:B------:R-:W-:Y:S01]  /*1cab0*/  @P0 IMAD.MOV.U32 R16, RZ, RZ, R2 ;  /* 0x000000ffff100224 */ /* 0x000fe200078e0002 */
[----:B------:R-:W-:Y:S01]  /*1cac0*/  SEL R11, R47, R11, !P1 ;  /* 0x0000000b2f0b7207 */ /* 0x000fe20004800000 */
[----:B------:R-:W1:Y:S01]  /*1cad0*/  LDCU UR4, c[0x0][0x3b0] ;  /* 0x00007600ff0477ac */ /* 0x000e620008000800 */
[----:B------:R-:W-:Y:S01]  /*1cae0*/  LEA.HI.X.SX32 R13, R13, R5, 0x1, P6 ;  /* 0x000000050d0d7211 */ /* 0x000fe200030f0eff */
[----:B------:R3:W-:Y:S01]  /*1caf0*/  STL [R1+0x548], R3 ;  /* 0x0005480301007387 */ /* 0x0007e20000100800 */
[----:B------:R-:W-:-:S03]  /*1cb00*/  IMAD.MOV.U32 R12, RZ, RZ, R20 ;  /* 0x000000ffff0c7224 */ /* 0x000fc600078e0014 */
[----:B------:R4:W-:Y:S04]  /*1cb10*/  STL [R1+0x544], R13 ;  /* 0x0005440d01007387 */ /* 0x0009e80000100800 */
[----:B------:R-:W2:Y:S01]  /*1cb20*/  LDL R20, [R1+0x14ec] ;  /* 0x0014ec0001147983 */ /* 0x000ea20000100800 */
[----:B------:R-:W-:Y:S01]  /*1cb30*/  @!P5 IMAD.IADD R4, R4, 0x1, -R9 ;  /* 0x000000010404d824 */ /* 0x000fe200078e0a09 */
[----:B------:R-:W-:Y:S01]  /*1cb40*/  ISETP.GE.AND P2, PT, R21, RZ, PT ;  /* 0x000000ff1500720c */ /* 0x000fe20003f46270 */
[----:B0-----:R-:W-:Y:S01]  /*1cb50*/  IMAD R11, R11, UR5, RZ ;  /* 0x000000050b0b7c24 */ /* 0x001fe2000f8e02ff */
[----:B------:R0:W2:Y:S01]  /*1cb60*/  @P0 LDG.E.U8 R68, desc[UR20][R16.64] ;  /* 0x0000001410440981 */ /* 0x0000a2000c1e1100 */
[----:B------:R-:W-:Y:S01]  /*1cb70*/  @!P3 IMAD.MOV R12, RZ, RZ, -R12 ;  /* 0x000000ffff0cb224 */ /* 0x000fe200078e0a0c */
[----:B------:R-:W-:Y:S01]  /*1cb80*/  ISETP.GT.U32.AND P5, PT, R9, R4, PT ;  /* 0x000000040900720c */ /* 0x000fe20003fa4070 */
[----:B------:R-:W1:Y:S01]  /*1cb90*/  LDCU UR5, c[0x0][0x3b0] ;  /* 0x00007600ff0577ac */ /* 0x000e620008000800 */
[----:B------:R-:W-:Y:S01]  /*1cba0*/  IADD3 R2, P6, PT, R11, R8, RZ ;  /* 0x000000080b027210 */ /* 0x000fe20007fde0ff */
[----:B------:R-:W2:Y:S01]  /*1cbb0*/  LDL.LU R21, [R1+0xb4] ;  /* 0x0000b40001157983 */ /* 0x000ea20000300800 */
[----:B------:R-:W-:-:S09]  /*1cbc0*/  ISETP.GT.U32.AND P3, PT, R9, R23, PT ;  /* 0x000000170900720c */ /* 0x000fd20003f64070 */
[----:B------:R-:W-:Y:S01]  /*1cbd0*/  @!P5 IMAD.IADD R4, R4, 0x1, -R9 ;  /* 0x000000010404d824 */ /* 0x000fe200078e0a09 */
[----:B------:R-:W-:Y:S01]  /*1cbe0*/  ISETP.GT.U32.AND P5, PT, R9, R22, PT ;  /* 0x000000160900720c */ /* 0x000fe20003fa4070 */
[----:B0-----:R-:W-:Y:S01]  /*1cbf0*/  @P0 IMAD.MOV.U32 R16, RZ, RZ, R3 ;  /* 0x000000ffff100224 */ /* 0x001fe200078e0003 */
[----:B---3--:R-:W-:Y:S01]  /*1cc00*/  LEA.HI.X.SX32 R3, R11, R5, 0x1, P6 ;  /* 0x000000050b037211 */ /* 0x008fe200030f0eff */
[----:B------:R-:W-:Y:S01]  /*1cc10*/  IMAD.MOV.U32 R11, RZ, RZ, R4 ;  /* 0x000000ffff0b7224 */ /* 0x000fe200078e0004 */
[----:B------:R-:W-:Y:S01]  /*1cc20*/  PRMT R67, RZ, 0x7610, R67 ;  /* 0x00007610ff437816 */ /* 0x000fe20000000043 */
[----:B------:R-:W-:Y:S02]  /*1cc30*/  @P0 IMAD.MOV.U32 R17, RZ, RZ, R13 ;  /* 0x000000ffff110224 */ /* 0x000fe400078e000d */
[----:B------:R-:W-:Y:S01]  /*1cc40*/  @!P2 IMAD.MOV R11, RZ, RZ, -R11 ;  /* 0x000000ffff0ba224 */ /* 0x000fe200078e0a0b */
[----:B------:R-:W-:Y:S01]  /*1cc50*/  ISETP.GT.U32.AND P6, PT, R9, R19, PT ;  /* 0x000000130900720c */ /* 0x000fe20003fc4070 */
[----:B------:R-:W-:Y:S04]  /*1cc60*/  STL [R1+0x588], R2 ;  /* 0x0005880201007387 */ /* 0x000fe80000100800 */
[--C-:B------:R-:W-:Y:S01]  /*1cc70*/  @!P5 IMAD.IADD R22, R22, 0x1, -R9.reuse ;  /* 0x000000011616d824 */ /* 0x100fe200078e0a09 */
[C---:B----4-:R-:W-:Y:S01]  /*1cc80*/  SEL R13, R47.reuse, R12, !P1 ;  /* 0x0000000c2f0d7207 */ /* 0x050fe20004800000 */
[----:B------:R0:W-:Y:S01]  /*1cc90*/  STL [R1+0x584], R3 ;  /* 0x0005840301007387 */ /* 0x0001e20000100800 */
[----:B------:R-:W-:Y:S01]  /*1cca0*/  SEL R12, R47, R11, !P1 ;  /* 0x0000000b2f0c7207 */ /* 0x000fe20004800000 */
[----:B------:R-:W-:Y:S01]  /*1ccb0*/  @!P3 IMAD.IADD R23, R23, 0x1, -R9 ;  /* 0x000000011717b824 */ /* 0x000fe200078e0a09 */
[----:B------:R-:W-:Y:S01]  /*1ccc0*/  ISETP.GT.U32.AND P5, PT, R9, R22, PT ;  /* 0x000000160900720c */ /* 0x000fe20003fa4070 */
[----:B------:R3:W4:Y:S01]  /*1ccd0*/  @P0 LDG.E.U8 R67, desc[UR20][R16.64] ;  /* 0x0000001410430981 */ /* 0x000722000c1e1100 */
[----:B------:R-:W-:Y:S01]  /*1cce0*/  PRMT R66, RZ, 0x7610, R66 ;  /* 0x00007610ff427816 */ /* 0x000fe20000000042 */
[----:B------:R-:W-:Y:S01]  /*1ccf0*/  IMAD R13, R13, UR6, RZ ;  /* 0x000000060d0d7c24 */ /* 0x000fe2000f8e02ff */
[----:B------:R-:W-:Y:S01]  /*1cd00*/  PRMT R65, RZ, 0x7610, R65 ;  /* 0x00007610ff417816 */ /* 0x000fe20000000041 */
[----:B------:R-:W-:Y:S01]  /*1cd10*/  IMAD.MOV.U32 R11, RZ, RZ, R23 ;  /* 0x000000ffff0b7224 */ /* 0x000fe200078e0017 */
[----:B------:R-:W-:Y:S01]  /*1cd20*/  PRMT R63, RZ, 0x7610, R63 ;  /* 0x00007610ff3f7816 */ /* 0x000fe2000000003f */
[----:B-1----:R-:W-:Y:S01]  /*1cd30*/  IMAD R12, R12, UR4, RZ ;  /* 0x000000040c0c7c24 */ /* 0x002fe2000f8e02ff */
[----:B------:R-:W1:Y:S01]  /*1cd40*/  LDCU UR4, c[0x0][0x3b0] ;  /* 0x00007600ff0477ac */ /* 0x000e620008000800 */
[----:B---3--:R-:W-:Y:S01]  /*1cd50*/  @P0 IMAD.MOV.U32 R16, RZ, RZ, R2 ;  /* 0x000000ffff100224 */ /* 0x008fe200078e0002 */
[----:B------:R-:W-:Y:S01]  /*1cd60*/  PRMT R62, RZ, 0x7610, R62 ;  /* 0x00007610ff3e7816 */ /* 0x000fe2000000003e */
[----:B------:R-:W-:Y:S01]  /*1cd70*/  @P0 IMAD.MOV.U32 R17, RZ, RZ, R3 ;  /* 0x000000ffff110224 */ /* 0x000fe200078e0003 */
[----:B------:R-:W-:Y:S01]  /*1cd80*/  PRMT R61, RZ, 0x7610, R61 ;  /* 0x00007610ff3d7816 */ /* 0x000fe2000000003d */
[--C-:B------:R-:W-:Y:S01]  /*1cd90*/  @!P6 IMAD.IADD R19, R19, 0x1, -R9.reuse ;  /* 0x000000011313e824 */ /* 0x100fe200078e0a09 */
[----:B------:R-:W-:Y:S01]  /*1cda0*/  PRMT R60, RZ, 0x7610, R60 ;  /* 0x00007610ff3c7816 */ /* 0x000fe2000000003c */
[----:B------:R-:W-:Y:S01]  /*1cdb0*/  @!P5 IMAD.IADD R22, R22, 0x1, -R9 ;  /* 0x000000011616d824 */ /* 0x000fe200078e0a09 */
[----:B------:R3:W4:Y:S01]  /*1cdc0*/  @P0 LDG.E.U8 R66, desc[UR20][R16.64] ;  /* 0x0000001410420981 */ /* 0x000722000c1e1100 */
[----:B------:R-:W-:Y:S01]  /*1cdd0*/  PRMT R59, RZ, 0x7610, R59 ;  /* 0x00007610ff3b7816 */ /* 0x000fe2000000003b */
[----:B------:R-:W0:Y:S01]  /*1cde0*/  LDCU UR6, c[0x0][0x3b0] ;  /* 0x00007600ff0677ac */ /* 0x000e220008000800 */
[----:B---3--:R-:W-:-:S02]  /*1cdf0*/  IADD3 R16, P6, PT, R13, R8, RZ ;  /* 0x000000080d107210 */ /* 0x008fc40007fde0ff */
[----:B--2---:R-:W-:Y:S02]  /*1ce00*/  ISETP.GE.AND P2, PT, R18, RZ, PT ;  /* 0x000000ff1200720c */ /* 0x004fe40003f46270 */
[----:B------:R-:W2:Y:S04]  /*1ce10*/  LDL R18, [R1+0x151c] ;  /* 0x00151c0001127983 */ /* 0x000ea80000100800 */
[----:B------:R-:W3:Y:S04]  /*1ce20*/  LDL.LU R93, [R1+0xb8] ;  /* 0x0000b800015d7983 */ /* 0x000ee80000300800 */
[----:B0-----:R-:W4:Y:S03]  /*1ce30*/  LDL.LU R3, [R1+0x144] ;  /* 0x0001440001037983 */ /* 0x001f260000300800 */
[----:B------:R-:W-:Y:S01]  /*1ce40*/  @!P2 IMAD.MOV R11, RZ, RZ, -R11 ;  /* 0x000000ffff0ba224 */ /* 0x000fe200078e0a0b */
[----:B------:R-:W-:Y:S01]  /*1ce50*/  IADD3 R2, P2, PT, R12, R8, RZ ;  /* 0x000000080c027210 */ /* 0x000fe20007f5e0ff */
[----:B------:R-:W-:Y:S01]  /*1ce60*/  STL [R1+0x5c8], R16 ;  /* 0x0005c81001007387 */ /* 0x000fe20000100800 */
[----:B------:R-:W-:-:S03]  /*1ce70*/  ISETP.GE.AND P5, PT, R20, RZ, PT ;  /* 0x000000ff1400720c */ /* 0x000fc60003fa6270 */
[----:B------:R0:W-:Y:S04]  /*1ce80*/  STL [R1+0x608], R2 ;  /* 0x0006080201007387 */ /* 0x0001e80000100800 */
[----:B------:R-:W4:Y:S01]  /*1ce90*/  LDL R20, [R1+0x1534] ;  /* 0x0015340001147983 */ /* 0x000f220000100800 */
[----:B------:R-:W-:Y:S02]  /*1cea0*/  ISETP.GT.U32.AND P3, PT, R9, R19, PT ;  /* 0x000000130900720c */ /* 0x000fe40003f64070 */
[-C--:B------:R-:W-:Y:S02]  /*1ceb0*/  LEA.HI.X.SX32 R17, R13, R5.reuse, 0x1, P6 ;  /* 0x000000050d117211 */ /* 0x080fe400030f0eff */
[----:B------:R-:W-:Y:S02]  /*1cec0*/  LEA.HI.X.SX32 R4, R12, R5, 0x1, P2 ;  /* 0x000000050c047211 */ /* 0x000fe400010f0eff */
[----:B------:R-:W-:-:S02]  /*1ced0*/  SEL R14, R47, R11, !P1 ;  /* 0x0000000b2f0e7207 */ /* 0x000fc40004800000 */
[----:B------:R-:W-:Y:S01]  /*1cee0*/  ISETP.GT.U32.AND P2, PT, R9, R21, PT ;  /* 0x000000150900720c */ /* 0x000fe20003f44070 */
[----:B------:R-:W-:Y:S02]  /*1cef0*/  @P0 IMAD.MOV.U32 R12, RZ, RZ, R16 ;  /* 0x000000ffff0c0224 */ /* 0x000fe400078e0010 */
[----:B------:R-:W-:Y:S02]  /*1cf00*/  @P0 IMAD.MOV.U32 R13, RZ, RZ, R17 ;  /* 0x000000ffff0d0224 */ /* 0x000fe400078e0011 */
[----:B------:R-:W-:Y:S02]  /*1cf10*/  IMAD.MOV.U32 R11, RZ, RZ, R22 ;  /* 0x000000ffff0b7224 */ /* 0x000fe400078e0016 */
[----:B------:R-:W-:Y:S01]  /*1cf20*/  IMAD R14, R14, UR5, RZ ;  /* 0x000000050e0e7c24 */ /* 0x000fe2000f8e02ff */
[----:B------:R-:W-:Y:S01]  /*1cf30*/  STL [R1+0x5c4], R17 ;  /* 0x0005c41101007387 */ /* 0x000fe20000100800 */
[----:B------:R-:W-:Y:S01]  /*1cf40*/  @!P5 IMAD.MOV R11, RZ, RZ, -R11 ;  /* 0x000000ffff0bd224 */ /* 0x000fe200078e0a0b */
[----:B------:R-:W1:Y:S01]  /*1cf50*/  LDCU UR5, c[0x0][0x3b0] ;  /* 0x00007600ff0577ac */ /* 0x000e620008000800 */
[--C-:B------:R-:W-:Y:S01]  /*1cf60*/  @!P3 IMAD.IADD R19, R19, 0x1, -R9.reuse ;  /* 0x000000011313b824 */ /* 0x100fe200078e0a09 */
[----:B------:R0:W4:Y:S04]  /*1cf70*/  @P0 LDG.E.U8 R65, desc[UR20][R12.64] ;  /* 0x000000140c410981 */ /* 0x000128000c1e1100 */
[----:B------:R1:W-:Y:S01]  /*1cf80*/  STL [R1+0x604], R4 ;  /* 0x0006040401007387 */ /* 0x0003e20000100800 */
[----:B------:R-:W-:-:S02]  /*1cf90*/  @!P2 IMAD.IADD R21, R21, 0x1, -R9 ;  /* 0x000000011515a824 */ /* 0x000fc400078e0a09 */
[----:B0-----:R-:W-:Y:S01]  /*1cfa0*/  @P0 IMAD.MOV.U32 R12, RZ, RZ, R2 ;  /* 0x000000ffff0c0224 */ /* 0x001fe200078e0002 */
[----:B------:R-:W-:Y:S01]  /*1cfb0*/  IADD3 R2, P3, PT, R14, R8, RZ ;  /* 0x000000080e027210 */ /* 0x000fe20007f7e0ff */
[----:B------:R-:W-:-:S03]  /*1cfc0*/  @P0 IMAD.MOV.U32 R13, RZ, RZ, R4 ;  /* 0x000000ffff0d0224 */ /* 0x000fc600078e0004 */
[----:B-1----:R-:W-:Y:S02]  /*1cfd0*/  LEA.HI.X.SX32 R4, R14, R5, 0x1, P3 ;  /* 0x000000050e047211 */ /* 0x002fe400018f0eff */
[----:B------:R0:W4:Y:S01]  /*1cfe0*/  @P0 LDG.E.U8 R63, desc[UR20][R12.64] ;  /* 0x000000140c3f0981 */ /* 0x000122000c1e1100 */
[----:B------:R-:W-:Y:S02]  /*1cff0*/  ISETP.GT.U32.AND P2, PT, R9, R21, PT ;  /* 0x000000150900720c */ /* 0x000fe40003f44070 */
[----:B0-----:R-:W-:Y:S01]  /*1d000*/  SEL R12, R47, R11, !P1 ;  /* 0x0000000b2f0c7207 */ /* 0x001fe20004800000 */
[----:B------:R-:W-:Y:S02]  /*1d010*/  IMAD.MOV.U32 R11, RZ, RZ, R19 ;  /* 0x000000ffff0b7224 */ /* 0x000fe400078e0013 */
[----:B------:R-:W-:Y:S02]  /*1d020*/  @P0 IMAD.MOV.U32 R13, RZ, RZ, R4 ;  /* 0x000000ffff0d0224 */ /* 0x000fe400078e0004 */
[----:B------:R-:W-:Y:S01]  /*1d030*/  IMAD R14, R12, UR7, RZ ;  /* 0x000000070c0e7c24 */ /* 0x000fe2000f8e02ff */
[----:B------:R-:W-:Y:S01]  /*1d040*/  PRMT R58, RZ, 0x7610, R58 ;  /* 0x00007610ff3a7816 */ /* 0x000fe2000000003a */
[----:B------:R-:W-:Y:S01]  /*1d050*/  @P0 IMAD.MOV.U32 R12, RZ, RZ, R2 ;  /* 0x000000ffff0c0224 */ /* 0x000fe200078e0002 */
[----:B------:R-:W-:-:S03]  /*1d060*/  PRMT R57, RZ, 0x7610, R57 ;  /* 0x00007610ff397816 */ /* 0x000fc60000000039 */
[----:B------:R-:W-:Y:S01]  /*1d070*/  @!P2 IMAD.IADD R21, R21, 0x1, -R9 ;  /* 0x000000011515a824 */ /* 0x000fe200078e0a09 */
[----:B------:R-:W0:Y:S01]  /*1d080*/  LDCU UR7, c[0x0][0x3b0] ;  /* 0x00007600ff0777ac */ /* 0x000e220008000800 */
[----:B------:R1:W4:Y:S01]  /*1d090*/  @P0 LDG.E.U8 R62, desc[UR20][R12.64] ;  /* 0x000000140c3e0981 */ /* 0x000322000c1e1100 */
[----:B--2---:R-:W-:-:S03]  /*1d0a0*/  ISETP.GE.AND P6, PT, R18, RZ, PT ;  /* 0x000000ff1200720c */ /* 0x004fc60003fc6270 */
[----:B------:R-:W2:Y:S01]  /*1d0b0*/  LDL.LU R18, [R1+0x150] ;  /* 0x0001500001127983 */ /* 0x000ea20000300800 */
[----:B---3--:R-:W-:-:S03]  /*1d0c0*/  ISETP.GT.U32.AND P5, PT, R9, R93, PT ;  /* 0x0000005d0900720c */ /* 0x008fc60003fa4070 */
[----:B------:R-:W-:Y:S04]  /*1d0d0*/  STL [R1+0x648], R2 ;  /* 0x0006480201007387 */ /* 0x000fe80000100800 */
[----:B------:R3:W-:Y:S04]  /*1d0e0*/  STL [R1+0x644], R4 ;  /* 0x0006440401007387 */ /* 0x0007e80000100800 */
[----:B------:R-:W2:Y:S02]  /*1d0f0*/  LDL R19, [R1+0x154c] ;  /* 0x00154c0001137983 */ /* 0x000ea40000100800 */
[----:B------:R-:W-:-:S02]  /*1d100*/  @!P5 IMAD.IADD R93, R93, 0x1, -R9 ;  /* 0x000000015d5dd824 */ /* 0x000fc400078e0a09 */
[----:B---3--:R-:W3:Y:S01]  /*1d110*/  LDL.LU R4, [R1+0x184] ;  /* 0x0001840001047983 */ /* 0x008ee20000300800 */
[----:B----4-:R-:W-:Y:S01]  /*1d120*/  ISETP.GE.AND P5, PT, R20, RZ, PT ;  /* 0x000000ff1400720c */ /* 0x010fe20003fa6270 */
[----:B------:R-:W-:Y:S02]  /*1d130*/  @!P6 IMAD.MOV R11, RZ, RZ, -R11 ;  /* 0x000000ffff0be224 */ /* 0x000fe400078e0a0b */
[----:B------:R-:W4:Y:S01]  /*1d140*/  LDL R20, [R1+0x1578] ;  /* 0x0015780001147983 */ /* 0x000f220000100800 */
[C---:B------:R-:W-:Y:S02]  /*1d150*/  IADD3 R2, P6, PT, R14.reuse, R8, RZ ;  /* 0x000000080e027210 */ /* 0x040fe40007fde0ff */
[----:B------:R-:W-:Y:S02]  /*1d160*/  SEL R11, R47, R11, !P1 ;  /* 0x0000000b2f0b7207 */ /* 0x000fe40004800000 */
[----:B-1----:R-:W-:Y:S01]  /*1d170*/  LEA.HI.X.SX32 R12, R14, R5, 0x1, P6 ;  /* 0x000000050e0c7211 */ /* 0x002fe200030f0eff */
[----:B------:R-:W-:Y:S02]  /*1d180*/  STL [R1+0x688], R2 ;  /* 0x0006880201007387 */ /* 0x000fe40000100800 */
[----:B------:R-:W-:Y:S01]  /*1d190*/  IMAD R14, R11, UR4, RZ ;  /* 0x000000040b0e7c24 */ /* 0x000fe2000f8e02ff */
[----:B------:R-:W-:Y:S01]  /*1d1a0*/  ISETP.GT.U32.AND P3, PT, R9, R3, PT ;  /* 0x000000030900720c */ /* 0x000fe20003f64070 */
[----:B------:R-:W3:Y:S01]  /*1d1b0*/  LDL.LU R23, [R1+0x160] ;  /* 0x0001600001177983 */ /* 0x000ee20000300800 */
[----:B------:R-:W-:Y:S01]  /*1d1c0*/  IMAD.MOV.U32 R11, RZ, RZ, R21 ;  /* 0x000000ffff0b7224 */ /* 0x000fe200078e0015 */
[----:B------:R-:W1:Y:S02]  /*1d1d0*/  LDCU UR4, c[0x0][0x3b0] ;  /* 0x00007600ff0477ac */ /* 0x000e640008000800 */
[----:B------:R0:W-:Y:S04]  /*1d1e0*/  STL [R1+0x684], R12 ;  /* 0x0006840c01007387 */ /* 0x0001e80000100800 */
[----:B------:R-:W3:Y:S04]  /*1d1f0*/  LDL R21, [R1+0x15e8] ;  /* 0x0015e80001157983 */ /* 0x000ee80000100800 */
[----:B------:R-:W-:-:S02]  /*1d200*/  @!P3 IMAD.IADD R3, R3, 0x1, -R9 ;  /* 0x000000010303b824 */ /* 0x000fc400078e0a09 */
[----:B------:R-:W-:Y:S02]  /*1d210*/  @!P5 IMAD.MOV R11, RZ, RZ, -R11 ;  /* 0x000000ffff0bd224 */ /* 0x000fe400078e0a0b */
[----:B------:R-:W-:Y:S01]  /*1d220*/  @P0 IMAD.MOV.U32 R13, RZ, RZ, R12 ;  /* 0x000000ffff0d0224 */ /* 0x000fe200078e000c */
[C---:B------:R-:W-:Y:S01]  /*1d230*/  ISETP.GT.U32.AND P6, PT, R9.reuse, R3, PT ;  /* 0x000000030900720c */ /* 0x040fe20003fc4070 */
[----:B0-----:R-:W-:Y:S01]  /*1d240*/  @P0 IMAD.MOV.U32 R12, RZ, RZ, R2 ;  /* 0x000000ffff0c0224 */ /* 0x001fe200078e0002 */
[----:B------:R-:W-:Y:S02]  /*1d250*/  ISETP.GT.U32.AND P3, PT, R9, R93, PT ;  /* 0x0000005d0900720c */ /* 0x000fe40003f64070 */
[C---:B------:R-:W-:Y:S02]  /*1d260*/  IADD3 R2, P2, PT, R14.reuse, R8, RZ ;  /* 0x000000080e027210 */ /* 0x040fe40007f5e0ff */
[----:B------:R-:W-:Y:S01]  /*1d270*/  SEL R11, R47, R11, !P1 ;  /* 0x0000000b2f0b7207 */ /* 0x000fe20004800000 */
[----:B------:R0:W3:Y:S04]  /*1d280*/  @P0 LDG.E.U8 R61, desc[UR20][R12.64] ;  /* 0x000000140c3d0981 */ /* 0x0000e8000c1e1100 */
[----:B------:R-:W-:Y:S01]  /*1d290*/  IMAD R11, R11, UR5, RZ ;  /* 0x000000050b0b7c24 */ /* 0x000fe2000f8e02ff */
[----:B------:R-:W-:Y:S01]  /*1d2a0*/  STL [R1+0x6c8], R2 ;  /* 0x0006c80201007387 */ /* 0x000fe20000100800 */
[--C-:B------:R-:W-:Y:S01]  /*1d2b0*/  @!P6 IMAD.IADD R3, R3, 0x1, -R9.reuse ;  /* 0x000000010303e824 */ /* 0x100fe200078e0a09 */
[----:B------:R-:W1:Y:S01]  /*1d2c0*/  LDCU UR5, c[0x0][0x3b0] ;  /* 0x00007600ff0577ac */ /* 0x000e620008000800 */
[----:B0-----:R-:W-:Y:S01]  /*1d2d0*/  LEA.HI.X.SX32 R12, R14, R5, 0x1, P2 ;  /* 0x000000050e0c7211 */ /* 0x001fe200010f0eff */
[----:B------:R-:W-:-:S04]  /*1d2e0*/  @!P3 IMAD.IADD R93, R93, 0x1, -R9 ;  /* 0x000000015d5db824 */ /* 0x000fc800078e0a09 */
[----:B------:R0:W-:Y:S01]  /*1d2f0*/  STL [R1+0x6c4], R12 ;  /* 0x0006c40c01007387 */ /* 0x0001e20000100800 */
[----:B------:R-:W-:Y:S02]  /*1d300*/  @P0 IMAD.MOV.U32 R13, RZ, RZ, R12 ;  /* 0x000000ffff0d0224 */ /* 0x000fe400078e000c */
[----:B0-----:R-:W-:Y:S01]  /*1d310*/  @P0 IMAD.MOV.U32 R12, RZ, RZ, R2 ;  /* 0x000000ffff0c0224 */ /* 0x001fe200078e0002 */
[----:B------:R-:W-:-:S04]  /*1d320*/  IADD3 R2, P6, PT, R11, R8, RZ ;  /* 0x000000080b027210 */ /* 0x000fc80007fde0ff */
[----:B------:R-:W-:Y:S01]  /*1d330*/  LEA.HI.X.SX32 R11, R11, R5, 0x1, P6 ;  /* 0x000000050b0b7211 */ /* 0x000fe200030f0eff */
[----:B------:R0:W3:Y:S04]  /*1d340*/  @P0 LDG.E.U8 R60, desc[UR20][R12.64] ;  /* 0x000000140c3c0981 */ /* 0x0000e8000c1e1100 */
[----:B------:R-:W-:Y:S02]  /*1d350*/  @P0 IMAD.MOV.U32 R17, RZ, RZ, R11 ;  /* 0x000000ffff110224 */ /* 0x000fe400078e000b */
[----:B0-----:R-:W-:Y:S01]  /*1d360*/  IMAD.MOV.U32 R12, RZ, RZ, R93 ;  /* 0x000000ffff0c7224 */ /* 0x001fe200078e005d */
[----:B--2---:R-:W-:Y:S02]  /*1d370*/  ISETP.GT.U32.AND P5, PT, R9, R18, PT ;  /* 0x000000120900720c */ /* 0x004fe40003fa4070 */
[----:B------:R-:W-:-:S11]  /*1d380*/  ISETP.GE.AND P2, PT, R19, RZ, PT ;  /* 0x000000ff1300720c */ /* 0x000fd60003f46270 */
[----:B------:R-:W-:Y:S01]  /*1d390*/  @!P5 IMAD.IADD R18, R18, 0x1, -R9 ;  /* 0x000000011212d824 */ /* 0x000fe200078e0a09 */
[----:B------:R-:W2:Y:S04]  /*1d3a0*/  LDL R19, [R1+0x1674] ;  /* 0x0016740001137983 */ /* 0x000ea80000100800 */
[----:B------:R-:W2:Y:S01]  /*1d3b0*/  LDL.LU R22, [R1+0xbc] ;  /* 0x0000bc0001167983 */ /* 0x000ea20000300800 */
[----:B----4-:R-:W-:-:S03]  /*1d3c0*/  ISETP.GE.AND P5, PT, R20, RZ, PT ;  /* 0x000000ff1400720c */ /* 0x010fc60003fa6270 */
[----:B------:R-:W-:Y:S01]  /*1d3d0*/  STL [R1+0x710], R2 ;  /* 0x0007100201007387 */ /* 0x000fe20000100800 */
[----:B------:R-:W-:-:S03]  /*1d3e0*/  @!P2 IMAD.MOV R12, RZ, RZ, -R12 ;  /* 0x000000ffff0ca224 */ /* 0x000fc600078e0a0c */
[----:B------:R0:W-:Y:S01]  /*1d3f0*/  STL [R1+0x70c], R11 ;  /* 0x00070c0b01007387 */ /* 0x0001e20000100800 */
[----:B---3--:R-:W-:-:S03]  /*1d400*/  ISETP.GT.U32.AND P6, PT, R9, R23, PT ;  /* 0x000000170900720c */ /* 0x008fc60003fc4070 */
[----:B------:R-:W3:Y:S01]  /*1d410*/  LDL.LU R20, [R1+0xac] ;  /* 0x0000ac0001147983 */ /* 0x000ee20000300800 */
[----:B0-----:R-:W-:Y:S01]  /*1d420*/  IMAD.MOV.U32 R11, RZ, RZ, R3 ;  /* 0x000000ffff0b7224 */ /* 0x001fe200078e0003 */
[----:B------:R-:W-:-:S03]  /*1d430*/  SEL R12, R47, R12, !P1 ;  /* 0x0000000c2f0c7207 */ /* 0x000fc60004800000 */
[----:B------:R-:W-:Y:S01]  /*1d440*/  @!P5 IMAD.MOV R11, RZ, RZ, -R11 ;  /* 0x000000ffff0bd224 */ /* 0x000fe200078e0a0b */
[----:B------:R-:W-:Y:S02]  /*1d450*/  ISETP.GE.AND P5, PT, R21, RZ, PT ;  /* 0x000000ff1500720c */ /* 0x000fe40003fa6270 */
[----:B------:R-:W-:Y:S01]  /*1d460*/  ISETP.GT.U32.AND P2, PT, R9, R18, PT ;  /* 0x000000120900720c */ /* 0x000fe20003f44070 */
[----:B------:R-:W4:Y:S01]  /*1d470*/  LDL R21, [R1+0x1618] ;  /* 0x0016180001157983 */ /* 0x000f220000100800 */
[----:B-1----:R-:W-:Y:S02]  /*1d480*/  IMAD R13, R12, UR4, RZ ;  /* 0x000000040c0d7c24 */ /* 0x002fe4000f8e02ff */
[----:B------:R-:W-:Y:S01]  /*1d490*/  @!P6 IMAD.IADD R23, R23, 0x1, -R9 ;  /* 0x000000011717e824 */ /* 0x000fe200078e0a09 */
[----:B------:R-:W-:Y:S01]  /*1d4a0*/  ISETP.GT.U32.AND P3, PT, R9, R4, PT ;  /* 0x000000040900720c */ /* 0x000fe20003f64070 */
[----:B------:R-:W-:Y:S01]  /*1d4b0*/  @P0 IMAD.MOV.U32 R16, RZ, RZ, R2 ;  /* 0x000000ffff100224 */ /* 0x000fe200078e0002 */
[C---:B------:R-:W-:Y:S01]  /*1d4c0*/  IADD3 R3, P6, PT, R13.reuse, R8, RZ ;  /* 0x000000080d037210 */ /* 0x040fe20007fde0ff */
[----:B------:R-:W0:Y:S03]  /*1d4d0*/  LDCU UR4, c[0x0][0x3b0] ;  /* 0x00007600ff0477ac */ /* 0x000e260008000800 */
[----:B------:R-:W-:-:S02]  /*1d4e0*/  LEA.HI.X.SX32 R13, R13, R5, 0x1, P6 ;  /* 0x000000050d0d7211 */ /* 0x000fc400030f0eff */
[--C-:B------:R-:W-:Y:S01]  /*1d4f0*/  @!P2 IMAD.IADD R18, R18, 0x1, -R9.reuse ;  /* 0x000000011212a824 */ /* 0x100fe200078e0a09 */
[----:B------:R1:W-:Y:S03]  /*1d500*/  STL [R1+0x750], R3 ;  /* 0x0007500301007387 */ /* 0x0003e60000100800 */
[----:B------:R-:W-:Y:S01]  /*1d510*/  IMAD.MOV.U32 R12, RZ, RZ, R18 ;  /* 0x000000ffff0c7224 */ /* 0x000fe200078e0012 */
[----:B------:R0:W-:Y:S04]  /*1d520*/  STL [R1+0x74c], R13 ;  /* 0x00074c0d01007387 */ /* 0x0001e80000100800 */
[----:B------:R-:W4:Y:S01]  /*1d530*/  LDL R18, [R1+0x15b4] ;  /* 0x0015b40001127983 */ /* 0x000f220000100800 */
[----:B------:R-:W-:Y:S01]  /*1d540*/  @!P3 IMAD.IADD R4, R4, 0x1, -R9 ;  /* 0x000000010404b824 */ /* 0x000fe200078e0a09 */
[----:B------:R-:W-:-:S02]  /*1d550*/  SEL R11, R47, R11, !P1 ;  /* 0x0000000b2f0b7207 */ /* 0x000fc40004800000 */
[----:B------:R0:W4:Y:S02]  /*1d560*/  @P0 LDG.E.U8 R59, desc[UR20][R16.64] ;  /* 0x00000014103b0981 */ /* 0x000124000c1e1100 */
[----:B------:R-:W-:Y:S01]  /*1d570*/  ISETP.GT.U32.AND P3, PT, R9, R4, PT ;  /* 0x000000040900720c */ /* 0x000fe20003f64070 */
[----:B------:R-:W-:Y:S01]  /*1d580*/  IMAD R11, R11, UR5, RZ ;  /* 0x000000050b0b7c24 */ /* 0x000fe2000f8e02ff */
[----:B------:R-:W2:Y:S01]  /*1d590*/  LDCU UR5, c[0x0][0x3b0] ;  /* 0x00007600ff0577ac */ /* 0x000ea20008000800 */
[----:B------:R-:W-:Y:S01]  /*1d5a0*/  @!P5 IMAD.MOV R12, RZ, RZ, -R12 ;  /* 0x000000ffff0cd224 */ /* 0x000fe200078e0a0c */
[----:B------:R-:W-:Y:S02]  /*1d5b0*/  ISETP.GT.U32.AND P5, PT, R9, R23, PT ;  /* 0x000000170900720c */ /* 0x000fe40003fa4070 */
[----:B------:R-:W-:-:S07]  /*1d5c0*/  IADD3 R2, P6, PT, R11, R8, RZ ;  /* 0x000000080b027210 */ /* 0x000fce0007fde0ff */
[----:B------:R-:W-:Y:S02]  /*1d5d0*/  @!P3 IMAD.IADD R4, R4, 0x1, -R9 ;  /* 0x000000010404b824 */ /* 0x000fe400078e0a09 */
[----:B0-----:R-:W-:Y:S01]  /*1d5e0*/  @P0 IMAD.MOV.U32 R16, RZ, RZ, R3 ;  /* 0x000000ffff100224 */ /* 0x001fe200078e0003 */
[----:B-1----:R-:W-:Y:S01]  /*1d5f0*/  LEA.HI.X.SX32 R3, R11, R5, 0x1, P6 ;  /* 0x000000050b037211 */ /* 0x002fe200030f0eff */
[----:B------:R-:W-:Y:S02]  /*1d600*/  IMAD.MOV.U32 R11, RZ, RZ, R4 ;  /* 0x000000ffff0b7224 */ /* 0x000fe400078e0004 */
[----:B------:R-:W-:Y:S01]  /*1d610*/  @P0 IMAD.MOV.U32 R17, RZ, RZ, R13 ;  /* 0x000000ffff110224 */ /* 0x000fe200078e000d */
[----:B------:R-:W-:Y:S01]  /*1d620*/  SEL R13, R47, R12, !P1 ;  /* 0x0000000c2f0d7207 */ /* 0x000fe20004800000 */
[----:B------:R-:W-:-:S03]  /*1d630*/  @!P5 IMAD.IADD R23, R23, 0x1, -R9 ;  /* 0x000000011717d824 */ /* 0x000fc600078e0a09 */
[----:B------:R0:W4:Y:S01]  /*1d640*/  @P0 LDG.E.U8 R58, desc[UR20][R16.64] ;  /* 0x00000014103a0981 */ /* 0x000122000c1e1100 */
[----:B------:R-:W-:Y:S01]  /*1d650*/  IMAD R13, R13, UR6, RZ ;  /* 0x000000060d0d7c24 */ /* 0x000fe2000f8e02ff */
[----:B------:R-:W-:Y:S01]  /*1d660*/  PRMT R56, RZ, 0x7610, R56 ;  /* 0x00007610ff387816 */ /* 0x000fe20000000038 */
[----:B------:R-:W1:Y:S01]  /*1d670*/  LDCU UR6, c[0x0][0x3b0] ;  /* 0x00007600ff0677ac */ /* 0x000e620008000800 */
[----:B0-----:R-:W-:Y:S02]  /*1d680*/  @P0 IMAD.MOV.U32 R16, RZ, RZ, R2 ;  /* 0x000000ffff100224 */ /* 0x001fe400078e0002 */
[----:B------:R-:W-:-:S05]  /*1d690*/  @P0 IMAD.MOV.U32 R17, RZ, RZ, R3 ;  /* 0x000000ffff110224 */ /* 0x000fca00078e0003 */
[----:B------:R0:W4:Y:S01]  /*1d6a0*/  @P0 LDG.E.U8 R57, desc[UR20][R16.64] ;  /* 0x0000001410390981 */ /* 0x000122000c1e1100 */
[----:B--2---:R-:W-:-:S03]  /*1d6b0*/  ISETP.GE.AND P2, PT, R19, RZ, PT ;  /* 0x000000ff1300720c */ /* 0x004fc60003f46270 */
[----:B------:R-:W2:Y:S01]  /*1d6c0*/  LDL.LU R19, [R1+0x98] ;  /* 0x0000980001137983 */ /* 0x000ea20000300800 */
[----:B------:R-:W-:-:S03]  /*1d6d0*/  ISETP.GT.U32.AND P3, PT, R9, R22, PT ;  /* 0x000000160900720c */ /* 0x000fc60003f64070 */
[----:B------:R-:W-:Y:S06]  /*1d6e0*/  STL [R1+0x790], R2 ;  /* 0x0007900201007387 */ /* 0x000fec0000100800 */
[----:B------:R-:W-:-:S04]  /*1d6f0*/  @!P2 IMAD.MOV R11, RZ, RZ, -R11 ;  /* 0x000000ffff0ba224 */ /* 0x000fc800078e0a0b */
[----:B------:R-:W-:Y:S01]  /*1d700*/  @!P3 IMAD.IADD R22, R22, 0x1, -R9 ;  /* 0x000000011616b824 */ /* 0x000fe200078e0a09 */
[----:B---3--:R-:W-:Y:S01]  /*1d710*/  ISETP.GT.U32.AND P6, PT, R9, R20, PT ;  /* 0x000000140900720c */ /* 0x008fe20003fc4070 */
[----:B------:R3:W-:Y:S01]  /*1d720*/  STL [R1+0x78c], R3 ;  /* 0x00078c0301007387 */ /* 0x0007e20000100800 */
[----:B------:R-:W-:Y:S02]  /*1d730*/  SEL R12, R47, R11, !P1 ;  /* 0x0000000b2f0c7207 */ /* 0x000fe40004800000 */
[----:B------:R-:W-:Y:S02]  /*1d740*/  ISETP.GT.U32.AND P2, PT, R9, R22, PT ;  /* 0x000000160900720c */ /* 0x000fe40003f44070 */
[----:B----4-:R-:W-:Y:S02]  /*1d750*/  ISETP.GE.AND P3, PT, R21, RZ, PT ;  /* 0x000000ff1500720c */ /* 0x010fe40003f66270 */
[----:B------:R-:W4:Y:S01]  /*1d760*/  LDL R21, [R1+0x163c] ;  /* 0x00163c0001157983 */ /* 0x000f220000100800 */
[----:B------:R-:W-:-:S03]  /*1d770*/  IMAD.MOV.U32 R11, RZ, RZ, R23 ;  /* 0x000000ffff0b7224 */ /* 0x000fc600078e0017 */
[----:B------:R-:W4:Y:S01]  /*1d780*/  LDL.LU R93, [R1+0x90] ;  /* 0x00009000015d7983 */ /* 0x000f220000300800 */
[----:B------:R-:W-:Y:S01]  /*1d790*/  IMAD R12, R12, UR4, RZ ;  /* 0x000000040c0c7c24 */ /* 0x000fe2000f8e02ff */
[----:B------:R-:W-:Y:S01]  /*1d7a0*/  PRMT R55, RZ, 0x7610, R55 ;  /* 0x00007610ff377816 */ /* 0x000fe20000000037 */
[--C-:B------:R-:W-:Y:S01]  /*1d7b0*/  @!P6 IMAD.IADD R20, R20, 0x1, -R9.reuse ;  /* 0x000000011414e824 */ /* 0x100fe200078e0a09 */
[-C--:B0-----:R-:W-:Y:S01]  /*1d7c0*/  IADD3 R16, P6, PT, R13, R8.reuse, RZ ;  /* 0x000000080d107210 */ /* 0x081fe20007fde0ff */
[----:B---3--:R-:W3:Y:S01]  /*1d7d0*/  LDL.LU R3, [R1+0x84] ;  /* 0x0000840001037983 */ /* 0x008ee20000300800 */
[----:B------:R-:W-:Y:S01]  /*1d7e0*/  @!P2 IMAD.IADD R22, R22, 0x1, -R9 ;  /* 0x000000011616a824 */ /* 0x000fe200078e0a09 */
[----:B------:R-:W0:Y:S01]  /*1d7f0*/  LDCU UR4, c[0x0][0x3b0] ;  /* 0x00007600ff0477ac */ /* 0x000e220008000800 */
[----:B------:R-:W-:Y:S01]  /*1d800*/  @!P3 IMAD.MOV R11, RZ, RZ, -R11 ;  /* 0x000000ffff0bb224 */ /* 0x000fe200078e0a0b */
[----:B------:R-:W-:Y:S01]  /*1d810*/  IADD3 R2, P3, PT, R12, R8, RZ ;  /* 0x000000080c027210 */ /* 0x000fe20007f7e0ff */
[----:B------:R-:W-:Y:S04]  /*1d820*/  STL [R1+0x7d0], R16 ;  /* 0x0007d01001007387 */ /* 0x000fe80000100800 */
[----:B------:R0:W-:Y:S01]  /*1d830*/  STL [R1+0x810], R2 ;  /* 0x0008100201007387 */ /* 0x0001e20000100800 */
[----:B------:R-:W-:-:S03]  /*1d840*/  ISETP.GE.AND P2, PT, R18, RZ, PT ;  /* 0x000000ff1200720c */ /* 0x000fc60003f46270 */
[----:B------:R-:W3:Y:S01]  /*1d850*/  LDL R18, [R1+0x15d8] ;  /* 0x0015d80001127983 */ /* 0x000ee20000100800 */
[----:B------:R-:W-:Y:S02]  /*1d860*/  ISETP.GT.U32.AND P5, PT, R9, R20, PT ;  /* 0x000000140900720c */ /* 0x000fe40003fa4070 */
[----:B------:R-:W-:Y:S02]  /*1d870*/  LEA.HI.X.SX32 R17, R13, R5, 0x1, P6 ;  /* 0x000000050d117211 */ /* 0x000fe400030f0eff */
[----:B------:R-:W-:Y:S01]  /*1d880*/  SEL R14, R47, R11, !P1 ;  /* 0x0000000b2f0e7207 */ /* 0x000fe20004800000 */
[----:B------:R-:W-:Y:S01]  /*1d890*/  IMAD.MOV.U32 R11, RZ, RZ, R22 ;  /* 0x000000ffff0b7224 */ /* 0x000fe200078e0016 */
[----:B------:R-:W-:Y:S01]  /*1d8a0*/  LEA.HI.X.SX32 R4, R12, R5, 0x1, P3 ;  /* 0x000000050c047211 */ /* 0x000fe200018f0eff */
[----:B------:R-:W-:Y:S02]  /*1d8b0*/  @P0 IMAD.MOV.U32 R12, RZ, RZ, R16 ;  /* 0x000000ffff0c0224 */ /* 0x000fe400078e0010 */
[----:B------:R-:W-:Y:S01]  /*1d8c0*/  @P0 IMAD.MOV.U32 R13, RZ, RZ, R17 ;  /* 0x000000ffff0d0224 */ /* 0x000fe200078e0011 */
[----:B------:R-:W-:Y:S01]  /*1d8d0*/  STL [R1+0x7cc], R17 ;  /* 0x0007cc1101007387 */ /* 0x000fe20000100800 */
[----:B------:R-:W-:Y:S01]  /*1d8e0*/  IMAD R14, R14, UR5, RZ ;  /* 0x000000050e0e7c24 */ /* 0x000fe2000f8e02ff */
[----:B------:R-:W-:Y:S01]  /*1d8f0*/  PRMT R54, RZ, 0x7610, R54 ;  /* 0x00007610ff367816 */ /* 0x000fe20000000036 */
[----:B------:R-:W-:Y:S01]  /*1d900*/  @!P2 IMAD.MOV R11, RZ, RZ, -R11 ;  /* 0x000000ffff0ba224 */ /* 0x000fe200078e0a0b */
[----:B------:R0:W-:Y:S01]  /*1d910*/  STL [R1+0x80c], R4 ;  /* 0x00080c0401007387 */ /* 0x0001e20000100800 */
[----:B------:R-:W-:Y:S01]  /*1d920*/  @!P5 IMAD.IADD R20, R20, 0x1, -R9 ;  /* 0x000000011414d824 */ /* 0x000fe200078e0a09 */
[----:B------:R-:W1:Y:S02]  /*1d930*/  LDCU UR5, c[0x0][0x3b0] ;  /* 0x00007600ff0577ac */ /* 0x000e640008000800 */
[----:B------:R0:W3:Y:S02]  /*1d940*/  @P0 LDG.E.U8 R56, desc[UR20][R12.64] ;  /* 0x000000140c380981 */ /* 0x0000e4000c1e1100 */
[----:B0-----:R-:W-:Y:S01]  /*1d950*/  @P0 IMAD.MOV.U32 R12, RZ, RZ, R2 ;  /* 0x000000ffff0c0224 */ /* 0x001fe200078e0002 */
[----:B------:R-:W-:Y:S01]  /*1d960*/  IADD3 R2, P5, PT, R14, R8, RZ ;  /* 0x000000080e027210 */ /* 0x000fe20007fbe0ff */
[----:B------:R-:W-:-:S03]  /*1d970*/  @P0 IMAD.MOV.U32 R13, RZ, RZ, R4 ;  /* 0x000000ffff0d0224 */ /* 0x000fc600078e0004 */
[----:B------:R-:W-:Y:S02]  /*1d980*/  LEA.HI.X.SX32 R4, R14, R5, 0x1, P5 ;  /* 0x000000050e047211 */ /* 0x000fe400028f0eff */
[----:B------:R0:W3:Y:S02]  /*1d990*/  @P0 LDG.E.U8 R55, desc[UR20][R12.64] ;  /* 0x000000140c370981 */ /* 0x0000e4000c1e1100 */
[----:B0-----:R-:W-:Y:S01]  /*1d9a0*/  SEL R12, R47, R11, !P1 ;  /* 0x0000000b2f0c7207 */ /* 0x001fe20004800000 */
[----:B------:R-:W-:-:S04]  /*1d9b0*/  IMAD.MOV.U32 R11, RZ, RZ, R20 ;  /* 0x000000ffff0b7224 */ /* 0x000fc800078e0014 */
[----:B------:R-:W-:Y:S01]  /*1d9c0*/  IMAD R14, R12, UR7, RZ ;  /* 0x000000070c0e7c24 */ /* 0x000fe2000f8e02ff */
[----:B------:R-:W-:Y:S01]  /*1d9d0*/  PRMT R53, RZ, 0x7610, R53 ;  /* 0x00007610ff357816 */ /* 0x000fe20000000035 */
[----:B------:R-:W-:Y:S01]  /*1d9e0*/  @P0 IMAD.MOV.U32 R12, RZ, RZ, R2 ;  /* 0x000000ffff0c0224 */ /* 0x000fe200078e0002 */
[----:B------:R-:W-:Y:S01]  /*1d9f0*/  PRMT R52, RZ, 0x7610, R52 ;  /* 0x00007610ff347816 */ /* 0x000fe20000000034 */
[----:B------:R-:W-:Y:S01]  /*1da00*/  @P0 IMAD.MOV.U32 R13, RZ, RZ, R4 ;  /* 0x000000ffff0d0224 */ /* 0x000fe200078e0004 */
[----:B------:R-:W-:Y:S01]  /*1da10*/  PRMT R51, RZ, 0x7610, R51 ;  /* 0x00007610ff337816 */ /* 0x000fe20000000033 */
[----:B------:R-:W0:Y:S03]  /*1da20*/  LDCU UR7, c[0x0][0x3b0] ;  /* 0x00007600ff0777ac */ /* 0x000e260008000800 */
[----:B------:R0:W3:Y:S01]  /*1da30*/  @P0 LDG.E.U8 R54, desc[UR20][R12.64] ;  /* 0x000000140c360981 */ /* 0x0000e2000c1e1100 */
[----:B--2---:R-:W-:-:S13]  /*1da40*/  ISETP.GT.U32.AND P6, PT, R9, R19, PT ;  /* 0x000000130900720c */ /* 0x004fda0003fc4070 */
[----:B------:R-:W-:-:S05]  /*1da50*/  @!P6 IMAD.IADD R19, R19, 0x1, -R9 ;  /* 0x000000011313e824 */ /* 0x000fca00078e0a09 */
[----:B------:R-:W-:Y:S02]  /*1da60*/  ISETP.GT.U32.AND P6, PT, R9, R19, PT ;  /* 0x000000130900720c */ /* 0x000fe40003fc4070 */
[----:B----4-:R-:W-:Y:S02]  /*1da70*/  ISETP.GE.AND P3, PT, R21, RZ, PT ;  /* 0x000000ff1500720c */ /* 0x010fe40003f66270 */
[----:B------:R-:W2:Y:S01]  /*1da80*/  LDL.LU R21, [R1+0x80] ;  /* 0x0000800001157983 */ /* 0x000ea20000300800 */
[----:B------:R-:W-:-:S03]  /*1da90*/  ISETP.GT.U32.AND P2, PT, R9, R93, PT ;  /* 0x0000005d0900720c */ /* 0x000fc60003f44070 */
[----:B------:R4:W-:Y:S04]  /*1daa0*/  STL [R1+0x850], R2 ;  /* 0x0008500201007387 */ /* 0x0009e80000100800 */
[----:B------:R0:W-:Y:S04]  /*1dab0*/  STL [R1+0x84c], R4 ;  /* 0x00084c0401007387 */ /* 0x0001e80000100800 */
[----:B------:R-:W2:Y:S02]  /*1dac0*/  LDL R20, [R1+0x1664] ;  /* 0x0016640001147983 */ /* 0x000ea40000100800 */
[----:B------:R-:W-:-:S02]  /*1dad0*/  @!P2 IMAD.IADD R93, R93, 0x1, -R9 ;  /* 0x000000015d5da824 */ /* 0x000fc400078e0a09 */
[----:B------:R-:W2:Y:S01]  /*1dae0*/  LDL.LU R23, [R1+0x70] ;  /* 0x0000700001177983 */ /* 0x000ea20000300800 */
[----:B------:R-:W-:Y:S01]  /*1daf0*/  @!P3 IMAD.MOV R11, RZ, RZ, -R11 ;  /* 0x000000ffff0bb224 */ /* 0x000fe200078e0a0b */
[----:B---3--:R-:W-:Y:S02]  /*1db00*/  ISETP.GE.AND P2, PT, R18, RZ, PT ;  /* 0x000000ff1200720c */ /* 0x008fe40003f46270 */
[----:B------:R-:W3:Y:S01]  /*1db10*/  LDL R18, [R1+0x1608] ;  /* 0x0016080001127983 */ /* 0x000ee20000100800 */
[CC--:B----4-:R-:W-:Y:S01]  /*1db20*/  IADD3 R2, P3, PT, R14.reuse, R8.reuse, RZ ;  /* 0x000000080e027210 */ /* 0x0d0fe20007f7e0ff */
[----:B------:R-:W-:Y:S01]  /*1db30*/  @!P6 IMAD.IADD R19, R19, 0x1, -R9 ;  /* 0x000000011313e824 */ /* 0x000fe200078e0a09 */
[----:B------:R-:W-:Y:S02]  /*1db40*/  SEL R11, R47, R11, !P1 ;  /* 0x0000000b2f0b7207 */ /* 0x000fe40004800000 */
[----:B0-----:R-:W-:Y:S01]  /*1db50*/  LEA.HI.X.SX32 R4, R14, R5, 0x1, P3 ;  /* 0x000000050e047211 */ /* 0x001fe200018f0eff */
[----:B------:R0:W-:Y:S02]  /*1db60*/  STL [R1+0x890], R2 ;  /* 0x0008900201007387 */ /* 0x0001e40000100800 */
[----:B------:R-:W-:Y:S01]  /*1db70*/  IMAD R14, R11, UR4, RZ ;  /* 0x000000040b0e7c24 */ /* 0x000fe2000f8e02ff */
[----:B------:R-:W-:Y:S01]  /*1db80*/  ISETP.GT.U32.AND P5, PT, R9, R3, PT ;  /* 0x000000030900720c */ /* 0x000fe20003fa4070 */
[----:B------:R4:W-:Y:S01]  /*1db90*/  STL [R1+0x88c], R4 ;  /* 0x00088c0401007387 */ /* 0x0009e20000100800 */
[----:B------:R-:W-:Y:S01]  /*1dba0*/  IMAD.MOV.U32 R11, RZ, RZ, R19 ;  /* 0x000000ffff0b7224 */ /* 0x000fe200078e0013 */
[----:B------:R-:W1:Y:S02]  /*1dbb0*/  LDCU UR4, c[0x0][0x3b0] ;  /* 0x00007600ff0477ac */ /* 0x000e640008000800 */
[----:B------:R-:W3:Y:S04]  /*1dbc0*/  LDL.LU R22, [R1+0x68] ;  /* 0x0000680001167983 */ /* 0x000ee80000300800 */
[----:B------:R-:W3:Y:S01]  /*1dbd0*/  LDL R19, [R1+0x1694] ;  /* 0x0016940001137983 */ /* 0x000ee20000100800 */
[----:B------:R-:W-:Y:S01]  /*1dbe0*/  @P0 IMAD.MOV.U32 R12, RZ, RZ, R2 ;  /* 0x000000ffff0c0224 */ /* 0x000fe200078e0002 */
[----:B0-----:R-:W-:-:S02]  /*1dbf0*/  IADD3 R2, P6, PT, R14, R8, RZ ;  /* 0x000000080e027210 */ /* 0x001fc40007fde0ff */
[----:B------:R-:W-:Y:S02]  /*1dc00*/  @!P5 IMAD.IADD R3, R3, 0x1, -R9 ;  /* 0x000000010303d824 */ /* 0x000fe400078e0a09 */
[----:B------:R-:W-:Y:S01]  /*1dc10*/  @P0 IMAD.MOV.U32 R13, RZ, RZ, R4 ;  /* 0x000000ffff0d0224 */ /* 0x000fe200078e0004 */
[----:B----4-:R-:W-:Y:S01]  /*1dc20*/  LEA.HI.X.SX32 R4, R14, R5, 0x1, P6 ;  /* 0x000000050e047211 */ /* 0x010fe200030f0eff */
[----:B------:R-:W-:Y:S01]  /*1dc30*/  @!P2 IMAD.MOV R11, RZ, RZ, -R11 ;  /* 0x000000ffff0ba224 */ /* 0x000fe200078e0a0b */
[----:B------:R-:W-:Y:S01]  /*1dc40*/  ISETP.GT.U32.AND P3, PT, R9, R3, PT ;  /* 0x000000030900720c */ /* 0x000fe20003f64070 */
[----:B------:R-:W-:Y:S03]  /*1dc50*/  STL [R1+0x8d0], R2 ;  /* 0x0008d00201007387 */ /* 0x000fe60000100800 */
[----:B------:R-:W-:Y:S01]  /*1dc60*/  SEL R11, R47, R11, !P1 ;  /* 0x0000000b2f0b7207 */ /* 0x000fe20004800000 */
[----:B------:R0:W4:Y:S04]  /*1dc70*/  @P0 LDG.E.U8 R53, desc[UR20][R12.64] ;  /* 0x000000140c350981 */ /* 0x000128000c1e1100 */
[----:B------:R0:W-:Y:S01]  /*1dc80*/  STL [R1+0x8cc], R4 ;  /* 0x0008cc0401007387 */ /* 0x0001e20000100800 */
[----:B-1----:R-:W-:Y:S01]  /*1dc90*/  IMAD R11, R11, UR5, RZ ;  /* 0x000000050b0b7c24 */ /* 0x002fe2000f8e02ff */
[----:B------:R-:W-:Y:S01]  /*1dca0*/  ISETP.GT.U32.AND P5, PT, R9, R93, PT ;  /* 0x0000005d0900720c */ /* 0x000fe20003fa4070 */
[----:B------:R-:W1:Y:S01]  /*1dcb0*/  LDCU UR5, c[0x0][0x3b0] ;  /* 0x00007600ff0577ac */ /* 0x000e620008000800 */
[----:B0-----:R-:W-:-:S02]  /*1dcc0*/  @P0 IMAD.MOV.U32 R13, RZ, RZ, R4 ;  /* 0x000000ffff0d0224 */ /* 0x001fc400078e0004 */
[----:B------:R-:W4:Y:S01]  /*1dcd0*/  LDL R4, [R1+0x16a0] ;  /* 0x0016a00001047983 */ /* 0x000f220000100800 */
[----:B------:R-:W-:Y:S02]  /*1dce0*/  @P0 IMAD.MOV.U32 R12, RZ, RZ, R2 ;  /* 0x000000ffff0c0224 */ /* 0x000fe400078e0002 */
[----:B------:R-:W-:Y:S01]  /*1dcf0*/  @!P3 IMAD.IADD R3, R3, 0x1, -R9 ;  /* 0x000000010303b824 */ /* 0x000fe200078e0a09 */
[----:B------:R-:W-:Y:S02]  /*1dd00*/  IADD3 R2, P3, PT, R11, R8, RZ ;  /* 0x000000080b027210 */ /* 0x000fe40007f7e0ff */
[----:B--2---:R-:W-:Y:S02]  /*1dd10*/  ISETP.GT.U32.AND P2, PT, R9, R21, PT ;  /* 0x000000150900720c */ /* 0x004fe40003f44070 */
[----:B------:R-:W-:-:S11]  /*1dd20*/  ISETP.GE.AND P6, PT, R20, RZ, PT ;  /* 0x000000ff1400720c */ /* 0x000fd60003fc6270 */
[--C-:B------:R-:W-:Y:S01]  /*1dd30*/  @!P2 IMAD.IADD R21, R21, 0x1, -R9.reuse ;  /* 0x000000011515a824 */ /* 0x100fe200078e0a09 */
[----:B------:R-:W2:Y:S01]  /*1dd40*/  LDL.LU R20, [R1+0x5c] ;  /* 0x00005c0001147983 */ /* 0x000ea20000300800 */
[----:B------:R-:W-:Y:S01]  /*1dd50*/  LEA.HI.X.SX32 R11, R11, R5, 0x1, P3 ;  /* 0x000000050b0b7211 */ /* 0x000fe200018f0eff */
[----:B------:R-:W-:Y:S02]  /*1dd60*/  @!P5 IMAD.IADD R93, R93, 0x1, -R9 ;  /* 0x000000015d5dd824 */ /* 0x000fe400078e0a09 */
[----:B------:R0:W2:Y:S01]  /*1dd70*/  @P0 LDG.E.U8 R52, desc[UR20][R12.64] ;  /* 0x000000140c340981 */ /* 0x0000a2000c1e1100 */
[----:B---3--:R-:W-:-:S03]  /*1dd80*/  ISETP.GE.AND P2, PT, R18, RZ, PT ;  /* 0x000000ff1200720c */ /* 0x008fc60003f46270 */
[----:B------:R-:W-:Y:S01]  /*1dd90*/  STL [R1+0x910], R2 ;  /* 0x0009100201007387 */ /* 0x000fe20000100800 */
[----:B------:R-:W-:-:S03]  /*1dda0*/  @P0 IMAD.MOV.U32 R17, RZ, RZ, R11 ;  /* 0x000000ffff110224 */ /* 0x000fc600078e000b */
[----:B------:R-:W3:Y:S04]  /*1ddb0*/  LDL.LU R18, [R1+0x54] ;  /* 0x0000540001127983 */ /* 0x000ee80000300800 */
[----:B------:R0:W-:Y:S02]  /*1ddc0*/  STL [R1+0x90c], R11 ;  /* 0x00090c0b01007387 */ /* 0x0001e40000100800 */
[----:B0-----:R-:W-:-:S04]  /*1ddd0*/  IMAD.MOV.U32 R11, RZ, RZ, R3 ;  /* 0x000000ffff0b7224 */ /* 0x001fc800078e0003 */
[----:B------:R-:W-:Y:S01]  /*1dde0*/  @!P2 IMAD.MOV R11, RZ, RZ, -R11 ;  /* 0x000000ffff0ba224 */ /* 0x000fe200078e0a0b */
[----:B------:R-:W-:Y:S02]  /*1ddf0*/  ISETP.GE.AND P2, PT, R19, RZ, PT ;  /* 0x000000ff1300720c */ /* 0x000fe40003f46270 */
[----:B------:R-:W3:Y:S01]  /*1de00*/  LDL R19, [R1+0x16ac] ;  /* 0x0016ac0001137983 */ /* 0x000ee20000100800 */
[----:B------:R-:W-:Y:S01]  /*1de10*/  ISETP.GT.U32.AND P5, PT, R9, R23, PT ;  /* 0x000000170900720c */ /* 0x000fe20003fa4070 */
[----:B------:R-:W-:-:S04]  /*1de20*/  IMAD.MOV.U32 R12, RZ, RZ, R93 ;  /* 0x000000ffff0c7224 */ /* 0x000fc800078e005d */
[----:B------:R-:W-:Y:S01]  /*1de30*/  @!P6 IMAD.MOV R12, RZ, RZ, -R12 ;  /* 0x000000ffff0ce224 */ /* 0x000fe200078e0a0c */
[C---:B------:R-:W-:Y:S02]  /*1de40*/  ISETP.GT.U32.AND P6, PT, R9.reuse, R22, PT ;  /* 0x000000160900720c */ /* 0x040fe40003fc4070 */
[----:B------:R-:W-:Y:S02]  /*1de50*/  ISETP.GT.U32.AND P3, PT, R9, R21, PT ;  /* 0x000000150900720c */ /* 0x000fe40003f64070 */
[----:B------:R-:W-:-:S03]  /*1de60*/  SEL R12, R47, R12, !P1 ;  /* 0x0000000c2f0c7207 */ /* 0x000fc60004800000 */
[--C-:B------:R-:W-:Y:S02]  /*1de70*/  @!P5 IMAD.IADD R23, R23, 0x1, -R9.reuse ;  /* 0x000000011717d824 */ /* 0x100fe400078e0a09 */
[----:B------:R-:W-:Y:S01]  /*1de80*/  IMAD R13, R12, UR4, RZ ;  /* 0x000000040c0d7c24 */ /* 0x000fe2000f8e02ff */
[----:B------:R-:W-:Y:S01]  /*1de90*/  SEL R11, R47, R11, !P1 ;  /* 0x0000000b2f0b7207 */ /* 0x000fe20004800000 */
[----:B------:R-:W-:Y:S01]  /*1dea0*/  @P0 IMAD.MOV.U32 R16, RZ, RZ, R2 ;  /* 0x000000ffff100224 */ /* 0x000fe200078e0002 */
[----:B------:R-:W-:Y:S01]  /*1deb0*/  ISETP.GT.U32.AND P5, PT, R9, R23, PT ;  /* 0x000000170900720c */ /* 0x000fe20003fa4070 */
[--C-:B------:R-:W-:Y:S01]  /*1dec0*/  @!P6 IMAD.IADD R22, R22, 0x1, -R9.reuse ;  /* 0x000000011616e824 */ /* 0x100fe200078e0a09 */
[-C--:B------:R-:W-:Y:S01]  /*1ded0*/  IADD3 R3, P6, PT, R13, R8.reuse, RZ ;  /* 0x000000080d037210 */ /* 0x080fe20007fde0ff */
[----:B------:R-:W-:Y:S01]  /*1dee0*/  @!P3 IMAD.IADD R21, R21, 0x1, -R9 ;  /* 0x000000011515b824 */ /* 0x000fe200078e0a09 */
[----:B----4-:R-:W-:Y:S01]  /*1def0*/  ISETP.GE.AND P3, PT, R4, RZ, PT ;  /* 0x000000ff0400720c */ /* 0x010fe20003f66270 */
[----:B-1----:R-:W-:Y:S01]  /*1df00*/  IMAD R11, R11, UR5, RZ ;  /* 0x000000050b0b7c24 */ /* 0x002fe2000f8e02ff */
[-C--:B------:R-:W-:Y:S01]  /*1df10*/  LEA.HI.X.SX32 R4, R13, R5.reuse, 0x1, P6 ;  /* 0x000000050d047211 */ /* 0x080fe200030f0eff */
[----:B------:R0:W-:Y:S01]  /*1df20*/  STL [R1+0x950], R3 ;  /* 0x0009500301007387 */ /* 0x0001e20000100800 */
[----:B------:R-:W-:Y:S01]  /*1df30*/  IMAD.MOV.U32 R12, RZ, RZ, R21 ;  /* 0x000000ffff0c7224 */ /* 0x000fe200078e0015 */
[----:B------:R-:W1:Y:S02]  /*1df40*/  LDCU UR4, c[0x0][0x3b0] ;  /* 0x00007600ff0477ac */ /* 0x000e640008000800 */
[----:B------:R4:W-:Y:S02]  /*1df50*/  STL [R1+0x94c], R4 ;  /* 0x00094c0401007387 */ /* 0x0009e40000100800 */
[----:B------:R-:W-:Y:S01]  /*1df60*/  @!P5 IMAD.IADD R23, R23, 0x1, -R9 ;  /* 0x000000011717d824 */ /* 0x000fe200078e0a09 */
[----:B------:R-:W-:Y:S01]  /*1df70*/  PRMT R50, RZ, 0x7610, R50 ;  /* 0x00007610ff327816 */ /* 0x000fe20000000032 */
[----:B------:R-:W4:Y:S01]  /*1df80*/  LDL R21, [R1+0x16b8] ;  /* 0x0016b80001157983 */ /* 0x000f220000100800 */
[----:B------:R-:W-:Y:S01]  /*1df90*/  @!P2 IMAD.MOV R12, RZ, RZ, -R12 ;  /* 0x000000ffff0ca224 */ /* 0x000fe200078e0a0c */
[C---:B------:R-:W-:Y:S01]  /*1dfa0*/  IADD3 R2, P2, PT, R11.reuse, R8, RZ ;  /* 0x000000080b027210 */ /* 0x040fe20007f5e0ff */
[----:B------:R-:W1:Y:S01]  /*1dfb0*/  LDCU UR5, c[0x0][0x3b0] ;  /* 0x00007600ff0577ac */ /* 0x000e620008000800 */
[----:B------:R0:W4:Y:S04]  /*1dfc0*/  @P0 LDG.E.U8 R51, desc[UR20][R16.64] ;  /* 0x0000001410330981 */ /* 0x000128000c1e1100 */
[----:B------:R1:W-:Y:S01]  /*1dfd0*/  STL [R1+0x990], R2 ;  /* 0x0009900201007387 */ /* 0x0003e20000100800 */
[----:B0-----:R-:W-:Y:S01]  /*1dfe0*/  @P0 IMAD.MOV.U32 R16, RZ, RZ, R3 ;  /* 0x000000ffff100224 */ /* 0x001fe200078e0003 */
[----:B------:R-:W-:-:S05]  /*1dff0*/  LEA.HI.X.SX32 R3, R11, R5, 0x1, P2 ;  /* 0x000000050b037211 */ /* 0x000fca00010f0eff */
[----:B------:R0:W-:Y:S01]  /*1e000*/  STL [R1+0x98c], R3 ;  /* 0x00098c0301007387 */ /* 0x0001e20000100800 */
[----:B--2---:R-:W-:-:S13]  /*1e010*/  ISETP.GT.U32.AND P5, PT, R9, R20, PT ;  /* 0x000000140900720c */ /* 0x004fda0003fa4070 */
[----:B------:R-:W-:Y:S01]  /*1e020*/  @!P5 IMAD.IADD R20, R20, 0x1, -R9 ;  /* 0x000000011414d824 */ /* 0x000fe200078e0a09 */
[----:B---3--:R-:W-:Y:S02]  /*1e030*/  ISETP.GE.AND P5, PT, R19, RZ, PT ;  /* 0x000000ff1300720c */ /* 0x008fe40003fa6270 */
[----:B------:R-:W2:Y:S01]  /*1e040*/  LDL R19, [R1+0x16c8] ;  /* 0x0016c80001137983 */ /* 0x000ea20000100800 */
[C---:B------:R-:W-:Y:S01]  /*1e050*/  ISETP.GT.U32.AND P6, PT, R9.reuse, R22, PT ;  /* 0x000000160900720c */ /* 0x040fe20003fc4070 */
[----:B------:R-:W-:Y:S02]  /*1e060*/  IMAD.MOV.U32 R11, RZ, RZ, R23 ;  /* 0x000000ffff0b7224 */ /* 0x000fe400078e0017 */
[----:B------:R-:W-:Y:S02]  /*1e070*/  @P0 IMAD.MOV.U32 R17, RZ, RZ, R4 ;  /* 0x000000ffff110224 */ /* 0x000fe400078e0004 */
[----:B------:R-:W-:Y:S01]  /*1e080*/  @!P3 IMAD.MOV R11, RZ, RZ, -R11 ;  /* 0x000000ffff0bb224 */ /* 0x000fe200078e0a0b */
[----:B------:R-:W-:Y:S01]  /*1e090*/  ISETP.GT.U32.AND P3, PT, R9, R20, PT ;  /* 0x000000140900720c */ /* 0x000fe20003f64070 */
[----:B----4-:R-:W3:Y:S01]  /*1e0a0*/  LDL.LU R4, [R1+0x1b0] ;  /* 0x0001b00001047983 */ /* 0x010ee20000300800 */
[----:B------:R-:W-:-:S02]  /*1e0b0*/  SEL R13, R47, R12, !P1 ;  /* 0x0000000c2f0d7207 */ /* 0x000fc40004800000 */
[----:B------:R-:W-:Y:S01]  /*1e0c0*/  SEL R12, R47, R11, !P1 ;  /* 0x0000000b2f0c7207 */ /* 0x000fe20004800000 */
[----:B------:R4:W3:Y:S01]  /*1e0d0*/  @P0 LDG.E.U8 R50, desc[UR20][R16.64] ;  /* 0x0000001410320981 */ /* 0x0008e2000c1e1100 */
[----:B------:R-:W-:Y:S01]  /*1e0e0*/  PRMT R49, RZ, 0x7610, R49 ;  /* 0x00007610ff317816 */ /* 0x000fe20000000031 */
[----:B------:R-:W-:Y:S01]  /*1e0f0*/  @!P6 IMAD.IADD R22, R22, 0x1, -R9 ;  /* 0x000000011616e824 */ /* 0x000fe200078e0a09 */
[----:B------:R-:W-:Y:S01]  /*1e100*/  ISETP.GT.U32.AND P2, PT, R9, R18, PT ;  /* 0x000000120900720c */ /* 0x000fe20003f44070 */
[----:B------:R-:W-:Y:S01]  /*1e110*/  IMAD R13, R13, UR6, RZ ;  /* 0x000000060d0d7c24 */ /* 0x000fe2000f8e02ff */
[----:B------:R-:W-:Y:S01]  /*1e120*/  PRMT R48, RZ, 0x7610, R48 ;  /* 0x00007610ff307816 */ /* 0x000fe20000000030 */
[----:B------:R-:W-:Y:S01]  /*1e130*/  IMAD.MOV.U32 R11, RZ, RZ, R22 ;  /* 0x000000ffff0b7224 */ /* 0x000fe200078e0016 */
[----:B------:R-:W-:Y:S01]  /*1e140*/  PRMT R46, RZ, 0x7610, R46 ;  /* 0x00007610ff2e7816 */ /* 0x000fe2000000002e */
[----:B-1----:R-:W-:Y:S01]  /*1e150*/  IMAD R12, R12, UR4, RZ ;  /* 0x000000040c0c7c24 */ /* 0x002fe2000f8e02ff */
[----:B------:R-:W-:Y:S01]  /*1e160*/  PRMT R45, RZ, 0x7610, R45 ;  /* 0x00007610ff2d7816 */ /* 0x000fe2000000002d */
[----:B----4-:R-:W-:Y:S01]  /*1e170*/  @P0 IMAD.MOV.U32 R16, RZ, RZ, R2 ;  /* 0x000000ffff100224 */ /* 0x010fe200078e0002 */
[----:B------:R-:W1:Y:S01]  /*1e180*/  LDCU UR4, c[0x0][0x3b0] ;  /* 0x00007600ff0477ac */ /* 0x000e620008000800 */
[----:B------:R-:W-:-:S02]  /*1e190*/  @P0 IMAD.MOV.U32 R17, RZ, RZ, R3 ;  /* 0x000000ffff110224 */ /* 0x000fc400078e0003 */
[----:B------:R-:W-:Y:S01]  /*1e1a0*/  @!P5 IMAD.MOV R11, RZ, RZ, -R11 ;  /* 0x000000ffff0bd224 */ /* 0x000fe200078e0a0b */
[----:B------:R-:W-:Y:S01]  /*1e1b0*/  PRMT R44, RZ, 0x7610, R44 ;  /* 0x00007610ff2c7816 */ /* 0x000fe2000000002c */
[--C-:B------:R-:W-:Y:S01]  /*1e1c0*/  @!P3 IMAD.IADD R20, R20, 0x1, -R9.reuse ;  /* 0x000000011414b824 */ /* 0x100fe200078e0a09 */
[----:B------:R4:W3:Y:S01]  /*1e1d0*/  @P0 LDG.E.U8 R49, desc[UR20][R16.64] ;  /* 0x0000001410310981 */ /* 0x0008e2000c1e1100 */
[-C--:B------:R-:W-:Y:S01]  /*1e1e0*/  IADD3 R2, P5, PT, R12, R8.reuse, RZ ;  /* 0x000000080c027210 */ /* 0x080fe20007fbe0ff */
[----:B------:R-:W-:Y:S01]  /*1e1f0*/  @!P2 IMAD.IADD R18, R18, 0x1, -R9 ;  /* 0x000000011212a824 */ /* 0x000fe200078e0a09 */
[----:B------:R-:W-:Y:S01]  /*1e200*/  ISETP.GE.AND P3, PT, R21, RZ, PT ;  /* 0x000000ff1500720c */ /* 0x000fe20003f66270 */
[----:B------:R-:W1:Y:S01]  /*1e210*/  LDCU UR6, c[0x0][0x3b0] ;  /* 0x00007600ff0677ac */ /* 0x000e620008000800 */
[----:B----4-:R-:W-:-:S04]  /*1e220*/  IADD3 R16, P6, PT, R13, R8, RZ ;  /* 0x000000080d107210 */ /* 0x010fc80007fde0ff */
[-C--:B------:R-:W-:Y:S01]  /*1e230*/  LEA.HI.X.SX32 R17, R13, R5.reuse, 0x1, P6 ;  /* 0x000000050d117211 */ /* 0x080fe200030f0eff */
[----:B------:R-:W-:Y:S01]  /*1e240*/  STL [R1+0x9d0], R16 ;  /* 0x0009d01001007387 */ /* 0x000fe20000100800 */
[----:B0-----:R-:W-:Y:S01]  /*1e250*/  LEA.HI.X.SX32 R3, R12, R5, 0x1, P5 ;  /* 0x000000050c037211 */ /* 0x001fe200028f0eff */
[----:B------:R-:W-:Y:S02]  /*1e260*/  @P0 IMAD.MOV.U32 R12, RZ, RZ, R16 ;  /* 0x000000ffff0c0224 */ /* 0x000fe400078e0010 */
[----:B------:R0:W-:Y:S01]  /*1e270*/  STL [R1+0xa10], R2 ;  /* 0x000a100201007387 */ /* 0x0001e20000100800 */
[----:B------:R-:W-:-:S03]  /*1e280*/  @P0 IMAD.MOV.U32 R13, RZ, RZ, R17 ;  /* 0x000000ffff0d0224 */ /* 0x000fc600078e0011 */
[----:B------:R-:W4:Y:S01]  /*1e290*/  LDL R21, [R1+0x1590] ;  /* 0x0015900001157983 */ /* 0x000f220000100800 */
[----:B------:R-:W-:Y:S01]  /*1e2a0*/  SEL R14, R47, R11, !P1 ;  /* 0x0000000b2f0e7207 */ /* 0x000fe20004800000 */
[----:B------:R-:W-:Y:S01]  /*1e2b0*/  IMAD.MOV.U32 R11, RZ, RZ, R20 ;  /* 0x000000ffff0b7224 */ /* 0x000fe200078e0014 */
[C---:B------:R-:W-:Y:S01]  /*1e2c0*/  ISETP.GT.U32.AND P2, PT, R9.reuse, R18, PT ;  /* 0x000000120900720c */ /* 0x040fe20003f44070 */
[----:B------:R0:W4:Y:S01]  /*1e2d0*/  @P0 LDG.E.U8 R48, desc[UR20][R12.64] ;  /* 0x000000140c300981 */ /* 0x000122000c1e1100 */
[----:B------:R-:W-:Y:S01]  /*1e2e0*/  ISETP.GT.U32.AND P6, PT, R9, R42, PT ;  /* 0x0000002a0900720c */ /* 0x000fe20003fc4070 */
[----:B------:R-:W-:Y:S01]  /*1e2f0*/  IMAD R14, R14, UR5, RZ ;  /* 0x000000050e0e7c24 */ /* 0x000fe2000f8e02ff */
[----:B------:R-:W1:Y:S01]  /*1e300*/  LDCU UR5, c[0x0][0x3b0] ;  /* 0x00007600ff0577ac */ /* 0x000e620008000800 */
[----:B------:R-:W-:Y:S01]  /*1e310*/  STL [R1+0x9cc], R17 ;  /* 0x0009cc1101007387 */ /* 0x000fe20000100800 */
[----:B------:R-:W-:-:S03]  /*1e320*/  @!P3 IMAD.MOV R11, RZ, RZ, -R11 ;  /* 0x000000ffff0bb224 */ /* 0x000fc600078e0a0b */
[----:B------:R1:W-:Y:S01]  /*1e330*/  STL [R1+0xa0c], R3 ;  /* 0x000a0c0301007387 */ /* 0x0003e20000100800 */
[----:B0-----:R-:W-:Y:S02]  /*1e340*/  @P0 IMAD.MOV.U32 R12, RZ, RZ, R2 ;  /* 0x000000ffff0c0224 */ /* 0x001fe400078e0002 */
[----:B------:R-:W-:Y:S01]  /*1e350*/  @P0 IMAD.MOV.U32 R13, RZ, RZ, R3 ;  /* 0x000000ffff0d0224 */ /* 0x000fe200078e0003 */
[----:B------:R-:W4:Y:S01]  /*1e360*/  LDL R20, [R1+0x1514] ;  /* 0x0015140001147983 */ /* 0x000f220000100800 */
[----:B------:R-:W-:-:S03]  /*1e370*/  IADD3 R2, P3, PT, R14, R8, RZ ;  /* 0x000000080e027210 */ /* 0x000fc60007f7e0ff */
[----:B------:R0:W4:Y:S01]  /*1e380*/  @P0 LDG.E.U8 R46, desc[UR20][R12.64] ;  /* 0x000000140c2e0981 */ /* 0x000122000c1e1100 */
[--C-:B------:R-:W-:Y:S01]  /*1e390*/  @!P2 IMAD.IADD R18, R18, 0x1, -R9.reuse ;  /* 0x000000011212a824 */ /* 0x100fe200078e0a09 */
[----:B-1----:R-:W-:Y:S02]  /*1e3a0*/  LEA.HI.X.SX32 R3, R14, R5, 0x1, P3 ;  /* 0x000000050e037211 */ /* 0x002fe400018f0eff */
[----:B0-----:R-:W-:Y:S01]  /*1e3b0*/  SEL R12, R47, R11, !P1 ;  /* 0x0000000b2f0c7207 */ /* 0x001fe20004800000 */
[----:B------:R-:W-:-:S04]  /*1e3c0*/  @!P6 IMAD.IADD R42, R42, 0x1, -R9 ;  /* 0x000000012a2ae824 */ /* 0x000fc800078e0a09 */
[----:B------:R-:W-:Y:S02]  /*1e3d0*/  IMAD R14, R12, UR7, RZ ;  /* 0x000000070c0e7c24 */ /* 0x000fe4000f8e02ff */
[----:B------:R-:W-:Y:S02]  /*1e3e0*/  IMAD.MOV.U32 R11, RZ, RZ, R18 ;  /* 0x000000ffff0b7224 */ /* 0x000fe400078e0012 */
[----:B------:R-:W-:Y:S01]  /*1e3f0*/  @P0 IMAD.MOV.U32 R13, RZ, RZ, R3 ;  /* 0x000000ffff0d0224 */ /* 0x000fe200078e0003 */
[----:B--2---:R-:W-:Y:S01]  /*1e400*/  ISETP.GE.AND P5, PT, R19, RZ, PT ;  /* 0x000000ff1300720c */ /* 0x004fe20003fa6270 */
[----:B------:R-:W-:Y:S01]  /*1e410*/  @P0 IMAD.MOV.U32 R12, RZ, RZ, R2 ;  /* 0x000000ffff0c0224 */ /* 0x000fe200078e0002 */
[----:B------:R-:W2:Y:S01]  /*1e420*/  LDL.LU R19, [R1+0x1b8] ;  /* 0x0001b80001137983 */ /* 0x000ea20000300800 */
[----:B------:R-:W-:Y:S01]  /*1e430*/  ISETP.GT.U32.AND P2, PT, R9, R15, PT ;  /* 0x0000000f0900720c */ /* 0x000fe20003f44070 */
[----:B------:R-:W0:Y:S02]  /*1e440*/  LDCU UR7, c[0x0][0x3b0] ;  /* 0x00007600ff0777ac */ /* 0x000e240008000800 */
[----:B------:R1:W-:Y:S04]  /*1e450*/  STL [R1+0xa50], R2 ;  /* 0x000a500201007387 */ /* 0x0003e80000100800 */
[----:B------:R0:W-:Y:S04]  /*1e460*/  STL [R1+0xa4c], R3 ;  /* 0x000a4c0301007387 */ /* 0x0001e80000100800 */
[----:B------:R-:W2:Y:S01]  /*1e470*/  LDL.LU R18, [R1+0x1bc] ;  /* 0x0001bc0001127983 */ /* 0x000ea20000300800 */
[----:B-1----:R-:W-:-:S03]  /*1e480*/  IADD3 R2, P6, PT, R14, R8, RZ ;  /* 0x000000080e027210 */ /* 0x002fc60007fde0ff */
[----:B------:R1:W2:Y:S04]  /*1e490*/  @P0 LDG.E.U8 R45, desc[UR20][R12.64] ;  /* 0x000000140c2d0981 */ /* 0x0002a8000c1e1100 */
[----:B------:R-:W-:Y:S04]  /*1e4a0*/  STL [R1+0xa90], R2 ;  /* 0x000a900201007387 */ /* 0x000fe80000100800 */
[----:B------:R-:W2:Y:S01]  /*1e4b0*/  LDL R22, [R1+0x1374] ;  /* 0x0013740001167983 */ /* 0x000ea20000100800 */
[----:B0-----:R-:W-:-:S05]  /*1e4c0*/  LEA.HI.X.SX32 R3, R14, R5, 0x1, P6 ;  /* 0x000000050e037211 */ /* 0x001fca00030f0eff */
[----:B------:R0:W-:Y:S01]  /*1e4d0*/  STL [R1+0xa8c], R3 ;  /* 0x000a8c0301007387 */ /* 0x0001e20000100800 */
[----:B-1----:R-:W-:-:S03]  /*1e4e0*/  @P0 IMAD.MOV.U32 R13, RZ, RZ, R3 ;  /* 0x000000ffff0d0224 */ /* 0x002fc600078e0003 */
[----:B------:R-:W2:Y:S04]  /*1e4f0*/  LDL R23, [R1+0x1394] ;  /* 0x0013940001177983 */ /* 0x000ea80000100800 */
[----:B0-----:R-:W2:Y:S01]  /*1e500*/  LDL.LU R3, [R1+0x1c4] ;  /* 0x0001c40001037983 */ /* 0x001ea20000300800 */
[C---:B------:R-:W-:Y:S01]  /*1e510*/  ISETP.GT.U32.AND P3, PT, R9.reuse, R42, PT ;  /* 0x0000002a0900720c */ /* 0x040fe20003f64070 */
[----:B------:R-:W-:Y:S01]  /*1e520*/  @!P5 IMAD.MOV R11, RZ, RZ, -R11 ;  /* 0x000000ffff0bd224 */ /* 0x000fe200078e0a0b */
[----:B---3--:R-:W-:Y:S01]  /*1e530*/  ISETP.GT.U32.AND P5, PT, R9, R4, PT ;  /* 0x000000040900720c */ /* 0x008fe20003fa4070 */
[----:B------:R-:W-:Y:S01]  /*1e540*/  @!P2 IMAD.IADD R15, R15, 0x1, -R9 ;  /* 0x000000010f0fa824 */ /* 0x000fe200078e0a09 */
[----:B----4-:R-:W-:Y:S02]  /*1e550*/  ISETP.GE.AND P2, PT, R21, RZ, PT ;  /* 0x000000ff1500720c */ /* 0x010fe40003f46270 */
[----:B------:R-:W-:Y:S01]  /*1e560*/  SEL R11, R47, R11, !P1 ;  /* 0x0000000b2f0b7207 */ /* 0x000fe20004800000 */
[----:B------:R-:W-:Y:S01]  /*1e570*/  @P0 IMAD.MOV.U32 R12, RZ, RZ, R2 ;  /* 0x000000ffff0c0224 */ /* 0x000fe200078e0002 */
[----:B------:R-:W-:-:S05]  /*1e580*/  ISETP.GT.U32.AND P6, PT, R9, R15, PT ;  /* 0x0000000f0900720c */ /* 0x000fca0003fc4070 */
[----:B------:R-:W-:Y:S01]  /*1e590*/  @!P3 IMAD.IADD R42, R42, 0x1, -R9 ;  /* 0x000000012a2ab824 */ /* 0x000fe200078e0a09 */
[----:B------:R-:W3:Y:S01]  /*1e5a0*/  LDL.LU R21, [R1+0x1d0] ;  /* 0x0001d00001157983 */ /* 0x000ee20000300800 */
[----:B------:R-:W-:Y:S01]  /*1e5b0*/  IMAD R11, R11, UR4, RZ ;  /* 0x000000040b0b7c24 */ /* 0x000fe2000f8e02ff */
[----:B------:R-:W-:Y:S01]  /*1e5c0*/  PRMT R43, RZ, 0x7610, R43 ;  /* 0x00007610ff2b7816 */ /* 0x000fe2000000002b */
[--C-:B------:R-:W-:Y:S01]  /*1e5d0*/  @!P5 IMAD.IADD R4, R4, 0x1, -R9.reuse ;  /* 0x000000010404d824 */ /* 0x100fe200078e0a09 */
[----:B------:R0:W4:Y:S01]  /*1e5e0*/  @P0 LDG.E.U8 R44, desc[UR20][R12.64] ;  /* 0x000000140c2c0981 */ /* 0x000122000c1e1100 */
[----:B------:R-:W1:Y:S01]  /*1e5f0*/  LDCU UR4, c[0x0][0x3b0] ;  /* 0x00007600ff0477ac */ /* 0x000e620008000800 */
[----:B------:R-:W-:Y:S01]  /*1e600*/  @!P2 IMAD.MOV R42, RZ, RZ, -R42 ;  /* 0x000000ffff2aa224 */ /* 0x000fe200078e0a2a */
[----:B------:R-:W-:Y:S02]  /*1e610*/  ISETP.GE.AND P3, PT, R20, RZ, PT ;  /* 0x000000ff1400720c */ /* 0x000fe40003f66270 */
[----:B------:R-:W-:Y:S01]  /*1e620*/  IADD3 R2, P2, PT, R11, R8, RZ ;  /* 0x000000080b027210 */ /* 0x000fe20007f5e0ff */
[----:B------:R-:W-:Y:S01]  /*1e630*/  @!P6 IMAD.IADD R15, R15, 0x1, -R9 ;  /* 0x000000010f0fe824 */ /* 0x000fe200078e0a09 */
[----:B------:R-:W-:-:S02]  /*1e640*/  SEL R42, R47, R42, !P1 ;  /* 0x0000002a2f2a7207 */ /* 0x000fc40004800000 */
[----:B0-----:R-:W-:Y:S01]  /*1e650*/  LEA.HI.X.SX32 R12, R11, R5, 0x1, P2 ;  /* 0x000000050b0c7211 */ /* 0x001fe200010f0eff */
[----:B------:R-:W-:Y:S01]  /*1e660*/  STL [R1+0xad0], R2 ;  /* 0x000ad00201007387 */ /* 0x000fe20000100800 */
[----:B------:R-:W-:Y:S01]  /*1e670*/  ISETP.GT.U32.AND P2, PT, R9, R4, PT ;  /* 0x000000040900720c */ /* 0x000fe20003f44070 */
[----:B------:R-:W-:Y:S01]  /*1e680*/  IMAD R42, R42, UR5, RZ ;  /* 0x000000052a2a7c24 */ /* 0x000fe2000f8e02ff */
[----:B------:R-:W-:Y:S01]  /*1e690*/  PRMT R41, RZ, 0x7610, R41 ;  /* 0x00007610ff297816 */ /* 0x000fe20000000029 */
[----:B------:R0:W-:Y:S02]  /*1e6a0*/  STL [R1+0xacc], R12 ;  /* 0x000acc0c01007387 */ /* 0x0001e40000100800 */
[----:B------:R-:W-:Y:S01]  /*1e6b0*/  @!P3 IMAD.MOV R15, RZ, RZ, -R15 ;  /* 0x000000ffff0fb224 */ /* 0x000fe200078e0a0f */
[----:B------:R-:W-:Y:S01]  /*1e6c0*/  PRMT R40, RZ, 0x7610, R40 ;  /* 0x00007610ff287816 */ /* 0x000fe20000000028 */
[----:B------:R-:W4:Y:S01]  /*1e6d0*/  LDL R20, [R1+0x13b4] ;  /* 0x0013b40001147983 */ /* 0x000f220000100800 */
[----:B------:R-:W-:Y:S01]  /*1e6e0*/  @P0 IMAD.MOV.U32 R13, RZ, RZ, R12 ;  /* 0x000000ffff0d0224 */ /* 0x000fe200078e000c */
[----:B------:R-:W1:Y:S01]  /*1e6f0*/  LDCU UR5, c[0x0][0x3b0] ;  /* 0x00007600ff0577ac */ /* 0x000e620008000800 */
[----:B------:R-:W-:Y:S01]  /*1e700*/  SEL R15, R47, R15, !P1 ;  /* 0x0000000f2f0f7207 */ /* 0x000fe20004800000 */
[----:B0-----:R-:W-:-:S04]  /*1e710*/  @P0 IMAD.MOV.U32 R12, RZ, RZ, R2 ;  /* 0x000000ffff0c0224 */ /* 0x001fc800078e0002 */
[----:B------:R-:W-:Y:S01]  /*1e720*/  IMAD R15, R15, UR6, RZ ;  /* 0x000000060f0f7c24 */ /* 0x000fe2000f8e02ff */
[----:B------:R-:W0:Y:S01]  /*1e730*/  LDCU UR6, c[0x0][0x3b0] ;  /* 0x00007600ff0677ac */ /* 0x000e220008000800 */
[----:B------:R-:W-:Y:S01]  /*1e740*/  @!P2 IMAD.IADD R4, R4, 0x1, -R9 ;  /* 0x000000010404a824 */ /* 0x000fe200078e0a09 */
[----:B------:R0:W4:Y:S01]  /*1e750*/  @P0 LDG.E.U8 R43, desc[UR20][R12.64] ;  /* 0x000000140c2b0981 */ /* 0x000122000c1e1100 */
[C---:B--2---:R-:W-:Y:S02]  /*1e760*/  ISETP.GT.U32.AND P5, PT, R9.reuse, R19, PT ;  /* 0x000000130900720c */ /* 0x044fe40003fa4070 */
[----:B------:R-:W-:-:S11]  /*1e770*/  ISETP.GT.U32.AND P6, PT, R9, R18, PT ;  /* 0x000000120900720c */ /* 0x000fd60003fc4070 */
[----:B------:R-:W-:Y:S01]  /*1e780*/  @!P5 IMAD.IADD R19, R19, 0x1, -R9 ;  /* 0x000000011313d824 */ /* 0x000fe200078e0a09 */
[----:B------:R-:W-:-:S04]  /*1e790*/  IADD3 R2, P5, PT, R42, R8, RZ ;  /* 0x000000082a027210 */ /* 0x000fc80007fbe0ff */
[----:B------:R-:W-:Y:S02]  /*1e7a0*/  LEA.HI.X.SX32 R11, R42, R5, 0x1, P5 ;  /* 0x000000052a0b7211 */ /* 0x000fe400028f0eff */
[----:B------:R-:W-:Y:S02]  /*1e7b0*/  ISETP.GE.AND P3, PT, R22, RZ, PT ;  /* 0x000000ff1600720c */ /* 0x000fe40003f66270 */
[----:B------:R-:W-:Y:S01]  /*1e7c0*/  ISETP.GT.U32.AND P5, PT, R9, R19, PT ;  /* 0x000000130900720c */ /* 0x000fe20003fa4070 */
[----:B------:R2:W-:Y:S01]  /*1e7d0*/  STL [R1+0xb08], R2 ;  /* 0x000b080201007387 */ /* 0x0005e20000100800 */
[----:B------:R-:W-:Y:S02]  /*1e7e0*/  @!P6 IMAD.IADD R18, R18, 0x1, -R9 ;  /* 0x000000011212e824 */ /* 0x000fe400078e0a09 */
[----:B0-----:R-:W-:Y:S01]  /*1e7f0*/  @P0 IMAD.MOV.U32 R12, RZ, RZ, R2 ;  /* 0x000000ffff0c0224 */ /* 0x001fe200078e0002 */
[----:B------:R0:W-:Y:S01]  /*1e800*/  STL [R1+0xb04], R11 ;  /* 0x000b040b01007387 */ /* 0x0001e20000100800 */
[----:B------:R-:W-:-:S03]  /*1e810*/  @P0 IMAD.MOV.U32 R13, RZ, RZ, R11 ;  /* 0x000000ffff0d0224 */ /* 0x000fc600078e000b */
[----:B------:R-:W4:Y:S01]  /*1e820*/  LDL.LU R22, [R1+0x1d8] ;  /* 0x0001d80001167983 */ /* 0x000f220000300800 */
[----:B--2---:R-:W-:-:S03]  /*1e830*/  IADD3 R2, P6, PT, R15, R8, RZ ;  /* 0x000000080f027210 */ /* 0x004fc60007fde0ff */
[----:B------:R2:W4:Y:S01]  /*1e840*/  @P0 LDG.E.U8 R41, desc[UR20][R12.64] ;  /* 0x000000140c290981 */ /* 0x000522000c1e1100 */
[----:B0-----:R-:W-:Y:S01]  /*1e850*/  IMAD.MOV.U32 R11, RZ, RZ, R4 ;  /* 0x000000ffff0b7224 */ /* 0x001fe200078e0004 */
[----:B------:R-:W-:-:S03]  /*1e860*/  LEA.HI.X.SX32 R4, R15, R5, 0x1, P6 ;  /* 0x000000050f047211 */ /* 0x000fc600030f0eff */
[----:B------:R-:W-:Y:S01]  /*1e870*/  @!P3 IMAD.MOV R11, RZ, RZ, -R11 ;  /* 0x000000ffff0bb224 */ /* 0x000fe200078e0a0b */
[----:B------:R-:W-:Y:S01]  /*1e880*/  ISETP.GT.U32.AND P3, PT, R9, R3, PT ;  /* 0x000000030900720c */ /* 0x000fe20003f64070 */
[----:B------:R-:W-:Y:S02]  /*1e890*/  @!P5 IMAD.IADD R19, R19, 0x1, -R9 ;  /* 0x000000011313d824 */ /* 0x000fe400078e0a09 */
[----:B--2---:R-:W-:Y:S01]  /*1e8a0*/  @P0 IMAD.MOV.U32 R12, RZ, RZ, R2 ;  /* 0x000000ffff0c0224 */ /* 0x004fe200078e0002 */
[----:B------:R-:W-:Y:S01]  /*1e8b0*/  SEL R11, R47, R11, !P1 ;  /* 0x0000000b2f0b7207 */ /* 0x000fe20004800000 */
[----:B------:R-:W-:Y:S01]  /*1e8c0*/  @P0 IMAD.MOV.U32 R13, RZ, RZ, R4 ;  /* 0x000000ffff0d0224 */ /* 0x000fe200078e0004 */
[----:B------:R-:W-:Y:S01]  /*1e8d0*/  ISETP.GT.U32.AND P2, PT, R9, R18, PT ;  /* 0x000000120900720c */ /* 0x000fe20003f44070 */
[----:B------:R0:W-:Y:S01]  /*1e8e0*/  STL [R1+0xb40], R2 ;  /* 0x000b400201007387 */ /* 0x0001e20000100800 */
[----:B------:R-:W-:-:S03]  /*1e8f0*/  ISETP.GE.AND P6, PT, R23, RZ, PT ;  /* 0x000000ff1700720c */ /* 0x000fc60003fc6270 */
[----:B------:R2:W-:Y:S04]  /*1e900*/  STL [R1+0xb3c], R4 ;  /* 0x000b3c0401007387 */ /* 0x0005e80000100800 */
[----:B------:R1:W4:Y:S04]  /*1e910*/  @P0 LDG.E.U8 R40, desc[UR20][R12.64] ;  /* 0x000000140c280981 */ /* 0x000328000c1e1100 */
[----:B------:R-:W4:Y:S01]  /*1e920*/  LDL.LU R23, [R1+0x1e4] ;  /* 0x0001e40001177983 */ /* 0x000f220000300800 */
[--C-:B------:R-:W-:Y:S02]  /*1e930*/  @!P3 IMAD.IADD R3, R3, 0x1, -R9.reuse ;  /* 0x000000010303b824 */ /* 0x100fe400078e0a09 */
[----:B------:R-:W-:Y:S01]  /*1e940*/  @!P2 IMAD.IADD R18, R18, 0x1, -R9 ;  /* 0x000000011212a824 */ /* 0x000fe200078e0a09 */
[----:B------:R-:W4:Y:S01]  /*1e950*/  LDL R93, [R1+0x13d4] ;  /* 0x0013d400015d7983 */ /* 0x000f220000100800 */
[----:B-1----:R-:W-:Y:S01]  /*1e960*/  IMAD R13, R11, UR4, RZ ;  /* 0x000000040b0d7c24 */ /* 0x002fe2000f8e02ff */
[----:B---3--:R-:W-:Y:S01]  /*1e970*/  ISETP.GT.U32.AND P5, PT, R9, R21, PT ;  /* 0x000000150900720c */ /* 0x008fe20003fa4070 */
[----:B------:R-:W-:Y:S01]  /*1e980*/  IMAD.MOV.U32 R12, RZ, RZ, R19 ;  /* 0x000000ffff0c7224 */ /* 0x000fe200078e0013 */
[----:B------:R-:W-:Y:S01]  /*1e990*/  PRMT R39, RZ, 0x7610, R39 ;  /* 0x00007610ff277816 */ /* 0x000fe20000000027 */
[----:B------:R-:W3:Y:S01]  /*1e9a0*/  LDL R19, [R1+0x13f4] ;  /* 0x0013f40001137983 */ /* 0x000ee20000100800 */
[C---:B0-----:R-:W-:Y:S01]  /*1e9b0*/  IADD3 R2, P3, PT, R13.reuse, R8, RZ ;  /* 0x000000080d027210 */ /* 0x041fe20007f7e0ff */
[----:B------:R-:W-:Y:S01]  /*1e9c0*/  IMAD.MOV.U32 R11, RZ, RZ, R18 ;  /* 0x000000ffff0b7224 */ /* 0x000fe200078e0012 */
[----:B------:R-:W-:Y:S01]  /*1e9d0*/  PRMT R38, RZ, 0x7610, R38 ;  /* 0x00007610ff267816 */ /* 0x000fe20000000026 */
[----:B------:R-:W0:Y:S01]  /*1e9e0*/  LDCU UR4, c[0x0][0x3b0] ;  /* 0x00007600ff0477ac */ /* 0x000e220008000800 */
[----:B--2---:R-:W-:Y:S01]  /*1e9f0*/  LEA.HI.X.SX32 R4, R13, R5, 0x1, P3 ;  /* 0x000000050d047211 */ /* 0x004fe200018f0eff */
[----:B------:R-:W-:Y:S04]  /*1ea00*/  STL [R1+0x370], R2 ;  /* 0x0003700201007387 */ /* 0x000fe80000100800 */
[----:B------:R1:W-:Y:S04]  /*1ea10*/  STL [R1+0x36c], R4 ;  /* 0x00036c0401007387 */ /* 0x0003e80000100800 */
[----:B------:R-:W2:Y:S01]  /*1ea20*/  LDL R18, [R1+0x1414] ;  /* 0x0014140001127983 */ /* 0x000ea20000100800 */
[----:B----4-:R-:W-:Y:S01]  /*1ea30*/  ISETP.GE.AND P2, PT, R20, RZ, PT ;  /* 0x000000ff1400720c */ /* 0x010fe20003f46270 */
[----:B------:R-:W-:Y:S01]  /*1ea40*/  @!P6 IMAD.MOV R12, RZ, RZ, -R12 ;  /* 0x000000ffff0ce224 */ /* 0x000fe200078e0a0c */
[----:B------:R-:W-:Y:S01]  /*1ea50*/  ISETP.GT.U32.AND P6, PT, R9, R3, PT ;  /* 0x000000030900720c */ /* 0x000fe20003fc4070 */
[----:B------:R-:W-:-:S02]  /*1ea60*/  @P0 IMAD.MOV.U32 R13, RZ, RZ, R4 ;  /* 0x000000ffff0d0224 */ /* 0x000fc400078e0004 */
[----:B-1----:R-:W4:Y:S01]  /*1ea70*/  LDL R4, [R1+0x143c] ;  /* 0x00143c0001047983 */ /* 0x002f220000100800 */
[----:B------:R-:W-:Y:S01]  /*1ea80*/  SEL R14, R47, R12, !P1 ;  /* 0x0000000c2f0e7207 */ /* 0x000fe20004800000 */
[----:B------:R-:W-:Y:S02]  /*1ea90*/  @!P5 IMAD.IADD R21, R21, 0x1, -R9 ;  /* 0x000000011515d824 */ /* 0x000fe400078e0a09 */
[----:B------:R-:W4:Y:S04]  /*1eaa0*/  LDL.LU R20, [R1+0x1ec] ;  /* 0x0001ec0001147983 */ /* 0x000f280000300800 */
[----:B------:R-:W-:Y:S02]  /*1eab0*/  @!P2 IMAD.MOV R11, RZ, RZ, -R11 ;  /* 0x000000ffff0ba224 */ /* 0x000fe400078e0a0b */
[----:B------:R-:W-:Y:S01]  /*1eac0*/  IMAD R14, R14, UR5, RZ ;  /* 0x000000050e0e7c24 */ /* 0x000fe2000f8e02ff */
[----:B------:R-:W-:Y:S01]  /*1ead0*/  ISETP.GT.U32.AND P5, PT, R9, R21, PT ;  /* 0x000000150900720c */ /* 0x000fe20003fa4070 */
[----:B------:R-:W-:Y:S01]  /*1eae0*/  @!P6 IMAD.IADD R3, R3, 0x1, -R9 ;  /* 0x000000010303e824 */ /* 0x000fe200078e0a09 */
[----:B------:R-:W-:Y:S01]  /*1eaf0*/  SEL R11, R47, R11, !P1 ;  /* 0x0000000b2f0b7207 */ /* 0x000fe20004800000 */
[----:B------:R-:W-:Y:S01]  /*1eb00*/  @P0 IMAD.MOV.U32 R12, RZ, RZ, R2 ;  /* 0x000000ffff0c0224 */ /* 0x000fe200078e0002 */
[C---:B------:R-:W-:Y:S01]  /*1eb10*/  IADD3 R15, P6, PT, R14.reuse, R8, RZ ;  /* 0x000000080e0f7210 */ /* 0x040fe20007fde0ff */
[----:B------:R-:W1:Y:S02]  /*1eb20*/  LDCU UR5, c[0x0][0x3b0] ;  /* 0x00007600ff0577ac */ /* 0x000e640008000800 */
[----:B------:R-:W-:Y:S01]  /*1eb30*/  IMAD R11, R11, UR6, RZ ;  /* 0x000000060b0b7c24 */ /* 0x000fe2000f8e02ff */
[----:B------:R-:W-:Y:S01]  /*1eb40*/  LEA.HI.X.SX32 R16, R14, R5, 0x1, P6 ;  /* 0x000000050e107211 */ /* 0x000fe200030f0eff */
[----:B------:R0:W4:Y:S01]  /*1eb50*/  @P0 LDG.E.U8 R39, desc[UR20][R12.64] ;  /* 0x000000140c270981 */ /* 0x000122000c1e1100 */
[----:B------:R-:W-:Y:S01]  /*1eb60*/  PRMT R37, RZ, 0x7610, R37 ;  /* 0x00007610ff257816 */ /* 0x000fe20000000025 */
[----:B------:R-:W1:Y:S02]  /*1eb70*/  LDCU UR6, c[0x0][0x3b0] ;  /* 0x00007600ff0677ac */ /* 0x000e640008000800 */
[----:B------:R-:W-:Y:S01]  /*1eb80*/  STL [R1+0x3b0], R15 ;  /* 0x0003b00f01007387 */ /* 0x000fe20000100800 */
[----:B------:R-:W-:-:S02]  /*1eb90*/  @!P5 IMAD.IADD R21, R21, 0x1, -R9 ;  /* 0x000000011515d824 */ /* 0x000fc400078e0a09 */
[----:B0-----:R-:W-:Y:S02]  /*1eba0*/  @P0 IMAD.MOV.U32 R12, RZ, RZ, R15 ;  /* 0x000000ffff0c0224 */ /* 0x001fe400078e000f */
[----:B------:R-:W-:-:S05]  /*1ebb0*/  @P0 IMAD.MOV.U32 R13, RZ, RZ, R16 ;  /* 0x000000ffff0d0224 */ /* 0x000fca00078e0010 */
[----:B------:R0:W4:Y:S01]  /*1ebc0*/  @P0 LDG.E.U8 R38, desc[UR20][R12.64] ;  /* 0x000000140c260981 */ /* 0x000122000c1e1100 */
[----:B------:R-:W-:-:S13]  /*1ebd0*/  ISETP.GT.U32.AND P3, PT, R9, R22, PT ;  /* 0x000000160900720c */ /* 0x000fda0003f64070 */
[----:B------:R-:W-:Y:S01]  /*1ebe0*/  @!P3 IMAD.IADD R22, R22, 0x1, -R9 ;  /* 0x000000011616b824 */ /* 0x000fe200078e0a09 */
[----:B------:R-:W-:-:S04]  /*1ebf0*/  IADD3 R2, P3, PT, R11, R8, RZ ;  /* 0x000000080b027210 */ /* 0x000fc80007f7e0ff */
[----:B------:R-:W-:Y:S01]  /*1ec00*/  LEA.HI.X.SX32 R11, R11, R5, 0x1, P3 ;  /* 0x000000050b0b7211 */ /* 0x000fe200018f0eff */
[----:B------:R-:W-:Y:S04]  /*1ec10*/  STL [R1+0x3f0], R2 ;  /* 0x0003f00201007387 */ /* 0x000fe80000100800 */
[----:B------:R-:W-:Y:S01]  /*1ec20*/  STL [R1+0x3ac], R16 ;  /* 0x0003ac1001007387 */ /* 0x000fe20000100800 */
[----:B0-----:R-:W-:Y:S01]  /*1ec30*/  @P0 IMAD.MOV.U32 R13, RZ, RZ, R11 ;  /* 0x000000ffff0d0224 */ /* 0x001fe200078e000b */
[----:B---3--:R-:W-:Y:S02]  /*1ec40*/  ISETP.GE.AND P6, PT, R19, RZ, PT ;  /* 0x000000ff1300720c */ /* 0x008fe40003fc6270 */
[----:B------:R-:W3:Y:S04]  /*1ec50*/  LDL.LU R19, [R1+0x1f4] ;  /* 0x0001f40001137983 */ /* 0x000ee80000300800 */
[----:B------:R0:W-:Y:S02]  /*1ec60*/  STL [R1+0x3ec], R11 ;  /* 0x0003ec0b01007387 */ /* 0x0001e40000100800 */
[----:B0-----:R-:W-:-:S02]  /*1ec70*/  IMAD.MOV.U32 R11, RZ, RZ, R21 ;  /* 0x000000ffff0b7224 */ /* 0x001fc400078e0015 */
[----:B------:R-:W3:Y:S03]  /*1ec80*/  LDL R21, [R1+0x1454] ;  /* 0x0014540001157983 */ /* 0x000ee60000100800 */
[----:B------:R-:W-:Y:S01]  /*1ec90*/  @!P6 IMAD.MOV R11, RZ, RZ, -R11 ;  /* 0x000000ffff0be224 */ /* 0x000fe200078e0a0b */
[----:B--2---:R-:W-:Y:S02]  /*1eca0*/  ISETP.GE.AND P6, PT, R18, RZ, PT ;  /* 0x000000ff1200720c */ /* 0x004fe40003fc6270 */
[----:B------:R-:W2:Y:S01]  /*1ecb0*/  LDL.LU R18, [R1+0x1fc] ;  /* 0x0001fc0001127983 */ /* 0x000ea20000300800 */
[----:B------:R-:W-:-:S05]  /*1ecc0*/  @P0 IMAD.MOV.U32 R12, RZ, RZ, R2 ;  /* 0x000000ffff0c0224 */ /* 0x000fca00078e0002 */
[----:B------:R0:W2:Y:S02]  /*1ecd0*/  @P0 LDG.E.U8 R37, desc[UR20][R12.64] ;  /* 0x000000140c250981 */ /* 0x0000a4000c1e1100 */
[----:B0-----:R-:W-:Y:S02]  /*1ece0*/  IMAD.MOV.U32 R12, RZ, RZ, R3 ;  /* 0x000000ffff0c7224 */ /* 0x001fe400078e0003 */
[----:B------:R-:W2:Y:S01]  /*1ecf0*/  LDL R3, [R1+0x146c] ;  /* 0x00146c0001037983 */ /* 0x000ea20000100800 */
[----:B------:R-:W-:Y:S02]  /*1ed00*/  ISETP.GT.U32.AND P2, PT, R9, R23, PT ;  /* 0x000000170900720c */ /* 0x000fe40003f44070 */
[----:B------:R-:W-:Y:S02]  /*1ed10*/  ISETP.GE.AND P5, PT, R93, RZ, PT ;  /* 0x000000ff5d00720c */ /* 0x000fe40003fa6270 */
[----:B------:R-:W-:-:S09]  /*1ed20*/  ISETP.GT.U32.AND P3, PT, R9, R22, PT ;  /* 0x000000160900720c */ /* 0x000fd20003f64070 */
[--C-:B------:R-:W-:Y:S02]  /*1ed30*/  @!P2 IMAD.IADD R23, R23, 0x1, -R9.reuse ;  /* 0x000000011717a824 */ /* 0x100fe400078e0a09 */
[----:B------:R-:W-:Y:S01]  /*1ed40*/  @!P5 IMAD.MOV R12, RZ, RZ, -R12 ;  /* 0x000000ffff0cd224 */ /* 0x000fe200078e0a0c */
[C---:B----4-:R-:W-:Y:S02]  /*1ed50*/  ISETP.GT.U32.AND P5, PT, R9.reuse, R20, PT ;  /* 0x000000140900720c */ /* 0x050fe40003fa4070 */
[----:B------:R-:W-:Y:S02]  /*1ed60*/  ISETP.GT.U32.AND P2, PT, R9, R23, PT ;  /* 0x000000170900720c */ /* 0x000fe40003f44070 */
[C---:B------:R-:W-:Y:S01]  /*1ed70*/  SEL R13, R47.reuse, R12, !P1 ;  /* 0x0000000c2f0d7207 */ /* 0x040fe20004800000 */
[----:B------:R-:W-:Y:S01]  /*1ed80*/  @!P3 IMAD.IADD R22, R22, 0x1, -R9 ;  /* 0x000000011616b824 */ /* 0x000fe200078e0a09 */
[----:B------:R-:W-:-:S03]  /*1ed90*/  SEL R12, R47, R11, !P1 ;  /* 0x0000000b2f0c7207 */ /* 0x000fc60004800000 */
[----:B------:R-:W-:Y:S01]  /*1eda0*/  IMAD R13, R13, UR4, RZ ;  /* 0x000000040d0d7c24 */ /* 0x000fe2000f8e02ff */
[----:B------:R-:W-:Y:S01]  /*1edb0*/  ISETP.GE.AND P3, PT, R4, RZ, PT ;  /* 0x000000ff0400720c */ /* 0x000fe20003f66270 */
[----:B------:R-:W-:Y:S01]  /*1edc0*/  IMAD.MOV.U32 R11, RZ, RZ, R22 ;  /* 0x000000ffff0b7224 */ /* 0x000fe200078e0016 */
[----:B------:R-:W-:Y:S01]  /*1edd0*/  PRMT R36, RZ, 0x7610, R36 ;  /* 0x00007610ff247816 */ /* 0x000fe20000000024 */
[----:B------:R-:W-:Y:S01]  /*1ede0*/  @!P5 IMAD.IADD R20, R20, 0x1, -R9 ;  /* 0x000000011414d824 */ /* 0x000fe200078e0a09 */
[----:B------:R-:W-:Y:S01]  /*1edf0*/  PRMT R35, RZ, 0x7610, R35 ;  /* 0x00007610ff237816 */ /* 0x000fe20000000023 */
[----:B------:R-:W-:Y:S01]  /*1ee00*/  @!P2 IMAD.IADD R23, R23, 0x1, -R9 ;  /* 0x000000011717a824 */ /* 0x000fe200078e0a09 */
[C---:B------:R-:W-:Y:S01]  /*1ee10*/  IADD3 R15, P2, PT, R13.reuse, R8, RZ ;  /* 0x000000080d0f7210 */ /* 0x040fe20007f5e0ff */
[----:B------:R-:W-:Y:S01]  /*1ee20*/  IMAD R12, R12, UR7, RZ ;  /* 0x000000070c0c7c24 */ /* 0x000fe2000f8e02ff */
[----:B------:R-:W-:Y:S01]  /*1ee30*/  PRMT R34, RZ, 0x7610, R34 ;  /* 0x00007610ff227816 */ /* 0x000fe20000000022 */
[----:B------:R-:W-:Y:S01]  /*1ee40*/  @!P6 IMAD.MOV R11, RZ, RZ, -R11 ;  /* 0x000000ffff0be224 */ /* 0x000fe200078e0a0b */
[----:B------:R-:W-:Y:S01]  /*1ee50*/  LEA.HI.X.SX32 R16, R13, R5, 0x1, P2 ;  /* 0x000000050d107211 */ /* 0x000fe200010f0eff */
[----:B------:R-:W-:Y:S01]  /*1ee60*/  STL [R1+0x450], R15 ;  /* 0x0004500f01007387 */ /* 0x000fe20000100800 */
[----:B------:R-:W-:Y:S01]  /*1ee70*/  ISETP.GT.U32.AND P2, PT, R9, R20, PT ;  /* 0x000000140900720c */ /* 0x000fe20003f44070 */
[----:B------:R-:W0:Y:S01]  /*1ee80*/  LDCU UR4, c[0x0][0x3b0] ;  /* 0x00007600ff0477ac */ /* 0x000e220008000800 */
[----:B------:R-:W-:-:S02]  /*1ee90*/  IADD3 R2, P5, PT, R12, R8, RZ ;  /* 0x000000080c027210 */ /* 0x000fc40007fbe0ff */
[C---:B------:R-:W-:Y:S01]  /*1eea0*/  SEL R14, R47.reuse, R11, !P1 ;  /* 0x0000000b2f0e7207 */ /* 0x040fe20004800000 */
[----:B------:R-:W-:Y:S01]  /*1eeb0*/  @P0 IMAD.MOV.U32 R13, RZ, RZ, R16 ;  /* 0x000000ffff0d0224 */ /* 0x000fe200078e0010 */
[----:B------:R-:W-:Y:S01]  /*1eec0*/  LEA.HI.X.SX32 R4, R12, R5, 0x1, P5 ;  /* 0x000000050c047211 */ /* 0x000fe200028f0eff */
[----:B------:R-:W-:Y:S01]  /*1eed0*/  @P0 IMAD.MOV.U32 R12, RZ, RZ, R15 ;  /* 0x000000ffff0c0224 */ /* 0x000fe200078e000f */
[----:B------:R-:W-:Y:S01]  /*1eee0*/  PRMT R33, RZ, 0x7610, R33 ;  /* 0x00007610ff217816 */ /* 0x000fe20000000021 */
[----:B------:R-:W-:Y:S01]  /*1eef0*/  IMAD.MOV.U32 R11, RZ, RZ, R23 ;  /* 0x000000ffff0b7224 */ /* 0x000fe200078e0017 */
[----:B------:R4:W-:Y:S01]  /*1ef00*/  STL [R1+0x490], R2 ;  /* 0x0004900201007387 */ /* 0x0009e20000100800 */
[----:B-1----:R-:W-:Y:S01]  /*1ef10*/  IMAD R14, R14, UR5, RZ ;  /* 0x000000050e0e7c24 */ /* 0x002fe2000f8e02ff */
[----:B------:R-:W1:Y:S01]  /*1ef20*/  LDCU UR5, c[0x0][0x3b0] ;  /* 0x00007600ff0577ac */ /* 0x000e620008000800 */
[----:B------:R-:W-:Y:S01]  /*1ef30*/  @!P3 IMAD.MOV R11, RZ, RZ, -R11 ;  /* 0x000000ffff0bb224 */ /* 0x000fe200078e0a0b */
[----:B------:R-:W-:Y:S01]  /*1ef40*/  STL [R1+0x44c], R16 ;  /* 0x00044c1001007387 */ /* 0x000fe20000100800 */
[----:B------:R-:W-:Y:S01]  /*1ef50*/  @!P2 IMAD.IADD R20, R20, 0x1, -R9 ;  /* 0x000000011414a824 */ /* 0x000fe200078e0a09 */
[----:B------:R-:W-:Y:S01]  /*1ef60*/  PRMT R32, RZ, 0x7610, R32 ;  /* 0x00007610ff207816 */ /* 0x000fe20000000020 */
[----:B------:R-:W0:Y:S01]  /*1ef70*/  LDCU UR7, c[0x0][0x3b0] ;  /* 0x00007600ff0777ac */ /* 0x000e220008000800 */
[----:B------:R-:W2:Y:S04]  /*1ef80*/  LDL.LU R22, [R1+0x204] ;  /* 0x0002040001167983 */ /* 0x000ea80000300800 */
[----:B------:R1:W2:Y:S01]  /*1ef90*/  @P0 LDG.E.U8 R36, desc[UR20][R12.64] ;  /* 0x000000140c240981 */ /* 0x0002a2000c1e1100 */
[----:B------:R-:W-:-:S03]  /*1efa0*/  SEL R11, R47, R11, !P1 ;  /* 0x0000000b2f0b7207 */ /* 0x000fc60004800000 */
[----:B------:R0:W-:Y:S01]  /*1efb0*/  STL [R1+0x48c], R4 ;  /* 0x00048c0401007387 */ /* 0x0001e20000100800 */
[----:B-1----:R-:W-:Y:S02]  /*1efc0*/  @P0 IMAD.MOV.U32 R12, RZ, RZ, R2 ;  /* 0x000000ffff0c0224 */ /* 0x002fe400078e0002 */
[----:B------:R-:W-:Y:S01]  /*1efd0*/  @P0 IMAD.MOV.U32 R13, RZ, RZ, R4 ;  /* 0x000000ffff0d0224 */ /* 0x000fe200078e0004 */
[C---:B----4-:R-:W-:Y:S01]  /*1efe0*/  IADD3 R2, P2, PT, R14.reuse, R8, RZ ;  /* 0x000000080e027210 */ /* 0x050fe20007f5e0ff */
[----:B0-----:R-:W4:Y:S04]  /*1eff0*/  LDL R4, [R1+0x1498] ;  /* 0x0014980001047983 */ /* 0x001f280000100800 */
[----:B------:R0:W4:Y:S02]  /*1f000*/  @P0 LDG.E.U8 R35, desc[UR20][R12.64] ;  /* 0x000000140c230981 */ /* 0x000124000c1e1100 */
[----:B0-----:R-:W-:Y:S01]  /*1f010*/  LEA.HI.X.SX32 R12, R14, R5, 0x1, P2 ;  /* 0x000000050e0c7211 */ /* 0x001fe200010f0eff */
[----:B------:R-:W-:Y:S01]  /*1f020*/  IMAD R14, R11, UR6, RZ ;  /* 0x000000060b0e7c24 */ /* 0x000fe2000f8e02ff */
[----:B------:R-:W-:-:S03]  /*1f030*/  PRMT R31, RZ, 0x7610, R31 ;  /* 0x00007610ff1f7816 */ /* 0x000fc6000000001f */
[----:B------:R-:W-:Y:S01]  /*1f040*/  @P0 IMAD.MOV.U32 R13, RZ, RZ, R12 ;  /* 0x000000ffff0d0224 */ /* 0x000fe200078e000c */
[----:B------:R-:W0:Y:S01]  /*1f050*/  LDCU UR6, c[0x0][0x3b0] ;  /* 0x00007600ff0677ac */ /* 0x000e220008000800 */
[----:B------:R-:W-:Y:S01]  /*1f060*/  IMAD.MOV.U32 R11, RZ, RZ, R20 ;  /* 0x000000ffff0b7224 */ /* 0x000fe200078e0014 */
[----:B---3--:R-:W-:Y:S02]  /*1f070*/  ISETP.GT.U32.AND P6, PT, R9, R19, PT ;  /* 0x000000130900720c */ /* 0x008fe40003fc4070 */
[----:B------:R-:W-:Y:S02]  /*1f080*/  ISETP.GE.AND P5, PT, R21, RZ, PT ;  /* 0x000000ff1500720c */ /* 0x000fe40003fa6270 */
[----:B------:R-:W3:Y:S01]  /*1f090*/  LDL.LU R21, [R1+0x208] ;  /* 0x0002080001157983 */ /* 0x000ee20000300800 */
[----:B--2---:R-:W-:-:S03]  /*1f0a0*/  ISETP.GT.U32.AND P3, PT, R9, R18, PT ;  /* 0x000000120900720c */ /* 0x004fc60003f64070 */
[----:B------:R-:W2:Y:S04]  /*1f0b0*/  LDL.LU R23, [R1+0x218] ;  /* 0x0002180001177983 */ /* 0x000ea80000300800 */
[----:B------:R-:W-:Y:S04]  /*1f0c0*/  STL [R1+0x4d0], R2 ;  /* 0x0004d00201007387 */ /* 0x000fe80000100800 */
[----:B------:R1:W-:Y:S01]  /*1f0d0*/  STL [R1+0x4cc], R12 ;  /* 0x0004cc0c01007387 */ /* 0x0003e20000100800 */
[--C-:B------:R-:W-:Y:S02]  /*1f0e0*/  @!P6 IMAD.IADD R19, R19, 0x1, -R9.reuse ;  /* 0x000000011313e824 */ /* 0x100fe400078e0a09 */
[----:B------:R-:W-:Y:S01]  /*1f0f0*/  @!P3 IMAD.IADD R18, R18, 0x1, -R9 ;  /* 0x000000011212b824 */ /* 0x000fe200078e0a09 */
[----:B------:R-:W2:Y:S01]  /*1f100*/  LDL.LU R20, [R1+0x22c] ;  /* 0x00022c0001147983 */ /* 0x000ea20000300800 */
[----:B-1----:R-:W-:Y:S01]  /*1f110*/  @P0 IMAD.MOV.U32 R12, RZ, RZ, R2 ;  /* 0x000000ffff0c0224 */ /* 0x002fe200078e0002 */
[----:B------:R-:W-:-:S02]  /*1f120*/  IADD3 R2, P3, PT, R14, R8, RZ ;  /* 0x000000080e027210 */ /* 0x000fc40007f7e0ff */
[----:B------:R-:W-:Y:S02]  /*1f130*/  ISETP.GE.AND P6, PT, R3, RZ, PT ;  /* 0x000000ff0300720c */ /* 0x000fe40003fc6270 */
[----:B------:R-:W-:Y:S01]  /*1f140*/  LEA.HI.X.SX32 R3, R14, R5, 0x1, P3 ;  /* 0x000000050e037211 */ /* 0x000fe200018f0eff */
[----:B------:R1:W2:Y:S04]  /*1f150*/  @P0 LDG.E.U8 R34, desc[UR20][R12.64] ;  /* 0x000000140c220981 */ /* 0x0002a8000c1e1100 */
[----:B------:R-:W-:Y:S04]  /*1f160*/  STL [R1+0x510], R2 ;  /* 0x0005100201007387 */ /* 0x000fe80000100800 */
[----:B------:R0:W-:Y:S01]  /*1f170*/  STL [R1+0x50c], R3 ;  /* 0x00050c0301007387 */ /* 0x0001e20000100800 */
[----:B-1----:R-:W-:-:S03]  /*1f180*/  @P0 IMAD.MOV.U32 R13, RZ, RZ, R3 ;  /* 0x000000ffff0d0224 */ /* 0x002fc600078e0003 */
[----:B0-----:R-:W2:Y:S01]  /*1f190*/  LDL R3, [R1+0x14b0] ;  /* 0x0014b00001037983 */ /* 0x001ea20000100800 */
[C---:B------:R-:W-:Y:S01]  /*1f1a0*/  ISETP.GT.U32.AND P2, PT, R9.reuse, R19, PT ;  /* 0x000000130900720c */ /* 0x040fe20003f44070 */
[----:B------:R-:W-:Y:S01]  /*1f1b0*/  @!P5 IMAD.MOV R11, RZ, RZ, -R11 ;  /* 0x000000ffff0bd224 */ /* 0x000fe200078e0a0b */
[----:B------:R-:W-:Y:S01]  /*1f1c0*/  ISETP.GT.U32.AND P5, PT, R9, R18, PT ;  /* 0x000000120900720c */ /* 0x000fe20003fa4070 */
[----:B------:R-:W-:-:S03]  /*1f1d0*/  @P0 IMAD.MOV.U32 R12, RZ, RZ, R2 ;  /* 0x000000ffff0c0224 */ /* 0x000fc600078e0002 */
[----:B------:R-:W-:Y:S02]  /*1f1e0*/  SEL R11, R47, R11, !P1 ;  /* 0x0000000b2f0b7207 */ /* 0x000fe40004800000 */
[----:B------:R0:W2:Y:S05]  /*1f1f0*/  @P0 LDG.E.U8 R33, desc[UR20][R12.64] ;  /* 0x000000140c210981 */ /* 0x0000aa000c1e1100 */
[----:B------:R-:W-:-:S04]  /*1f200*/  @!P2 IMAD.IADD R19, R19, 0x1, -R9 ;  /* 0x000000011313a824 */ /* 0x000fc800078e0a09 */
[----:B0-----:R-:W-:Y:S02]  /*1f210*/  IMAD.MOV.U32 R12, RZ, RZ, R19 ;  /* 0x000000ffff0c7224 */ /* 0x001fe400078e0013 */
[----:B------:R-:W2:Y:S01]  /*1f220*/  LDL.LU R19, [R1+0x230] ;  /* 0x0002300001137983 */ /* 0x000ea20000300800 */
[----:B------:R-:W-:Y:S01]  /*1f230*/  IMAD R13, R11, UR4, RZ ;  /* 0x000000040b0d7c24 */ /* 0x000fe2000f8e02ff */
[----:B------:R-:W0:Y:S02]  /*1f240*/  LDCU UR4, c[0x0][0x3b0] ;  /* 0x00007600ff0477ac */ /* 0x000e240008000800 */
[----:B------:R-:W2:Y:S01]  /*1f250*/  LDL R93, [R1+0x14dc] ;  /* 0x0014dc00015d7983 */ /* 0x000ea20000100800 */
[----:B------:R-:W-:Y:S02]  /*1f260*/  @!P5 IMAD.IADD R18, R18, 0x1, -R9 ;  /* 0x000000011212d824 */ /* 0x000fe400078e0a09 */
[----:B------:R-:W-:Y:S01]  /*1f270*/  @!P6 IMAD.MOV R12, RZ, RZ, -R12 ;  /* 0x000000ffff0ce224 */ /* 0x000fe200078e0a0c */
[----:B------:R-:W-:-:S02]  /*1f280*/  IADD3 R2, P6, PT, R13, R8, RZ ;  /* 0x000000080d027210 */ /* 0x000fc40007fde0ff */
[----:B------:R-:W-:Y:S02]  /*1f290*/  ISETP.GT.U32.AND P2, PT, R9, R22, PT ;  /* 0x000000160900720c */ /* 0x000fe40003f44070 */
[----:B------:R-:W-:Y:S01]  /*1f2a0*/  SEL R14, R47, R12, !P1 ;  /* 0x0000000c2f0e7207 */ /* 0x000fe20004800000 */
[----:B------:R-:W-:Y:S01]  /*1f2b0*/  STL [R1+0x550], R2 ;  /* 0x0005500201007387 */ /* 0x000fe20000100800 */
[----:B------:R-:W-:-:S03]  /*1f2c0*/  IMAD.MOV.U32 R11, RZ, RZ, R18 ;  /* 0x000000ffff0b7224 */ /* 0x000fc600078e0012 */
[----:B------:R-:W-:Y:S01]  /*1f2d0*/  IMAD R14, R14, UR5, RZ ;  /* 0x000000050e0e7c24 */ /* 0x000fe2000f8e02ff */
[----:B------:R-:W-:Y:S02]  /*1f2e0*/  PRMT R24, RZ, 0x7610, R24 ;  /* 0x00007610ff187816 */ /* 0x000fe40000000018 */
[----:B----4-:R-:W-:-:S03]  /*1f2f0*/  ISETP.GE.AND P3, PT, R4, RZ, PT ;  /* 0x000000ff0400720c */ /* 0x010fc60003f66270 */
[----:B------:R-:W-:Y:S01]  /*1f300*/  @!P2 IMAD.IADD R22, R22, 0x1, -R9 ;  /* 0x000000011616a824 */ /* 0x000fe200078e0a09 */
[----:B------:R-:W-:Y:S01]  /*1f310*/  LEA.HI.X.SX32 R4, R13, R5, 0x1, P6 ;  /* 0x000000050d047211 */ /* 0x000fe200030f0eff */
[----:B------:R-:W-:Y:S01]  /*1f320*/  @P0 IMAD.MOV.U32 R12, RZ, RZ, R2 ;  /* 0x000000ffff0c0224 */ /* 0x000fe200078e0002 */
[----:B------:R-:W1:Y:S03]  /*1f330*/  LDCU UR5, c[0x0][0x3b0] ;  /* 0x00007600ff0577ac */ /* 0x000e660008000800 */
[----:B------:R4:W-:Y:S01]  /*1f340*/  STL [R1+0x54c], R4 ;  /* 0x00054c0401007387 */ /* 0x0009e20000100800 */
[----:B------:R-:W-:-:S03]  /*1f350*/  @P0 IMAD.MOV.U32 R13, RZ, RZ, R4 ;  /* 0x000000ffff0d0224 */ /* 0x000fc600078e0004 */
[----:B------:R-:W2:Y:S01]  /*1f360*/  LDL.LU R18, [R1+0x220] ;  /* 0x0002200001127983 */ /* 0x000ea20000300800 */
[----:B------:R-:W-:Y:S01]  /*1f370*/  @!P3 IMAD.MOV R11, RZ, RZ, -R11 ;  /* 0x000000ffff0bb224 */ /* 0x000fe200078e0a0b */
[----:B------:R-:W-:Y:S02]  /*1f380*/  ISETP.GT.U32.AND P3, PT, R9, R22, PT ;  /* 0x000000160900720c */ /* 0x000fe40003f64070 */
[----:B------:R1:W2:Y:S02]  /*1f390*/  @P0 LDG.E.U8 R32, desc[UR20][R12.64] ;  /* 0x000000140c200981 */ /* 0x0002a4000c1e1100 */
[----:B------:R-:W-:-:S05]  /*1f3a0*/  SEL R11, R47, R11, !P1 ;  /* 0x0000000b2f0b7207 */ /* 0x000fca0004800000 */
[----:B0-----:R-:W-:Y:S01]  /*1f3b0*/  IMAD R11, R11, UR4, RZ ;  /* 0x000000040b0b7c24 */ /* 0x001fe2000f8e02ff */
[----:B------:R-:W0:Y:S03]  /*1f3c0*/  LDCU UR4, c[0x0][0x3b0] ;  /* 0x00007600ff0477ac */ /* 0x000e260008000800 */
[----:B------:R-:W-:Y:S01]  /*1f3d0*/  @!P3 IMAD.IADD R22, R22, 0x1, -R9 ;  /* 0x000000011616b824 */ /* 0x000fe200078e0a09 */
[C---:B---3--:R-:W-:Y:S02]  /*1f3e0*/  ISETP.GT.U32.AND P5, PT, R9.reuse, R21, PT ;  /* 0x000000150900720c */ /* 0x048fe40003fa4070 */
[----:B--2---:R-:W-:-:S11]  /*1f3f0*/  ISETP.GT.U32.AND P2, PT, R9, R23, PT ;  /* 0x000000170900720c */ /* 0x004fd60003f44070 */
[--C-:B------:R-:W-:Y:S01]  /*1f400*/  @!P5 IMAD.IADD R21, R21, 0x1, -R9.reuse ;  /* 0x000000011515d824 */ /* 0x100fe200078e0a09 */
[C---:B----4-:R-:W-:Y:S02]  /*1f410*/  IADD3 R4, P5, PT, R14.reuse, R8, RZ ;  /* 0x000000080e047210 */ /* 0x050fe40007fbe0ff */
[----:B------:R-:W-:Y:S02]  /*1f420*/  ISETP.GT.U32.AND P6, PT, R9, R20, PT ;  /* 0x000000140900720c */ /* 0x000fe40003fc4070 */
[----:B------:R-:W-:Y:S01]  /*1f430*/  LEA.HI.X.SX32 R15, R14, R5, 0x1, P5 ;  /* 0x000000050e0f7211 */ /* 0x000fe200028f0eff */
[----:B------:R2:W-:Y:S01]  /*1f440*/  STL [R1+0x590], R4 ;  /* 0x0005900401007387 */ /* 0x0005e20000100800 */
[----:B-1----:R-:W-:Y:S02]  /*1f450*/  @P0 IMAD.MOV.U32 R12, RZ, RZ, R4 ;  /* 0x000000ffff0c0224 */ /* 0x002fe400078e0004 */
[----:B------:R-:W-:Y:S01]  /*1f460*/  @!P2 IMAD.IADD R23, R23, 0x1, -R9 ;  /* 0x000000011717a824 */ /* 0x000fe200078e0a09 */
[----:B------:R-:W-:Y:S01]  /*1f470*/  ISETP.GT.U32.AND P2, PT, R9, R21, PT ;  /* 0x000000150900720c */ /* 0x000fe20003f44070 */
[----:B------:R-:W-:-:S05]  /*1f480*/  @P0 IMAD.MOV.U32 R13, RZ, RZ, R15 ;  /* 0x000000ffff0d0224 */ /* 0x000fca00078e000f */
[----:B------:R-:W-:Y:S01]  /*1f490*/  @!P6 IMAD.IADD R20, R20, 0x1, -R9 ;  /* 0x000000011414e824 */ /* 0x000fe200078e0a09 */
[----:B------:R-:W-:Y:S01]  /*1f4a0*/  IADD3 R2, P6, PT, R11, R8, RZ ;  /* 0x000000080b027210 */ /* 0x000fe20007fde0ff */
[----:B------:R1:W3:Y:S01]  /*1f4b0*/  @P0 LDG.E.U8 R31, desc[UR20][R12.64] ;  /* 0x000000140c1f0981 */ /* 0x0002e2000c1e1100 */
[----:B------:R-:W-:-:S03]  /*1f4c0*/  ISETP.GE.AND P5, PT, R3, RZ, PT ;  /* 0x000000ff0300720c */ /* 0x000fc60003fa6270 */
[----:B------:R-:W4:Y:S04]  /*1f4d0*/  LDL R3, [R1+0x14f4] ;  /* 0x0014f40001037983 */ /* 0x000f280000100800 */
[----:B------:R0:W-:Y:S04]  /*1f4e0*/  STL [R1+0x58c], R15 ;  /* 0x00058c0f01007387 */ /* 0x0001e80000100800 */
[----:B--2---:R-:W2:Y:S01]  /*1f4f0*/  LDL R4, [R1+0x150c] ;  /* 0x00150c0001047983 */ /* 0x004ea20000100800 */
[----:B------:R-:W-:Y:S01]  /*1f500*/  LEA.HI.X.SX32 R11, R11, R5, 0x1, P6 ;  /* 0x000000050b0b7211 */ /* 0x000fe200030f0eff */
[----:B-1----:R-:W-:-:S02]  /*1f510*/  IMAD.MOV.U32 R12, RZ, RZ, R22 ;  /* 0x000000ffff0c7224 */ /* 0x002fc400078e0016 */
[----:B------:R-:W-:Y:S01]  /*1f520*/  STL [R1+0x5d0], R2 ;  /* 0x0005d00201007387 */ /* 0x000fe20000100800 */
[----:B------:R-:W-:-:S03]  /*1f530*/  @!P2 IMAD.IADD R21, R21, 0x1, -R9 ;  /* 0x000000011515a824 */ /* 0x000fc600078e0a09 */
[----:B------:R1:W-:Y:S04]  /*1f540*/  STL [R1+0x5cc], R11 ;  /* 0x0005cc0b01007387 */ /* 0x0003e80000100800 */
[----:B------:R-:W3:Y:S01]  /*1f550*/  LDL R22, [R1+0x153c] ;  /* 0x00153c0001167983 */ /* 0x000ee20000100800 */
[----:B0-----:R-:W-:Y:S02]  /*1f560*/  @P0 IMAD.MOV.U32 R15, RZ, RZ, R11 ;  /* 0x000000ffff0f0224 */ /* 0x001fe400078e000b */
[----:B-1----:R-:W-:Y:S02]  /*1f570*/  IMAD.MOV.U32 R11, RZ, RZ, R21 ;  /* 0x000000ffff0b7224 */ /* 0x002fe400078e0015 */
[----:B------:R-:W3:Y:S01]  /*1f580*/  LDL R21, [R1+0x1554] ;  /* 0x0015540001157983 */ /* 0x000ee20000100800 */
[----:B------:R-:W-:-:S02]  /*1f590*/  ISETP.GT.U32.AND P3, PT, R9, R19, PT ;  /* 0x000000130900720c */ /* 0x000fc40003f64070 */
[----:B------:R-:W-:Y:S01]  /*1f5a0*/  ISETP.GE.AND P6, PT, R93, RZ, PT ;  /* 0x000000ff5d00720c */ /* 0x000fe20003fc6270 */
[----:B------:R-:W-:Y:S01]  /*1f5b0*/  @!P5 IMAD.MOV R12, RZ, RZ, -R12 ;  /* 0x000000ffff0cd224 */ /* 0x000fe200078e0a0c */
[C---:B------:R-:W-:Y:S02]  /*1f5c0*/  ISETP.GT.U32.AND P5, PT, R9.reuse, R20, PT ;  /* 0x000000140900720c */ /* 0x040fe40003fa4070 */
[----:B------:R-:W-:-:S07]  /*1f5d0*/  ISETP.GT.U32.AND P2, PT, R9, R23, PT ;  /* 0x000000170900720c */ /* 0x000fce0003f44070 */
[----:B------:R-:W-:Y:S02]  /*1f5e0*/  @!P3 IMAD.IADD R19, R19, 0x1, -R9 ;  /* 0x000000011313b824 */ /* 0x000fe400078e0a09 */
[----:B------:R-:W-:-:S03]  /*1f5f0*/  @!P6 IMAD.MOV R11, RZ, RZ, -R11 ;  /* 0x000000ffff0be224 */ /* 0x000fc600078e0a0b */
[----:B------:R-:W-:Y:S02]  /*1f600*/  ISETP.GT.U32.AND P3, PT, R9, R19, PT ;  /* 0x000000130900720c */ /* 0x000fe40003f64070 */
[C---:B------:R-:W-:Y:S02]  /*1f610*/  SEL R12, R47.reuse, R12, !P1 ;  /* 0x0000000c2f0c7207 */ /* 0x040fe40004800000 */
[----:B------:R-:W-:Y:S02]  /*1f620*/  SEL R11, R47, R11, !P1 ;  /* 0x0000000b2f0b7207 */ /* 0x000fe40004800000 */
[----:B------:R-:W-:Y:S01]  /*1f630*/  ISETP.GT.U32.AND P6, PT, R9, R18, PT ;  /* 0x000000120900720c */ /* 0x000fe20003fc4070 */
[----:B------:R-:W-:Y:S01]  /*1f640*/  IMAD R13, R12, UR6, RZ ;  /* 0x000000060c0d7c24 */ /* 0x000fe2000f8e02ff */
[----:B------:R-:W-:Y:S01]  /*1f650*/  PRMT R29, RZ, 0x7610, R29 ;  /* 0x00007610ff1d7816 */ /* 0x000fe2000000001d */
[----:B------:R-:W-:Y:S01]  /*1f660*/  IMAD R12, R11, UR4, RZ ;  /* 0x000000040b0c7c24 */ /* 0x000fe2000f8e02ff */
[----:B------:R-:W-:Y:S01]  /*1f670*/  PRMT R30, RZ, 0x7610, R30 ;  /* 0x00007610ff1e7816 */ /* 0x000fe2000000001e */
[----:B------:R-:W-:Y:S01]  /*1f680*/  @!P5 IMAD.IADD R20, R20, 0x1, -R9 ;  /* 0x000000011414d824 */ /* 0x000fe200078e0a09 */
[----:B------:R-:W0:Y:S01]  /*1f690*/  LDCU UR4, c[0x0][0x3b0] ;  /* 0x00007600ff0477ac */ /* 0x000e220008000800 */
[----:B------:R-:W-:-:S02]  /*1f6a0*/  @P0 IMAD.MOV.U32 R14, RZ, RZ, R2 ;  /* 0x000000ffff0e0224 */ /* 0x000fc400078e0002 */
[----:B------:R-:W-:Y:S01]  /*1f6b0*/  @!P2 IMAD.IADD R23, R23, 0x1, -R9 ;  /* 0x000000011717a824 */ /* 0x000fe200078e0a09 */
[----:B------:R-:W-:Y:S01]  /*1f6c0*/  PRMT R27, RZ, 0x7610, R27 ;  /* 0x00007610ff1b7816 */ /* 0x000fe2000000001b */
[--C-:B------:R-:W-:Y:S01]  /*1f6d0*/  @!P3 IMAD.IADD R19, R19, 0x1, -R9.reuse ;  /* 0x000000011313b824 */ /* 0x100fe200078e0a09 */
[----:B------:R1:W3:Y:S01]  /*1f6e0*/  @P0 LDG.E.U8 R30, desc[UR20][R14.64] ;  /* 0x000000140e1e0981 */ /* 0x0002e2000c1e1100 */
[----:B------:R-:W-:Y:S01]  /*1f6f0*/  @!P6 IMAD.IADD R18, R18, 0x1, -R9 ;  /* 0x000000011212e824 */ /* 0x000fe200078e0a09 */
[----:B------:R-:W-:Y:S01]  /*1f700*/  IADD3 R2, P6, PT, R12, R8, RZ ;  /* 0x000000080c027210 */ /* 0x000fe20007fde0ff */
[----:B------:R-:W-:Y:S01]  /*1f710*/  IMAD.MOV.U32 R11, RZ, RZ, R23 ;  /* 0x000000ffff0b7224 */ /* 0x000fe200078e0017 */
[----:B------:R-:W-:Y:S02]  /*1f720*/  PRMT R26, RZ, 0x7610, R26 ;  /* 0x00007610ff1a7816 */ /* 0x000fe4000000001a */
[----:B------:R-:W-:Y:S02]  /*1f730*/  PRMT R25, RZ, 0x7610, R25 ;  /* 0x00007610ff197816 */ /* 0x000fe40000000019 */
[----:B------:R-:W-:Y:S01]  /*1f740*/  PRMT R28, RZ, 0x7610, R28 ;  /* 0x00007610ff1c7816 */ /* 0x000fe2000000001c */
[----:B------:R-:W0:Y:S01]  /*1f750*/  S2R R83, SR_TID.X ;  /* 0x0000000000537919 */ /* 0x000e220000002100 */
[----:B------:R-:W0:Y:S01]  /*1f760*/  LDCU UR6, c[0x0][0x3b0] ;  /* 0x00007600ff0677ac */ /* 0x000e220008000800 */
[----:B----4-:R-:W-:-:S02]  /*1f770*/  ISETP.GE.AND P2, PT, R3, RZ, PT ;  /* 0x000000ff0300720c */ /* 0x010fc40003f46270 */
[----:B------:R-:W-:Y:S02]  /*1f780*/  LEA.HI.X.SX32 R3, R12, R5, 0x1, P6 ;  /* 0x000000050c037211 */ /* 0x000fe400030f0eff */
[----:B--2---:R-:W-:Y:S02]  /*1f790*/  ISETP.GE.AND P5, PT, R4, RZ, PT ;  /* 0x000000ff0400720c */ /* 0x004fe40003fa6270 */
[----:B------:R-:W-:-:S04]  /*1f7a0*/  IADD3 R4, P3, PT, R13, R8, RZ ;  /* 0x000000080d047210 */ /* 0x000fc80007f7e0ff */
[----:B------:R-:W-:Y:S01]  /*1f7b0*/  LEA.HI.X.SX32 R13, R13, R5, 0x1, P3 ;  /* 0x000000050d0d7211 */ /* 0x000fe200018f0eff */
[----:B------:R-:W-:Y:S01]  /*1f7c0*/  @P0 IMAD.MOV.U32 R12, RZ, RZ, R4 ;  /* 0x000000ffff0c0224 */ /* 0x000fe200078e0004 */
[----:B------:R-:W-:Y:S01]  /*1f7d0*/  STL [R1+0x610], R4 ;  /* 0x0006100401007387 */ /* 0x000fe20000100800 */
[----:B------:R-:W-:-:S03]  /*1f7e0*/  ISETP.GT.U32.AND P3, PT, R9, R18, PT ;  /* 0x000000120900720c */ /* 0x000fc60003f64070 */
[----:B------:R-:W-:Y:S01]  /*1f7f0*/  STL [R1+0x650], R2 ;  /* 0x0006500201007387 */ /* 0x000fe20000100800 */
[----:B------:R-:W-:-:S03]  /*1f800*/  @!P2 IMAD.MOV R11, RZ, RZ, -R11 ;  /* 0x000000ffff0ba224 */ /* 0x000fc600078e0a0b */
[----:B------:R2:W-:Y:S04]  /*1f810*/  STL [R1+0x60c], R13 ;  /* 0x00060c0d01007387 */ /* 0x0005e80000100800 */
[----:B------:R4:W3:Y:S02]  /*1f820*/  @P0 LDG.E.U8 R24, desc[UR20][R12.64] ;  /* 0x000000140c180981 */ /* 0x0008e4000c1e1100 */
[----:B---3--:R-:W-:Y:S02]  /*1f830*/  ISETP.GE.AND P2, PT, R22, RZ, PT ;  /* 0x000000ff1600720c */ /* 0x008fe40003f46270 */
[----:B-1----:R-:W-:Y:S01]  /*1f840*/  SEL R14, R47, R11, !P1 ;  /* 0x0000000b2f0e7207 */ /* 0x002fe20004800000 */
[----:B----4-:R-:W-:Y:S02]  /*1f850*/  @P0 IMAD.MOV.U32 R12, RZ, RZ, R2 ;  /* 0x000000ffff0c0224 */ /* 0x010fe400078e0002 */
[----:B--2---:R-:W-:Y:S01]  /*1f860*/  @P0 IMAD.MOV.U32 R13, RZ, RZ, R3 ;  /* 0x000000ffff0d0224 */ /* 0x004fe200078e0003 */
[----:B------:R-:W-:-:S04]  /*1f870*/  ISETP.GE.AND P6, PT, R21, RZ, PT ;  /* 0x000000ff1500720c */ /* 0x000fc80003fc6270 */
[----:B------:R1:W2:Y:S01]  /*1f880*/  @P0 LDG.E.U8 R29, desc[UR20][R12.64] ;  /* 0x000000140c1d0981 */ /* 0x0002a2000c1e1100 */
[----:B------:R-:W-:Y:S02]  /*1f890*/  IMAD.MOV.U32 R11, RZ, RZ, R19 ;  /* 0x000000ffff0b7224 */ /* 0x000fe400078e0013 */
[----:B------:R-:W-:Y:S01]  /*1f8a0*/  IMAD R14, R14, UR5, RZ ;  /* 0x000000050e0e7c24 */ /* 0x000fe2000f8e02ff */
[----:B------:R-:W3:Y:S01]  /*1f8b0*/  LDCU UR5, c[0x0][0x3b0] ;  /* 0x00007600ff0577ac */ /* 0x000ee20008000800 */
[----:B-1----:R-:W-:-:S04]  /*1f8c0*/  IMAD.MOV.U32 R12, RZ, RZ, R20 ;  /* 0x000000ffff0c7224 */ /* 0x002fc800078e0014 */
[----:B------:R-:W-:Y:S02]  /*1f8d0*/  @!P5 IMAD.MOV R12, RZ, RZ, -R12 ;  /* 0x000000ffff0cd224 */ /* 0x000fe400078e0a0c */
[----:B------:R-:W-:Y:S02]  /*1f8e0*/  @!P3 IMAD.IADD R18, R18, 0x1, -R9 ;  /* 0x000000011212b824 */ /* 0x000fe400078e0a09 */
[----:B------:R-:W-:Y:S01]  /*1f8f0*/  @!P2 IMAD.MOV R11, RZ, RZ, -R11 ;  /* 0x000000ffff0ba224 */ /* 0x000fe200078e0a0b */
[C---:B------:R-:W-:Y:S01]  /*1f900*/  SEL R13, R47.reuse, R12, !P1 ;  /* 0x0000000c2f0d7207 */ /* 0x040fe20004800000 */
[----:B------:R-:W-:Y:S01]  /*1f910*/  IMAD.MOV.U32 R12, RZ, RZ, R18 ;  /* 0x000000ffff0c7224 */ /* 0x000fe200078e0012 */
[CC--:B------:R-:W-:Y:S01]  /*1f920*/  IADD3 R2, P2, PT, R14.reuse, R8.reuse, RZ ;  /* 0x000000080e027210 */ /* 0x0c0fe20007f5e0ff */
[----:B------:R1:W-:Y:S01]  /*1f930*/  STL [R1+0x64c], R3 ;  /* 0x00064c0301007387 */ /* 0x0003e20000100800 */
[----:B------:R-:W-:Y:S01]  /*1f940*/  SEL R11, R47, R11, !P1 ;  /* 0x0000000b2f0b7207 */ /* 0x000fe20004800000 */
[----:B------:R-:W-:Y:S01]  /*1f950*/  IMAD R13, R13, UR7, RZ ;  /* 0x000000070d0d7c24 */ /* 0x000fe2000f8e02ff */
[----:B0-----:R-:W-:Y:S01]  /*1f960*/  LOP3.LUT R83, R83, 0x7f, RZ, 0xc0, !PT ;  /* 0x0000007f53537812 */ /* 0x001fe200078ec0ff */
[----:B------:R-:W-:Y:S01]  /*1f970*/  @!P6 IMAD.MOV R12, RZ, RZ, -R12 ;  /* 0x000000ffff0ce224 */ /* 0x000fe200078e0a0c */
[-C--:B-1----:R-:W-:Y:S01]  /*1f980*/  LEA.HI.X.SX32 R3, R14, R5.reuse, 0x1, P2 ;  /* 0x000000050e037211 */ /* 0x082fe200010f0eff */
[----:B------:R-:W-:Y:S01]  /*1f990*/  IMAD R11, R11, UR4, RZ ;  /* 0x000000040b0b7c24 */ /* 0x000fe2000f8e02ff */
[----:B------:R-:W-:Y:S01]  /*1f9a0*/  IADD3 R16, P2, PT, R13, R8, RZ ;  /* 0x000000080d107210 */ /* 0x000fe20007f5e0ff */
[----:B------:R-:W-:Y:S01]  /*1f9b0*/  @P0 IMAD.MOV.U32 R14, RZ, RZ, R2 ;  /* 0x000000ffff0e0224 */ /* 0x000fe200078e0002 */
[----:B------:R-:W-:Y:S01]  /*1f9c0*/  SEL R12, R47, R12, !P1 ;  /* 0x0000000c2f0c7207 */ /* 0x000fe20004800000 */
[----:B------:R-:W-:Y:S01]  /*1f9d0*/  @P0 IMAD.MOV.U32 R15, RZ, RZ, R3 ;  /* 0x000000ffff0f0224 */ /* 0x000fe200078e0003 */
[----:B------:R-:W-:Y:S01]  /*1f9e0*/  LEA.HI.X.SX32 R17, R13, R5, 0x1, P2 ;  /* 0x000000050d117211 */ /* 0x000fe200010f0eff */
[----:B------:R0:W-:Y:S01]  /*1f9f0*/  STL [R1+0x690], R2 ;  /* 0x0006900201007387 */ /* 0x0001e20000100800 */
[----:B------:R-:W-:Y:S01]  /*1fa00*/  VIADD R4, R64, 0xbe ;  /* 0x000000be40047836 */ /* 0x000fe20000000000 */
[----:B------:R-:W-:Y:S01]  /*1fa10*/  LOP3.LUT R79, R83, 0x60, RZ, 0x3c, !PT ;  /* 0x00000060534f7812 */ /* 0x000fe200078e3cff */
[----:B------:R-:W1:Y:S01]  /*1fa20*/  LDCU UR4, c[0x0][0x3b0] ;  /* 0x00007600ff0477ac */ /* 0x000e620008000800 */
[----:B------:R3:W4:Y:S01]  /*1fa30*/  @P0 LDG.E.U8 R27, desc[UR20][R14.64] ;  /* 0x000000140e1b0981 */ /* 0x000722000c1e1100 */
[----:B------:R-:W-:Y:S01]  /*1fa40*/  @P0 IMAD.MOV.U32 R13, RZ, RZ, R17 ;  /* 0x000000ffff0d0224 */ /* 0x000fe200078e0011 */
[----:B------:R-:W1:Y:S01]  /*1fa50*/  LDCU UR7, c[0x0][0x3b0] ;  /* 0x00007600ff0777ac */ /* 0x000e620008000800 */
[----:B0-----:R-:W-:Y:S01]  /*1fa60*/  IADD3 R2, P3, PT, R11, R8, RZ ;  /* 0x000000080b027210 */ /* 0x001fe20007f7e0ff */
[----:B------:R0:W-:Y:S01]  /*1fa70*/  STL [R1+0x68c], R3 ;  /* 0x00068c0301007387 */ /* 0x0001e20000100800 */
[----:B---3--:R-:W-:-:S03]  /*1fa80*/  IMAD R14, R12, UR5, RZ ;  /* 0x000000050c0e7c24 */ /* 0x008fc6000f8e02ff */
[----:B------:R3:W-:Y:S01]  /*1fa90*/  STL [R1+0x6d0], R16 ;  /* 0x0006d01001007387 */ /* 0x0007e20000100800 */
[----:B------:R-:W-:Y:S01]  /*1faa0*/  @P0 IMAD.MOV.U32 R12, RZ, RZ, R16 ;  /* 0x000000ffff0c0224 */ /* 0x000fe200078e0010 */
[----:B------:R-:W1:Y:S01]  /*1fab0*/  LDCU UR5, c[0x0][0x3b0] ;  /* 0x00007600ff0577ac */ /* 0x000e620008000800 */
[----:B0-----:R-:W-:-:S03]  /*1fac0*/  LEA.HI.X.SX32 R3, R11, R5, 0x1, P3 ;  /* 0x000000050b037211 */ /* 0x001fc600018f0eff */
[----:B------:R0:W2:Y:S01]  /*1fad0*/  @P0 LDG.E.U8 R26, desc[UR20][R12.64] ;  /* 0x000000140c1a0981 */ /* 0x0000a2000c1e1100 */
[----:B---3--:R-:W-:-:S03]  /*1fae0*/  IADD3 R16, P2, PT, R14, R8, RZ ;  /* 0x000000080e107210 */ /* 0x008fc60007f5e0ff */
[----:B------:R-:W-:Y:S01]  /*1faf0*/  STL [R1+0x718], R2 ;  /* 0x0007180201007387 */ /* 0x000fe20000100800 */
[----:B------:R-:W-:Y:S02]  /*1fb00*/  IABS R11, R4 ;  /* 0x00000004000b7213 */ /* 0x000fe40000000000 */
[----:B------:R-:W-:Y:S01]  /*1fb10*/  LEA.HI.X.SX32 R14, R14, R5, 0x1, P2 ;  /* 0x000000050e0e7211 */ /* 0x000fe200010f0eff */
[----:B0-----:R-:W-:Y:S02]  /*1fb20*/  @P0 IMAD.MOV.U32 R12, RZ, RZ, R2 ;  /* 0x000000ffff0c0224 */ /* 0x001fe400078e0002 */
[----:B------:R-:W-:Y:S01]  /*1fb30*/  @P0 IMAD.MOV.U32 R13, RZ, RZ, R3 ;  /* 0x000000ffff0d0224 */ /* 0x000fe200078e0003 */
[----:B------:R-:W-:Y:S01]  /*1fb40*/  STL [R1+0x6cc], R17 ;  /* 0x0006cc1101007387 */ /* 0x000fe20000100800 */
[----:B------:R-:W-:-:S03]  /*1fb50*/  IMAD.HI.U32 R15, R10, R11, RZ ;  /* 0x0000000b0a0f7227 */ /* 0x000fc600078e00ff */
[----:B------:R0:W3:Y:S04]  /*1fb60*/  @P0 LDG.E.U8 R25, desc[UR20][R12.64] ;  /* 0x000000140c190981 */ /* 0x0000e8000c1e1100 */
[----:B------:R1:W-:Y:S01]  /*1fb70*/  STL [R1+0x1344], R4 ;  /* 0x0013440401007387 */ /* 0x0003e20000100800 */
[----:B0-----:R-:W-:Y:S02]  /*1fb80*/  @P0 IMAD.MOV.U32 R12, RZ, RZ, R16 ;  /* 0x000000ffff0c0224 */ /* 0x001fe400078e0010 */
[----:B------:R-:W-:Y:S02]  /*1fb90*/  @P0 IMAD.MOV.U32 R13, RZ, RZ, R14 ;  /* 0x000000ffff0d0224 */ /* 0x000fe400078e000e */
[C---:B-1----:R-:W-:Y:S01]  /*1fba0*/  VIADD R4, R64.reuse, 0xbf ;  /* 0x000000bf40047836 */ /* 0x042fe20000000000 */
[----:B------:R0:W-:Y:S01]  /*1fbb0*/  STL [R1+0x714], R3 ;  /* 0x0007140301007387 */ /* 0x0001e20000100800 */
[----:B------:R-:W-:-:S02]  /*1fbc0*/  VIADD R2, R64, 0xc5 ;  /* 0x000000c540027836 */ /* 0x000fc40000000000 */
[----:B------:R-:W-:Y:S01]  /*1fbd0*/  IMAD.MOV R15, RZ, RZ, -R15 ;  /* 0x000000ffff0f7224 */ /* 0x000fe200078e0a0f */
[----:B------:R1:W2:Y:S01]  /*1fbe0*/  @P0 LDG.E.U8 R28, desc[UR20][R12.64] ;  /* 0x000000140c1c0981 */ /* 0x0002a2000c1e1100 */
[----:B0-----:R-:W-:-:S03]  /*1fbf0*/  VIADD R3, R64, 0xc4 ;  /* 0x000000c440037836 */ /* 0x001fc60000000000 */
[----:B------:R-:W-:Y:S01]  /*1fc00*/  STL [R1+0x758], R16 ;  /* 0x0007581001007387 */ /* 0x000fe20000100800 */
[----:B-1----:R-:W-:-:S03]  /*1fc10*/  IABS R12, R4 ;  /* 0x00000004000c7213 */ /* 0x002fc60000000000 */
[----:B------:R0:W-:Y:S01]  /*1fc20*/  STL [R1+0x754], R14 ;  /* 0x0007540e01007387 */ /* 0x0001e20000100800 */
[----:B------:R-:W-:Y:S01]  /*1fc30*/  IABS R13, R3 ;  /* 0x00000003000d7213 */ /* 0x000fe20000000000 */
[----:B------:R-:W-:Y:S02]  /*1fc40*/  IMAD R11, R9, R15, R11 ;  /* 0x0000000f090b7224 */ /* 0x000fe400078e020b */
[C---:B------:R-:W-:Y:S01]  /*1fc50*/  IMAD.HI.U32 R15, R10.reuse, R12, RZ ;  /* 0x0000000c0a0f7227 */ /* 0x040fe200078e00ff */
[----:B------:R1:W-:Y:S01]  /*1fc60*/  STL [R1+0x1340], R4 ;  /* 0x0013400401007387 */ /* 0x0003e20000100800 */
[----:B0-----:R-:W-:Y:S02]  /*1fc70*/  IABS R14, R2 ;  /* 0x00000002000e7213 */ /* 0x001fe40000000000 */
[----:B------:R-:W-:Y:S01]  /*1fc80*/  IMAD.HI.U32 R16, R10, R13, RZ ;  /* 0x0000000d0a107227 */ /* 0x000fe200078e00ff */
[----:B------:R0:W-:Y:S03]  /*1fc90*/  STL [R1+0x1350], R3 ;  /* 0x0013500301007387 */ /* 0x0001e60000100800 */
[----:B------:R-:W-:-:S02]  /*1fca0*/  IMAD.MOV R15, RZ, RZ, -R15 ;  /* 0x000000ffff0f7224 */ /* 0x000fc400078e0a0f */
[----:B-1----:R-:W-:Y:S02]  /*1fcb0*/  VIADD R4, R64, 0xc6 ;  /* 0x000000c640047836 */ /* 0x002fe40000000000 */
[----:B------:R-:W-:Y:S01]  /*1fcc0*/  IMAD.HI.U32 R17, R10, R14, RZ ;  /* 0x0000000e0a117227 */ /* 0x000fe200078e00ff */
[----:B------:R1:W-:Y:S03]  /*1fcd0*/  STL [R1+0x1354], R2 ;  /* 0x0013540201007387 */ /* 0x0003e60000100800 */
[----:B------:R-:W-:Y:S02]  /*1fce0*/  IMAD.MOV R16, RZ, RZ, -R16 ;  /* 0x000000ffff107224 */ /* 0x000fe400078e0a10 */
[----:B0-----:R-:W-:Y:S02]  /*1fcf0*/  VIADD R3, R64, 0xc7 ;  /* 0x000000c740037836 */ /* 0x001fe40000000000 */
[----:B------:R-:W-:Y:S01]  /*1fd00*/  IMAD R12, R9, R15, R12 ;  /* 0x0000000f090c7224 */ /* 0x000fe200078e020c */
[----:B------:R-:W-:Y:S01]  /*1fd10*/  IABS R15, R4 ;  /* 0x00000004000f7213 */ /* 0x000fe20000000000 */
[----:B------:R-:W-:-:S02]  /*1fd20*/  IMAD.MOV R17, RZ, RZ, -R17 ;  /* 0x000000ffff117224 */ /* 0x000fc400078e0a11 */
[----:B-1----:R-:W-:Y:S02]  /*1fd30*/  VIADD R2, R64, 0xcc ;  /* 0x000000cc40027836 */ /* 0x002fe40000000000 */
[C---:B------:R-:W-:Y:S01]  /*1fd40*/  IMAD R13, R9.reuse, R16, R13 ;  /* 0x00000010090d7224 */ /* 0x040fe200078e020d */
[----:B------:R-:W-:Y:S01]  /*1fd50*/  IABS R16, R3 ;  /* 0x0000000300107213 */ /* 0x000fe20000000000 */
[----:B------:R-:W-:Y:S01]  /*1fd60*/  IMAD R14, R9, R17, R14 ;  /* 0x00000011090e7224 */ /* 0x000fe200078e020e */
[----:B------:R-:W-:Y:S01]  /*1fd70*/  IABS R17, R2 ;  /* 0x0000000200117213 */ /* 0x000fe20000000000 */
[C---:B------:R-:W-:Y:S01]  /*1fd80*/  IMAD.HI.U32 R18, R10.reuse, R15, RZ ;  /* 0x0000000f0a127227 */ /* 0x040fe200078e00ff */
[----:B------:R-:W-:Y:S03]  /*1fd90*/  STL [R1+0x1728], R11 ;  /* 0x0017280b01007387 */ /* 0x000fe60000100800 */
[C---:B------:R-:W-:Y:S01]  /*1fda0*/  IMAD.HI.U32 R19, R10.reuse, R16, RZ ;  /* 0x000000100a137227 */ /* 0x040fe200078e00ff */
[----:B------:R-:W-:Y:S03]  /*1fdb0*/  STL [R1+0x1790], R11 ;  /* 0x0017900b01007387 */ /* 0x000fe60000100800 */
[----:B------:R-:W-:Y:S01]  /*1fdc0*/  IMAD.MOV R18, RZ, RZ, -R18 ;  /* 0x000000ffff127224 */ /* 0x000fe200078e0a12 */
[----:B------:R-:W-:Y:S01]  /*1fdd0*/  STL [R1+0x172c], R12 ;  /* 0x00172c0c01007387 */ /* 0x000fe20000100800 */
[----:B------:R-:W-:-:S03]  /*1fde0*/  IMAD.HI.U32 R20, R10, R17, RZ ;  /* 0x000000110a147227 */ /* 0x000fc600078e00ff */
[----:B------:R-:W-:Y:S01]  /*1fdf0*/  STL [R1+0x1778], R12 ;  /* 0x0017780c01007387 */ /* 0x000fe20000100800 */
[----:B------:R-:W-:-:S03]  /*1fe00*/  IMAD.MOV R19, RZ, RZ, -R19 ;  /* 0x000000ffff137224 */ /* 0x000fc600078e0a13 */
[----:B------:R-:W-:Y:S01]  /*1fe10*/  STL [R1+0x1730], R13 ;  /* 0x0017300d01007387 */ /* 0x000fe20000100800 */
[----:B------:R-:W-:-:S03]  /*1fe20*/  IMAD R15, R9, R18, R15 ;  /* 0x00000012090f7224 */ /* 0x000fc600078e020f */
[----:B------:R-:W-:Y:S01]  /*1fe30*/  STL [R1+0x1734], R14 ;  /* 0x0017340e01007387 */ /* 0x000fe20000100800 */
[----:B------:R-:W-:-:S03]  /*1fe40*/  IMAD.MOV R20, RZ, RZ, -R20 ;  /* 0x000000ffff147224 */ /* 0x000fc600078e0a14 */
[----:B------:R-:W-:Y:S01]  /*1fe50*/  STL [R1+0x1760], R14 ;  /* 0x0017600e01007387 */ /* 0x000fe20000100800 */
[----:B------:R-:W-:-:S03]  /*1fe60*/  IMAD R16, R9, R19, R16 ;  /* 0x0000001309107224 */ /* 0x000fc600078e0210 */
[----:B------:R-:W-:Y:S01]  /*1fe70*/  STL [R1+0x177c], R14 ;  /* 0x00177c0e01007387 */ /* 0x000fe20000100800 */
[----:B------:R-:W-:-:S03]  /*1fe80*/  IMAD R17, R9, R20, R17 ;  /* 0x0000001409117224 */ /* 0x000fc600078e0211 */
[----:B------:R0:W-:Y:S04]  /*1fe90*/  STL [R1+0x1348], R4 ;  /* 0x0013480401007387 */ /* 0x0001e80000100800 */
[----:B------:R1:W-:Y:S04]  /*1fea0*/  STL [R1+0x134c], R3 ;  /* 0x00134c0301007387 */ /* 0x0003e80000100800 */
[----:B------:R1:W-:Y:S01]  /*1feb0*/  STL [R1+0x1360], R2 ;  /* 0x0013600201007387 */ /* 0x0003e20000100800 */
[----:B0-----:R-:W-:-:S03]  /*1fec0*/  VIADD R4, R64, 0xcd ;  /* 0x000000cd40047836 */ /* 0x001fc60000000000 */
[----:B------:R-:W-:Y:S01]  /*1fed0*/  STL [R1+0x1738], R15 ;  /* 0x0017380f01007387 */ /* 0x000fe20000100800 */
[----:B-1----:R-:W-:-:S03]  /*1fee0*/  VIADD R3, R64, 0xce ;  /* 0x000000ce40037836 */ /* 0x002fc60000000000 */
[----:B------:R-:W-:Y:S01]  /*1fef0*/  STL [R1+0x1764], R15 ;  /* 0x0017640f01007387 */ /* 0x000fe20000100800 */
[----:B------:R-:W-:-:S03]  /*1ff00*/  VIADD R2, R64, 0xcf ;  /* 0x000000cf40027836 */ /* 0x000fc60000000000 */
[----:B------:R-:W-:Y:S04]  /*1ff10*/  STL [R1+0x1780], R15 ;  /* 0x0017800f01007387 */ /* 0x000fe80000100800 */
[----:B------:R-:W-:Y:S04]  /*1ff20*/  STL [R1+0x1744], R16 ;  /* 0x0017441001007387 */ /* 0x000fe80000100800 */
[----:B------:R-:W-:Y:S04]  /*1ff30*/  STL [R1+0x1784], R16 ;  /* 0x0017841001007387 */ /* 0x000fe80000100800 */
[----:B------:R-:W-:Y:S04]  /*1ff40*/  STL [R1+0x1748], R17 ;  /* 0x0017481101007387 */ /* 0x000fe80000100800 */
[----:B------:R0:W-:Y:S04]  /*1ff50*/  STL [R1+0x1358], R4 ;  /* 0x0013580401007387 */ /* 0x0001e80000100800 */
[----:B------:R1:W-:Y:S04]  /*1ff60*/  STL [R1+0x135c], R3 ;  /* 0x00135c0301007387 */ /* 0x0003e80000100800 */
[----:B------:R0:W-:Y:S04]  /*1ff70*/  STL [R1+0x1364], R2 ;  /* 0x0013640201007387 */ /* 0x0001e80000100800 */
[----:B------:R-:W2:Y:S04]  /*1ff80*/  LDL.LU R84, [R1+0x6a8] ;  /* 0x0006a80001547983 */ /* 0x000ea80000300800 */
[----:B------:R-:W3:Y:S04]  /*1ff90*/  LDL.LU R85, [R1+0x6a4] ;  /* 0x0006a40001557983 */ /* 0x000ee80000300800 */
[----:B------:R-:W4:Y:S04]  /*1ffa0*/  LDL.LU R86, [R1+0x660] ;  /* 0x0006600001567983 */ /* 0x000f280000300800 */
[----:B------:R-:W4:Y:S01]  /*1ffb0*/  LDL.LU R87, [R1+0x658] ;  /* 0x0006580001577983 */ /* 0x000f220000300800 */
[----:B------:R-:W-:-:S03]  /*1ffc0*/  IABS R18, R4 ;  /* 0x0000000400127213 */ /* 0x000fc60000000000 */
[----:B------:R-:W4:Y:S04]  /*1ffd0*/  LDL.LU R88, [R1+0x618] ;  /* 0x0006180001587983 */ /* 0x000f280000300800 */
[----:B------:R-:W4:Y:S04]  /*1ffe0*/  LDL.LU R89, [R1+0x614] ;  /* 0x0006140001597983 */ /* 0x000f280000300800 */
[----:B------:R-:W4:Y:S04]  /*1fff0*/  LDL.LU R90, [R1+0x5a8] ;  /* 0x0005a800015a7983 */ /* 0x000f280000300800 */
[----:B------:R-:W4:Y:S04]  /*20000*/  LDL.LU R91, [R1+0x5a0] ;  /* 0x0005a000015b7983 */ /* 0x000f280000300800 */
[----:B0-----:R-:W4:Y:S01]  /*20010*/  LDL.LU R4, [R1+0x560] ;  /* 0x0005600001047983 */ /* 0x001f220000300800 */
[----:B------:R-:W-:-:S04]  /*20020*/  IMAD.HI.U32 R21, R10, R18, RZ ;  /* 0x000000120a157227 */ /* 0x000fc800078e00ff */
[----:B------:R-:W-:Y:S01]  /*20030*/  IMAD.MOV R21, RZ, RZ, -R21 ;  /* 0x000000ffff157224 */ /* 0x000fe200078e0a15 */
[----:B------:R-:W-:Y:S01]  /*20040*/  IABS R19, R2 ;  /* 0x0000000200137213 */ /* 0x000fe20000000000 */
[C---:B------:R-:W-:Y:S02]  /*20050*/  VIADD R11, R64.reuse, 0xd4 ;  /* 0x000000d4400b7836 */ /* 0x040fe40000000000 */
[----:B------:R-:W-:Y:S01]  /*20060*/  IMAD R18, R9, R21, R18 ;  /* 0x0000001509127224 */ /* 0x000fe200078e0212 */
[----:B------:R-:W-:Y:S01]  /*20070*/  IABS R20, R3 ;  /* 0x0000000300147213 */ /* 0x000fe20000000000 */
[C---:B-1----:R-:W-:Y:S02]  /*20080*/  VIADD R3, R64.reuse, 0xd5 ;  /* 0x000000d540037836 */ /* 0x042fe40000000000 */
[----:B------:R-:W-:Y:S01]  /*20090*/  VIADD R2, R64, 0xd6 ;  /* 0x000000d640027836 */ /* 0x000fe20000000000 */
[----:B------:R-:W-:Y:S01]  /*200a0*/  STL [R1+0x1768], R18 ;  /* 0x0017681201007387 */ /* 0x000fe20000100800 */
[----:B------:R-:W-:-:S03]  /*200b0*/  IMAD.HI.U32 R23, R10, R19, RZ ;  /* 0x000000130a177227 */ /* 0x000fc600078e00ff */
[----:B------:R-:W-:Y:S01]  /*200c0*/  STL [R1+0x1368], R11 ;  /* 0x0013680b01007387 */ /* 0x000fe20000100800 */
[----:B------:R-:W-:Y:S01]  /*200d0*/  IMAD.HI.U32 R22, R10, R20, RZ ;  /* 0x000000140a167227 */ /* 0x000fe200078e00ff */
[----:B------:R-:W-:Y:S02]  /*200e0*/  IABS R21, R3 ;  /* 0x0000000300157213 */ /* 0x000fe40000000000 */
[----:B------:R-:W4:Y:S01]  /*200f0*/  LDL.LU R92, [R1+0x558] ;  /* 0x00055800015c7983 */ /* 0x000f220000300800 */
[----:B------:R-:W-:-:S03]  /*20100*/  IMAD.MOV R23, RZ, RZ, -R23 ;  /* 0x000000ffff177224 */ /* 0x000fc600078e0a17 */
[----:B------:R0:W-:Y:S04]  /*20110*/  STL [R1+0x136c], R3 ;  /* 0x00136c0301007387 */ /* 0x0001e80000100800 */
[----:B------:R1:W-:Y:S01]  /*20120*/  STL [R1+0x1370], R2 ;  /* 0x0013700201007387 */ /* 0x0003e20000100800 */
[----:B------:R-:W-:Y:S02]  /*20130*/  IMAD.MOV R22, RZ, RZ, -R22 ;  /* 0x000000ffff167224 */ /* 0x000fe400078e0a16 */
[----:B------:R-:W-:Y:S01]  /*20140*/  IMAD R19, R9, R23, R19 ;  /* 0x0000001709137224 */ /* 0x000fe200078e0213 */
[----:B0-----:R-:W4:Y:S01]  /*20150*/  LDL.LU R3, [R1+0x518] ;  /* 0x0005180001037983 */ /* 0x001f220000300800 */
[----:B------:R-:W-:-:S03]  /*20160*/  IABS R23, R2 ;  /* 0x0000000200177213 */ /* 0x000fc60000000000 */
[----:B------:R-:W4:Y:S01]  /*20170*/  LDL.LU R93, [R1+0x4e8] ;  /* 0x0004e800015d7983 */ /* 0x000f220000300800 */
[----:B------:R-:W-:Y:S01]  /*20180*/  IMAD R20, R9, R22, R20 ;  /* 0x0000001609147224 */ /* 0x000fe200078e0214 */
[----:B------:R-:W-:Y:S01]  /*20190*/  IABS R22, R11 ;  /* 0x0000000b00167213 */ /* 0x000fe20000000000 */
[----:B------:R-:W-:-:S04]  /*201a0*/  IMAD.HI.U32 R11, R10, R21, RZ ;  /* 0x000000150a0b7227 */ /* 0x000fc800078e00ff */
[----:B-1----:R-:W-:-:S04]  /*201b0*/  IMAD.HI.U32 R2, R10, R23, RZ ;  /* 0x000000170a027227 */ /* 0x002fc800078e00ff */
[----:B------:R-:W-:Y:S02]  /*201c0*/  IMAD.MOV R12, RZ, RZ, -R11 ;  /* 0x000000ffff0c7224 */ /* 0x000fe400078e0a0b */
[----:B------:R-:W-:Y:S02]  /*201d0*/  IMAD.MOV R11, RZ, RZ, -R2 ;  /* 0x000000ffff0b7224 */ /* 0x000fe400078e0a02 */
[----:B------:R-:W4:Y:S04]  /*201e0*/  LDL.LU R2, [R1+0x4a8] ;  /* 0x0004a80001027983 */ /* 0x000f280000300800 */
[----:B------:R-:W4:Y:S04]  /*201f0*/  LDL.LU R70, [R1+0x4a0] ;  /* 0x0004a00001467983 */ /* 0x000f280000300800 */
[----:B--2---:R-:W-:Y:S04]  /*20200*/  STS.U8 [R79+UR9+0x1300], R84 ;  /* 0x001300544f007988 */ /* 0x004fe80008000009 */
[----:B---3--:R-:W-:Y:S04]  /*20210*/  STS.U8 [R79+UR9+0x5300], R85 ;  /* 0x005300554f007988 */ /* 0x008fe80008000009 */
[----:B----4-:R-:W-:Y:S04]  /*20220*/  STS.U8 [R79+UR9+0x1700], R86 ;  /* 0x001700564f007988 */ /* 0x010fe80008000009 */
[----:B------:R-:W-:Y:S04]  /*20230*/  STS.U8 [R79+UR9+0x5700], R87 ;  /* 0x005700574f007988 */ /* 0x000fe80008000009 */
[----:B------:R-:W-:Y:S04]  /*20240*/  STS.U8 [R79+UR9+0x1b00], R88 ;  /* 0x001b00584f007988 */ /* 0x000fe80008000009 */
[----:B------:R-:W-:Y:S04]  /*20250*/  STS.U8 [R79+UR9+0x5b00], R89 ;  /* 0x005b00594f007988 */ /* 0x000fe80008000009 */
[----:B------:R-:W-:Y:S04]  /*20260*/  STS.U8 [R79+UR9+0x1f00], R90 ;  /* 0x001f005a4f007988 */ /* 0x000fe80008000009 */
[----:B------:R-:W-:Y:S04]  /*20270*/  STS.U8 [R79+UR9+0x5f00], R91 ;  /* 0x005f005b4f007988 */ /* 0x000fe80008000009 */
[----:B------:R0:W-:Y:S04]  /*20280*/  STS.U8 [R79+UR9+0x2300], R4 ;  /* 0x002300044f007988 */ /* 0x0001e80008000009 */
[----:B0-----:R-:W2:Y:S04]  /*20290*/  LDL.LU R4, [R1+0x468] ;  /* 0x0004680001047983 */ /* 0x001ea80000300800 */
[----:B------:R-:W3:Y:S04]  /*202a0*/  LDL.LU R71, [R1+0x464] ;  /* 0x0004640001477983 */ /* 0x000ee80000300800 */
[----:B------:R-:W4:Y:S04]  /*202b0*/  LDL.LU R72, [R1+0x458] ;  /* 0x0004580001487983 */ /* 0x000f280000300800 */
[----:B------:R-:W3:Y:S04]  /*202c0*/  LDL.LU R73, [R1+0x454] ;  /* 0x0004540001497983 */ /* 0x000ee80000300800 */
[----:B------:R-:W4:Y:S04]  /*202d0*/  LDL.LU R74, [R1+0x420] ;  /* 0x00042000014a7983 */ /* 0x000f280000300800 */
[----:B------:R-:W4:Y:S04]  /*202e0*/  LDL.LU R75, [R1+0x128] ;  /* 0x00012800014b7983 */ /* 0x000f280000300800 */
[----:B------:R-:W4:Y:S04]  /*202f0*/  LDL.LU R76, [R1+0x3f4] ;  /* 0x0003f400014c7983 */ /* 0x000f280000300800 */
[----:B------:R-:W-:Y:S04]  /*20300*/  STS.U8 [R79+UR9+0x6300], R92 ;  /* 0x0063005c4f007988 */ /* 0x000fe80008000009 */
[----:B------:R-:W4:Y:S04]  /*20310*/  LDL.LU R77, [R1+0x3c8] ;  /* 0x0003c800014d7983 */ /* 0x000f280000300800 */
[----:B------:R0:W-:Y:S04]  /*20320*/  STS.U8 [R79+UR9+0x2700], R3 ;  /* 0x002700034f007988 */ /* 0x0001e80008000009 */
[----:B------:R-:W4:Y:S04]  /*20330*/  LDL.LU R78, [R1+0x3bc] ;  /* 0x0003bc00014e7983 */ /* 0x000f280000300800 */
        /* <DEDUP_REMOVED lines=17> */
[----:B0-----:R-:W4:Y:S04]  /*20450*/  LDL.LU R2, [R1+0x598] ;  /* 0x0005980001027983 */ /* 0x001f280000300800 */
[----:B------:R-:W-:Y:S04]  /*20460*/  STS.U8 [R79+UR9+0x6b00], R70 ;  /* 0x006b00464f007988 */ /* 0x000fe80008000009 */
[----:B--2---:R0:W-:Y:S04]  /*20470*/  STS.U8 [R79+UR9+0x2f00], R4 ;  /* 0x002f00044f007988 */ /* 0x0041e80008000009 */
[----:B0-----:R-:W2:Y:S01]  /*20480*/  LDL.LU R4, [R1+0x594] ;  /* 0x0005940001047983 */ /* 0x001ea20000300800 */
[----:B------:R-:W-:-:S03]  /*20490*/  IMAD R23, R9, R11, R23 ;  /* 0x0000000b09177224 */ /* 0x000fc600078e0217 */
[----:B---3--:R-:W-:Y:S01]  /*204a0*/  STS.U8 [R79+UR9+0x6f00], R71 ;  /* 0x006f00474f007988 */ /* 0x008fe20008000009 */
[----:B------:R-:W-:-:S03]  /*204b0*/  LOP3.LUT R11, R7, 0x70, RZ, 0x3c, !PT ;  /* 0x00000070070b7812 */ /* 0x000fc600078e3cff */
[----:B----4-:R-:W-:Y:S04]  /*204c0*/  STS.U8 [R79+UR9+0x3300], R72 ;  /* 0x003300484f007988 */ /* 0x010fe80008000009 */
        /* <DEDUP_REMOVED lines=8> */
[----:B------:R1:W-:Y:S04]  /*20550*/  STS.U8 [R11+UR9+0x4380], R93 ;  /* 0x0043805d0b007988 */ /* 0x0003e80008000009 */
[----:B------:R-:W-:Y:S04]  /*20560*/  STS.U8 [R11+UR9+0x780], R81 ;  /* 0x000780510b007988 */ /* 0x000fe80008000009 */
[----:B------:R-:W-:Y:S04]  /*20570*/  STS.U8 [R11+UR9+0x4780], R82 ;  /* 0x004780520b007988 */ /* 0x000fe80008000009 */
        /* <DEDUP_REMOVED lines=10> */
[----:B-1----:R-:W4:Y:S04]  /*20620*/  LDL.LU R93, [R1+0x520] ;  /* 0x00052000015d7983 */ /* 0x002f280000300800 */
[----:B------:R-:W-:Y:S04]  /*20630*/  STS.U8 [R11+UR9+0x5b80], R92 ;  /* 0x005b805c0b007988 */ /* 0x000fe80008000009 */
        /* <DEDUP_REMOVED lines=12> */
[----:B--2---:R0:W-:Y:S04]  /*20700*/  STS.U8 [R11+UR9+0x5f80], R4 ;  /* 0x005f80040b007988 */ /* 0x0041e80008000009 */
[----:B0-----:R-:W2:Y:S04]  /*20710*/  LDL.LU R4, [R1+0x3c0] ;  /* 0x0003c00001047983 */ /* 0x001ea80000300800 */
[----:B------:R-:W2:Y:S04]  /*20720*/  LDL.LU R80, [R1+0x3b4] ;  /* 0x0003b40001507983 */ /* 0x000ea80000300800 */
[----:B---3--:R0:W-:Y:S04]  /*20730*/  STS.U8 [R11+UR9+0x2380], R3 ;  /* 0x002380030b007988 */ /* 0x0081e80008000009 */
        /* <DEDUP_REMOVED lines=8> */
[----:B----4-:R0:W-:Y:S04]  /*207c0*/  STS.U8 [R11+UR9+0x6380], R93 ;  /* 0x0063805d0b007988 */ /* 0x0101e80008000009 */
[----:B------:R-:W4:Y:S04]  /*207d0*/  LDL.LU R88, [R1+0x274] ;  /* 0x0002740001587983 */ /* 0x000f280000300800 */
[----:B------:R-:W4:Y:S04]  /*207e0*/  LDL.LU R89, [R1+0x244] ;  /* 0x0002440001597983 */ /* 0x000f280000300800 */
[----:B------:R-:W-:Y:S04]  /*207f0*/  STS.U8 [R11+UR9+0x2780], R70 ;  /* 0x002780460b007988 */ /* 0x000fe80008000009 */
[----:B------:R1:W-:Y:S04]  /*20800*/  STS.U8 [R11+UR9+0x6780], R2 ;  /* 0x006780020b007988 */ /* 0x0003e80008000009 */
[----:B------:R-:W-:Y:S04]  /*20810*/  STS.U8 [R11+UR9+0x2b80], R71 ;  /* 0x002b80470b007988 */ /* 0x000fe80008000009 */
[----:B------:R-:W-:Y:S04]  /*20820*/  STS.U8 [R11+UR9+0x6b80], R72 ;  /* 0x006b80480b007988 */ /* 0x000fe80008000009 */
[----:B------:R-:W-:Y:S04]  /*20830*/  STS.U8 [R11+UR9+0x2f80], R73 ;  /* 0x002f80490b007988 */ /* 0x000fe80008000009 */
[----:B------:R-:W-:Y:S04]  /*20840*/  STS.U8 [R11+UR9+0x6f80], R74 ;  /* 0x006f804a0b007988 */ /* 0x000fe80008000009 */
[----:B------:R-:W-:Y:S04]  /*20850*/  STS.U8 [R11+UR9+0x3380], R75 ;  /* 0x0033804b0b007988 */ /* 0x000fe80008000009 */
[----:B------:R-:W4:Y:S04]  /*20860*/  LDL.LU R90, [R1+0x228] ;  /* 0x00022800015a7983 */ /* 0x000f280000300800 */
[----:B------:R-:W-:Y:S04]  /*20870*/  STS.U8 [R11+UR9+0x7380], R76 ;  /* 0x0073804c0b007988 */ /* 0x000fe80008000009 */
[----:B------:R-:W4:Y:S04]  /*20880*/  LDL.LU R91, [R1+0x224] ;  /* 0x00022400015b7983 */ /* 0x000f280000300800 */
[----:B------:R-:W-:Y:S04]  /*20890*/  STS.U8 [R11+UR9+0x3780], R77 ;  /* 0x0037804d0b007988 */ /* 0x000fe80008000009 */
[----:B------:R-:W4:Y:S04]  /*208a0*/  LDL.LU R92, [R1+0x210] ;  /* 0x00021000015c7983 */ /* 0x000f280000300800 */
[----:B------:R-:W-:Y:S04]  /*208b0*/  STS.U8 [R11+UR9+0x7780], R78 ;  /* 0x0077804e0b007988 */ /* 0x000fe80008000009 */
[----:B0-----:R-:W4:Y:S04]  /*208c0*/  LDL.LU R93, [R1+0x20c] ;  /* 0x00020c00015d7983 */ /* 0x001f280000300800 */
[----:B------:R-:W-:Y:S04]  /*208d0*/  STS.U8 [R11+UR9+0x3b80], R79 ;  /* 0x003b804f0b007988 */ /* 0x000fe80008000009 */
[----:B-1----:R-:W4:Y:S04]  /*208e0*/  LDL.LU R2, [R1+0x200] ;  /* 0x0002000001027983 */ /* 0x002f280000300800 */
[----:B--2---:R0:W-:Y:S04]  /*208f0*/  STS.U8 [R11+UR9+0x7b80], R4 ;  /* 0x007b80040b007988 */ /* 0x0041e80008000009 */
[----:B0-----:R-:W2:Y:S04]  /*20900*/  LDL.LU R4, [R1+0x1f8] ;  /* 0x0001f80001047983 */ /* 0x001ea80000300800 */
[----:B------:R-:W-:Y:S04]  /*20910*/  STS.U8 [R11+UR9+0x3f80], R80 ;  /* 0x003f80500b007988 */ /* 0x000fe80008000009 */
[----:B---3--:R0:W-:Y:S04]  /*20920*/  STS.U8 [R11+UR9+0x7f80], R3 ;  /* 0x007f80030b007988 */ /* 0x0081e80008000009 */
[----:B------:R-:W-:Y:S04]  /*20930*/  STS.U8 [R7+UR9+0x8000], R81 ;  /* 0x0080005107007988 */ /* 0x000fe80008000009 */
[----:B0-----:R-:W3:Y:S04]  /*20940*/  LDL.LU R3, [R1+0x1f0] ;  /* 0x0001f00001037983 */ /* 0x001ee80000300800 */
[----:B------:R-:W3:Y:S04]  /*20950*/  LDL.LU R70, [R1+0x1e8] ;  /* 0x0001e80001467983 */ /* 0x000ee80000300800 */
[----:B------:R-:W3:Y:S04]  /*20960*/  LDL.LU R71, [R1+0x1e0] ;  /* 0x0001e00001477983 */ /* 0x000ee80000300800 */
[----:B------:R-:W-:Y:S04]  /*20970*/  STS.U8 [R7+UR9+0x8400], R82 ;  /* 0x0084005207007988 */ /* 0x000fe80008000009 */
[----:B------:R-:W-:Y:S04]  /*20980*/  STS.U8 [R7+UR9+0x8800], R83 ;  /* 0x0088005307007988 */ /* 0x000fe80008000009 */
[----:B------:R-:W-:Y:S04]  /*20990*/  STS.U8 [R7+UR9+0x8c00], R84 ;  /* 0x008c005407007988 */ /* 0x000fe80008000009 */
[----:B------:R-:W-:Y:S04]  /*209a0*/  STS.U8 [R7+UR9+0x9000], R85 ;  /* 0x0090005507007988 */ /* 0x000fe80008000009 */
[----:B------:R-:W3:Y:S04]  /*209b0*/  LDL.LU R72, [R1+0x1d4] ;  /* 0x0001d40001487983 */ /* 0x000ee80000300800 */
[----:B------:R-:W-:Y:S04]  /*209c0*/  STS.U8 [R7+UR9+0x9400], R86 ;  /* 0x0094005607007988 */ /* 0x000fe80008000009 */
[----:B------:R-:W3:Y:S04]  /*209d0*/  LDL.LU R73, [R1+0x1cc] ;  /* 0x0001cc0001497983 */ /* 0x000ee80000300800 */
[----:B------:R-:W-:Y:S04]  /*209e0*/  STS.U8 [R7+UR9+0x9800], R87 ;  /* 0x0098005707007988 */ /* 0x000fe80008000009 */
[----:B------:R-:W3:Y:S04]  /*209f0*/  LDL.LU R74, [R1+0x1c8] ;  /* 0x0001c800014a7983 */ /* 0x000ee80000300800 */
[----:B----4-:R0:W-:Y:S04]  /*20a00*/  STS.U8 [R7+UR9+0x9c00], R88 ;  /* 0x009c005807007988 */ /* 0x0101e80008000009 */
[----:B------:R-:W4:Y:S04]  /*20a10*/  LDL.LU R75, [R1+0x1c0] ;  /* 0x0001c000014b7983 */ /* 0x000f280000300800 */
[----:B------:R-:W-:Y:S04]  /*20a20*/  STS.U8 [R7+UR9+0xa000], R89 ;  /* 0x00a0005907007988 */ /* 0x000fe80008000009 */
        /* <DEDUP_REMOVED lines=11> */
[----:B------:R-:W4:Y:S04]  /*20ae0*/  LDL.LU R81, [R1+0x198] ;  /* 0x0001980001517983 */ /* 0x000f280000300800 */
[----:B--2---:R0:W-:Y:S04]  /*20af0*/  STS.U8 [R7+UR9+0xb800], R4 ;  /* 0x00b8000407007988 */ /* 0x0041e80008000009 */
[----:B0-----:R-:W2:Y:S04]  /*20b00*/  LDL.LU R4, [R1+0x194] ;  /* 0x0001940001047983 */ /* 0x001ea80000300800 */
[----:B------:R-:W2:Y:S04]  /*20b10*/  LDL.LU R82, [R1+0x190] ;  /* 0x0001900001527983 */ /* 0x000ea80000300800 */
        /* <DEDUP_REMOVED lines=10> */
[----:B---3--:R0:W-:Y:S04]  /*20bc0*/  STS.U8 [R7+UR9+0xbc00], R3 ;  /* 0x00bc000307007988 */ /* 0x0081e80008000009 */
[----:B------:R-:W-:Y:S04]  /*20bd0*/  STS.U8 [R7+UR9+0xc000], R70 ;  /* 0x00c0004607007988 */ /* 0x000fe80008000009 */
[----:B------:R-:W3:Y:S04]  /*20be0*/  LDL.LU R2, [R1+0x15c] ;  /* 0x00015c0001027983 */ /* 0x000ee80000300800 */
[----:B------:R-:W-:Y:S04]  /*20bf0*/  STS.U8 [R7+UR9+0xc400], R71 ;  /* 0x00c4004707007988 */ /* 0x000fe80008000009 */
[----:B0-----:R-:W3:Y:S04]  /*20c00*/  LDL.LU R3, [R1+0x158] ;  /* 0x0001580001037983 */ /* 0x001ee80000300800 */
[----:B------:R0:W-:Y:S04]  /*20c10*/  STS.U8 [R7+UR9+0xc800], R0 ;  /* 0x00c8000007007988 */ /* 0x0001e80008000009 */
[----:B0-----:R-:W3:Y:S04]  /*20c20*/  LDL.LU R0, [R1+0x1800] ;  /* 0x0018000001007983 */ /* 0x001ee80000300800 */
[----:B------:R-:W-:Y:S04]  /*20c30*/  STS.U8 [R7+UR9+0xcc00], R72 ;  /* 0x00cc004807007988 */ /* 0x000fe80008000009 */
[----:B------:R-:W-:Y:S04]  /*20c40*/  STS.U8 [R7+UR9+0xd000], R73 ;  /* 0x00d0004907007988 */ /* 0x000fe80008000009 */
[----:B------:R-:W-:Y:S04]  /*20c50*/  STS.U8 [R7+UR9+0xd400], R74 ;  /* 0x00d4004a07007988 */ /* 0x000fe80008000009 */
[----:B----4-:R-:W-:Y:S04]  /*20c60*/  STS.U8 [R7+UR9+0xd800], R75 ;  /* 0x00d8004b07007988 */ /* 0x010fe80008000009 */
[----:B------:R-:W-:Y:S04]  /*20c70*/  STS.U8 [R7+UR9+0xdc00], R76 ;  /* 0x00dc004c07007988 */ /* 0x000fe80008000009 */
[----:B------:R-:W-:Y:S04]  /*20c80*/  STS.U8 [R7+UR9+0xe000], R77 ;  /* 0x00e0004d07007988 */ /* 0x000fe80008000009 */
[----:B------:R-:W-:Y:S04]  /*20c90*/  STS.U8 [R7+UR9+0xe400], R78 ;  /* 0x00e4004e07007988 */ /* 0x000fe80008000009 */
[----:B------:R-:W-:Y:S04]  /*20ca0*/  STS.U8 [R7+UR9+0xe800], R79 ;  /* 0x00e8004f07007988 */ /* 0x000fe80008000009 */
[----:B------:R-:W-:Y:S04]  /*20cb0*/  STS.U8 [R7+UR9+0xec00], R80 ;  /* 0x00ec005007007988 */ /* 0x000fe80008000009 */
[----:B------:R-:W-:Y:S04]  /*20cc0*/  STS.U8 [R7+UR9+0xf000], R88 ;  /* 0x00f0005807007988 */ /* 0x000fe80008000009 */
[----:B------:R-:W-:Y:S04]  /*20cd0*/  STS.U8 [R7+UR9+0xf400], R81 ;  /* 0x00f4005107007988 */ /* 0x000fe80008000009 */
[----:B--2---:R0:W-:Y:S04]  /*20ce0*/  STS.U8 [R7+UR9+0xf800], R4 ;  /* 0x00f8000407007988 */ /* 0x0041e80008000009 */
[----:B0-----:R-:W2:Y:S04]  /*20cf0*/  LDL.LU R4, [R1+0x154] ;  /* 0x0001540001047983 */ /* 0x001ea80000300800 */
        /* <DEDUP_REMOVED lines=13> */
[----:B0-----:R-:W4:Y:S01]  /*20dd0*/  LDL.LU R82, [R1+0xfc] ;  /* 0x0000fc0001527983 */ /* 0x001f220000300800 */
[----:B---3--:R-:W-:-:S05]  /*20de0*/  LOP3.LUT R88, R0, 0x10, RZ, 0x3c, !PT ;  /* 0x0000001000587812 */ /* 0x008fca00078e3cff */
[----:B------:R0:W-:Y:S04]  /*20df0*/  STS.U8 [R88+UR9+0x8080], R83 ;  /* 0x0080805358007988 */ /* 0x0001e80008000009 */
[----:B------:R1:W-:Y:S04]  /*20e00*/  STS.U8 [R88+UR9+0x8480], R84 ;  /* 0x0084805458007988 */ /* 0x0003e80008000009 */
[----:B------:R3:W-:Y:S04]  /*20e10*/  STS.U8 [R88+UR9+0x8880], R85 ;  /* 0x0088805558007988 */ /* 0x0007e80008000009 */
[----:B0-----:R-:W4:Y:S04]  /*20e20*/  LDL.LU R83, [R1+0xf8] ;  /* 0x0000f80001537983 */ /* 0x001f280000300800 */
[----:B-1----:R-:W4:Y:S04]  /*20e30*/  LDL.LU R84, [R1+0xf4] ;  /* 0x0000f40001547983 */ /* 0x002f280000300800 */
[----:B------:R0:W-:Y:S04]  /*20e40*/  STS.U8 [R88+UR9+0x8c80], R86 ;  /* 0x008c805658007988 */ /* 0x0001e80008000009 */
[----:B---3--:R-:W3:Y:S04]  /*20e50*/  LDL.LU R85, [R1+0xf0] ;  /* 0x0000f00001557983 */ /* 0x008ee80000300800 */
[----:B------:R1:W-:Y:S04]  /*20e60*/  STS.U8 [R88+UR9+0x9080], R87 ;  /* 0x0090805758007988 */ /* 0x0003e80008000009 */
[----:B0-----:R-:W3:Y:S04]  /*20e70*/  LDL.LU R86, [R1+0xec] ;  /* 0x0000ec0001567983 */ /* 0x001ee80000300800 */
[----:B------:R0:W-:Y:S04]  /*20e80*/  STS.U8 [R88+UR9+0x9480], R89 ;  /* 0x0094805958007988 */ /* 0x0001e80008000009 */
[----:B-1----:R-:W3:Y:S04]  /*20e90*/  LDL.LU R87, [R1+0xe8] ;  /* 0x0000e80001577983 */ /* 0x002ee80000300800 */
        /* <DEDUP_REMOVED lines=12> */
[----:B0-----:R-:W3:Y:S04]  /*20f60*/  LDL.LU R3, [R1+0xcc] ;  /* 0x0000cc0001037983 */ /* 0x001ee80000300800 */
[----:B--2---:R0:W-:Y:S04]  /*20f70*/  STS.U8 [R88+UR9+0xb080], R4 ;  /* 0x00b0800458007988 */ /* 0x0041e80008000009 */
[----:B0-----:R-:W2:Y:S01]  /*20f80*/  LDL.LU R4, [R1+0xc8] ;  /* 0x0000c80001047983 */ /* 0x001ea20000300800 */
[----:B------:R-:W-:-:S03]  /*20f90*/  IMAD R21, R9, R12, R21 ;  /* 0x0000000c09157224 */ /* 0x000fc600078e0215 */
[----:B------:R-:W2:Y:S04]  /*20fa0*/  LDL.LU R17, [R1+0xc4] ;  /* 0x0000c40001117983 */ /* 0x000ea80000300800 */
[----:B------:R-:W2:Y:S04]  /*20fb0*/  LDL.LU R12, [R1+0xc0] ;  /* 0x0000c000010c7983 */ /* 0x000ea80000300800 */
[----:B------:R-:W2:Y:S04]  /*20fc0*/  LDL.LU R11, [R1+0xa0] ;  /* 0x0000a000010b7983 */ /* 0x000ea80000300800 */
[----:B----4-:R0:W-:Y:S04]  /*20fd0*/  STS.U8 [R88+UR9+0xb480], R70 ;  /* 0x00b4804658007988 */ /* 0x0101e80008000009 */
[----:B------:R1:W-:Y:S04]  /*20fe0*/  STS.U8 [R88+UR9+0xb880], R71 ;  /* 0x00b8804758007988 */ /* 0x0003e80008000009 */
[----:B------:R4:W-:Y:S04]  /*20ff0*/  STS.U8 [R88+UR9+0xbc80], R72 ;  /* 0x00bc804858007988 */ /* 0x0009e80008000009 */
[----:B0-----:R-:W2:Y:S04]  /*21000*/  LDL.LU R70, [R1+0x17fc] ;  /* 0x0017fc0001467983 */ /* 0x001ea80000300800 */
[----:B-1----:R-:W2:Y:S04]  /*21010*/  LDL.LU R71, [R1+0x17f8] ;  /* 0x0017f80001477983 */ /* 0x002ea80000300800 */
[----:B----4-:R-:W4:Y:S04]  /*21020*/  LDL.LU R72, [R1+0x17f4] ;  /* 0x0017f40001487983 */ /* 0x010f280000300800 */
[----:B------:R0:W-:Y:S04]  /*21030*/  STS.U8 [R88+UR9+0xc080], R73 ;  /* 0x00c0804958007988 */ /* 0x0001e80008000009 */
[----:B------:R1:W-:Y:S04]  /*21040*/  STS.U8 [R88+UR9+0xc480], R74 ;  /* 0x00c4804a58007988 */ /* 0x0003e80008000009 */
[----:B------:R1:W-:Y:S04]  /*21050*/  STS.U8 [R88+UR9+0xc880], R75 ;  /* 0x00c8804b58007988 */ /* 0x0003e80008000009 */
[----:B0-----:R-:W4:Y:S04]  /*21060*/  LDL.LU R73, [R1+0x17f0] ;  /* 0x0017f00001497983 */ /* 0x001f280000300800 */
[----:B-1----:R-:W4:Y:S04]  /*21070*/  LDL.LU R74, [R1+0x17ec] ;  /* 0x0017ec00014a7983 */ /* 0x002f280000300800 */
[----:B------:R-:W4:Y:S04]  /*21080*/  LDL.LU R75, [R1+0x17e8] ;  /* 0x0017e800014b7983 */ /* 0x000f280000300800 */
        /* <DEDUP_REMOVED lines=10> */
[----:B-1----:R-:W4:Y:S01]  /*21130*/  LDL.LU R80, [R1+0x17d4] ;  /* 0x0017d40001507983 */ /* 0x002f220000300800 */
[----:B------:R-:W-:-:S03]  /*21140*/  LOP3.LUT R0, R0, 0x20, RZ, 0x3c, !PT ;  /* 0x0000002000007812 */ /* 0x000fc600078e3cff */
[----:B------:R-:W4:Y:S04]  /*21150*/  LDL.LU R81, [R1+0x17d0] ;  /* 0x0017d00001517983 */ /* 0x000f280000300800 */
[----:B------:R0:W-:Y:S04]  /*21160*/  STS.U8 [R88+UR9+0xe480], R82 ;  /* 0x00e4805258007988 */ /* 0x0001e80008000009 */
[----:B------:R1:W-:Y:S04]  /*21170*/  STS.U8 [R88+UR9+0xe880], R83 ;  /* 0x00e8805358007988 */ /* 0x0003e80008000009 */
[----:B------:R1:W-:Y:S04]  /*21180*/  STS.U8 [R88+UR9+0xec80], R84 ;  /* 0x00ec805458007988 */ /* 0x0003e80008000009 */
[----:B0-----:R-:W4:Y:S04]  /*21190*/  LDL.LU R82, [R1+0x17cc] ;  /* 0x0017cc0001527983 */ /* 0x001f280000300800 */
[----:B-1----:R-:W4:Y:S04]  /*211a0*/  LDL.LU R83, [R1+0x17c8] ;  /* 0x0017c80001537983 */ /* 0x002f280000300800 */
[----:B------:R-:W4:Y:S04]  /*211b0*/  LDL.LU R84, [R1+0x17c4] ;  /* 0x0017c40001547983 */ /* 0x000f280000300800 */
[----:B---3--:R0:W-:Y:S04]  /*211c0*/  STS.U8 [R88+UR9+0xf080], R85 ;  /* 0x00f0805558007988 */ /* 0x0081e80008000009 */
[----:B------:R1:W-:Y:S04]  /*211d0*/  STS.U8 [R88+UR9+0xf480], R86 ;  /* 0x00f4805658007988 */ /* 0x0003e80008000009 */
[----:B------:R3:W-:Y:S04]  /*211e0*/  STS.U8 [R88+UR9+0xf880], R87 ;  /* 0x00f8805758007988 */ /* 0x0007e80008000009 */
[----:B0-----:R-:W4:Y:S04]  /*211f0*/  LDL.LU R85, [R1+0x17c0] ;  /* 0x0017c00001557983 */ /* 0x001f280000300800 */
[----:B-1----:R-:W4:Y:S04]  /*21200*/  LDL.LU R86, [R1+0x17bc] ;  /* 0x0017bc0001567983 */ /* 0x002f280000300800 */
[----:B---3--:R-:W3:Y:S04]  /*21210*/  LDL.LU R87, [R1+0x17b8] ;  /* 0x0017b80001577983 */ /* 0x008ee80000300800 */
[----:B------:R0:W-:Y:S04]  /*21220*/  STS.U8 [R88+UR9+0xfc80], R89 ;  /* 0x00fc805958007988 */ /* 0x0001e80008000009 */
[----:B------:R1:W-:Y:S04]  /*21230*/  STS.U8 [R0+UR9+0x8100], R90 ;  /* 0x0081005a00007988 */ /* 0x0003e80008000009 */
[----:B------:R1:W-:Y:S04]  /*21240*/  STS.U8 [R0+UR9+0x8500], R91 ;  /* 0x0085005b00007988 */ /* 0x0003e80008000009 */
[----:B0-----:R-:W3:Y:S04]  /*21250*/  LDL.LU R88, [R1+0x17b4] ;  /* 0x0017b40001587983 */ /* 0x001ee80000300800 */
[----:B------:R-:W3:Y:S04]  /*21260*/  LDL.LU R89, [R1+0x17b0] ;  /* 0x0017b00001597983 */ /* 0x000ee80000300800 */
[----:B-1----:R-:W3:Y:S04]  /*21270*/  LDL.LU R90, [R1+0x17ac] ;  /* 0x0017ac00015a7983 */ /* 0x002ee80000300800 */
[----:B------:R-:W3:Y:S04]  /*21280*/  LDL.LU R91, [R1+0x17a8] ;  /* 0x0017a800015b7983 */ /* 0x000ee80000300800 */
[----:B------:R0:W-:Y:S04]  /*21290*/  STS.U8 [R0+UR9+0x8900], R92 ;  /* 0x0089005c00007988 */ /* 0x0001e80008000009 */
[----:B------:R1:W-:Y:S04]  /*212a0*/  STS.U8 [R0+UR9+0x8d00], R93 ;  /* 0x008d005d00007988 */ /* 0x0003e80008000009 */
[----:B------:R1:W-:Y:S04]  /*212b0*/  STS.U8 [R0+UR9+0x9100], R2 ;  /* 0x0091000200007988 */ /* 0x0003e80008000009 */
[----:B0-----:R-:W3:Y:S04]  /*212c0*/  LDL.LU R92, [R1+0x17a4] ;  /* 0x0017a400015c7983 */ /* 0x001ee80000300800 */
[----:B-1----:R-:W3:Y:S04]  /*212d0*/  LDL.LU R93, [R1+0x17a0] ;  /* 0x0017a000015d7983 */ /* 0x002ee80000300800 */
[----:B------:R-:W3:Y:S04]  /*212e0*/  LDL.LU R2, [R1+0x179c] ;  /* 0x00179c0001027983 */ /* 0x000ee80000300800 */
[----:B------:R0:W-:Y:S04]  /*212f0*/  STS.U8 [R0+UR9+0x9500], R3 ;  /* 0x0095000300007988 */ /* 0x0001e80008000009 */
[----:B0-----:R-:W3:Y:S04]  /*21300*/  LDL.LU R3, [R1+0x1798] ;  /* 0x0017980001037983 */ /* 0x001ee80000300800 */
[----:B--2---:R0:W-:Y:S04]  /*21310*/  STS.U8 [R0+UR9+0x9900], R4 ;  /* 0x0099000400007988 */ /* 0x0041e80008000009 */
[----:B0-----:R-:W2:Y:S04]  /*21320*/  LDL.LU R4, [R1+0x1794] ;  /* 0x0017940001047983 */ /* 0x001ea80000300800 */
[----:B------:R-:W-:Y:S04]  /*21330*/  STS.U8 [R0+UR9+0x9d00], R17 ;  /* 0x009d001100007988 */ /* 0x000fe80008000009 */
[----:B------:R0:W-:Y:S04]  /*21340*/  STS.U8 [R0+UR9+0xa100], R12 ;  /* 0x00a1000c00007988 */ /* 0x0001e80008000009 */
[----:B------:R-:W-:Y:S04]  /*21350*/  STS.U8 [R0+UR9+0xa500], R11 ;  /* 0x00a5000b00007988 */ /* 0x000fe80008000009 */
[----:B0-----:R-:W4:Y:S04]  /*21360*/  LDL.LU R12, [R1+0x248] ;  /* 0x00024800010c7983 */ /* 0x001f280000300800 */
[----:B--2---:R-:W-:Y:S04]  /*21370*/  STS.U8 [R0+UR9+0xa900], R4 ;  /* 0x00a9000400007988 */ /* 0x004fe80008000009 */
[----:B---3--:R-:W-:Y:S04]  /*21380*/  STS.U8 [R0+UR9+0xad00], R3 ;  /* 0x00ad000300007988 */ /* 0x008fe80008000009 */
        /* <DEDUP_REMOVED lines=8> */
[----:B----4-:R-:W-:Y:S04]  /*21410*/  STS.U8 [R0+UR9+0xd100], R86 ;  /* 0x00d1005600007988 */ /* 0x010fe80008000009 */
[----:B------:R-:W-:Y:S04]  /*21420*/  STS.U8 [R0+UR9+0xd500], R85 ;  /* 0x00d5005500007988 */ /* 0x000fe80008000009 */
[----:B------:R-:W-:Y:S04]  /*21430*/  STS.U8 [R0+UR9+0xd900], R84 ;  /* 0x00d9005400007988 */ /* 0x000fe80008000009 */
[----:B------:R-:W-:Y:S01]  /*21440*/  STS.U8 [R0+UR9+0xdd00], R83 ;  /* 0x00dd005300007988 */ /* 0x000fe20008000009 */
[----:B0-----:R-:W-:-:S03]  /*21450*/  LOP3.LUT R2, R7, 0x30, RZ, 0x3c, !PT ;  /* 0x0000003007027812 */ /* 0x001fc600078e3cff */
        /* <DEDUP_REMOVED lines=9> */
[----:B------:R-:W-:Y:S04]  /*214f0*/  STS.U8 [R2+UR9+0x8580], R73 ;  /* 0x0085804902007988 */ /* 0x000fe80008000009 */
[----:B------:R-:W-:Y:S04]  /*21500*/  STS.U8 [R2+UR9+0x8980], R72 ;  /* 0x0089804802007988 */ /* 0x000fe80008000009 */
[----:B------:R-:W-:Y:S04]  /*21510*/  STS.U8 [R2+UR9+0x8d80], R71 ;  /* 0x008d804702007988 */ /* 0x000fe80008000009 */
[----:B------:R-:W-:Y:S04]  /*21520*/  STS.U8 [R2+UR9+0x9180], R70 ;  /* 0x0091804602007988 */ /* 0x000fe80008000009 */
[----:B0-----:R-:W2:Y:S04]  /*21530*/  LDL R0, [R1+0x1378] ;  /* 0x0013780001007983 */ /* 0x001ea80000100800 */
[----:B------:R-:W-:Y:S04]  /*21540*/  STS.U8 [R2+UR9+0x9580], R69 ;  /* 0x0095804502007988 */ /* 0x000fe80008000009 */
[----:B------:R-:W3:Y:S04]  /*21550*/  LDL.LU R4, [R1+0x25c] ;  /* 0x00025c0001047983 */ /* 0x000ee80000300800 */
        /* <DEDUP_REMOVED lines=27> */
[----:B------:R0:W-:Y:S04]  /*21710*/  STS.U8 [R2+UR9+0xfd80], R40 ;  /* 0x00fd802802007988 */ /* 0x0001e80008000009 */
[----:B0-----:R-:W4:Y:S01]  /*21720*/  LDL R2, [R1+0x137c] ;  /* 0x00137c0001027983 */ /* 0x001f220000100800 */
[----:B------:R-:W-:-:S02]  /*21730*/  ISETP.GT.U32.AND P2, PT, R9, R12, PT ;  /* 0x0000000c0900720c */ /* 0x000fc40003f44070 */
[----:B------:R-:W-:Y:S02]  /*21740*/  LOP3.LUT R11, R7, 0x40, RZ, 0x3c, !PT ;  /* 0x00000040070b7812 */ /* 0x000fe400078e3cff */
[----:B------:R-:W4:Y:S09]  /*21750*/  LDL R7, [R1+0x1380] ;  /* 0x0013800001077983 */ /* 0x000f320000100800 */
[----:B------:R-:W-:-:S05]  /*21760*/  @!P2 IMAD.IADD R12, R12, 0x1, -R9 ;  /* 0x000000010c0ca824 */ /* 0x000fca00078e0a09 */
[----:B------:R-:W-:Y:S01]  /*21770*/  ISETP.GT.U32.AND P3, PT, R9, R12, PT ;  /* 0x0000000c0900720c */ /* 0x000fe20003f64070 */
[----:B------:R-:W-:Y:S04]  /*21780*/  STS.U8 [R11+UR9+0x8200], R39 ;  /* 0x008200270b007988 */ /* 0x000fe80008000009 */
[----:B------:R-:W-:Y:S04]  /*21790*/  STS.U8 [R11+UR9+0x8600], R38 ;  /* 0x008600260b007988 */ /* 0x000fe80008000009 */
[----:B------:R-:W-:Y:S04]  /*217a0*/  STS.U8 [R11+UR9+0x8a00], R37 ;  /* 0x008a00250b007988 */ /* 0x000fe80008000009 */
[----:B------:R-:W-:Y:S01]  /*217b0*/  STS.U8 [R11+UR9+0x8e00], R36 ;  /* 0x008e00240b007988 */ /* 0x000fe20008000009 */
[----:B------:R-:W-:-:S03]  /*217c0*/  @!P3 IMAD.IADD R12, R12, 0x1, -R9 ;  /* 0x000000010c0cb824 */ /* 0x000fc600078e0a09 */
[----:B------:R-:W-:Y:S04]  /*217d0*/  STS.U8 [R11+UR9+0x9200], R35 ;  /* 0x009200230b007988 */ /* 0x000fe80008000009 */
[----:B------:R-:W-:Y:S04]  /*217e0*/  STS.U8 [R11+UR9+0x9600], R34 ;  /* 0x009600220b007988 */ /* 0x000fe80008000009 */
[----:B------:R-:W-:Y:S04]  /*217f0*/  STS.U8 [R11+UR9+0x9a00], R33 ;  /* 0x009a00210b007988 */ /* 0x000fe80008000009 */
[----:B------:R-:W-:Y:S04]  /*21800*/  STS.U8 [R11+UR9+0x9e00], R32 ;  /* 0x009e00200b007988 */ /* 0x000fe80008000009 */
[----:B------:R-:W-:Y:S04]  /*21810*/  STS.U8 [R11+UR9+0xa200], R31 ;  /* 0x00a2001f0b007988 */ /* 0x000fe80008000009 */
[----:B------:R-:W-:Y:S04]  /*21820*/  STS.U8 [R11+UR9+0xa600], R30 ;  /* 0x00a6001e0b007988 */ /* 0x000fe80008000009 */
[----:B------:R0:W-:Y:S02]  /*21830*/  STS.U8 [R11+UR9+0xaa00], R24 ;  /* 0x00aa00180b007988 */ /* 0x0001e40008000009 */
[----:B0-----:R-:W-:-:S02]  /*21840*/  IMAD.MOV.U32 R24, RZ, RZ, R12 ;  /* 0x000000ffff187224 */ /* 0x001fc400078e000c */
[----:B------:R-:W-:Y:S04]  /*21850*/  STS.U8 [R11+UR9+0xae00], R29 ;  /* 0x00ae001d0b007988 */ /* 0x000fe80008000009 */
[----:B------:R0:W-:Y:S04]  /*21860*/  STS.U8 [R11+UR9+0xb200], R27 ;  /* 0x00b2001b0b007988 */ /* 0x0001e80008000009 */
[----:B------:R-:W-:Y:S04]  /*21870*/  STS.U8 [R11+UR9+0xb600], R26 ;  /* 0x00b6001a0b007988 */ /* 0x000fe80008000009 */
[----:B------:R1:W-:Y:S01]  /*21880*/  STS.U8 [R11+UR9+0xba00], R25 ;  /* 0x00ba00190b007988 */ /* 0x0003e20008000009 */
[----:B0-----:R-:W-:-:S02]  /*21890*/  PRMT R27, RZ, 0x7610, R27 ;  /* 0x00007610ff1b7816 */ /* 0x001fc4000000001b */
[----:B---3--:R-:W-:Y:S02]  /*218a0*/  ISETP.GT.U32.AND P6, PT, R9, R4, PT ;  /* 0x000000040900720c */ /* 0x008fe40003fc4070 */
[----:B--2---:R-:W-:Y:S02]  /*218b0*/  ISETP.GE.AND P2, PT, R0, RZ, PT ;  /* 0x000000ff0000720c */ /* 0x004fe40003f46270 */
[----:B------:R-:W2:Y:S04]  /*218c0*/  LDL.LU R0, [R1+0x284] ;  /* 0x0002840001007983 */ /* 0x000ea80000300800 */
[----:B------:R-:W3:Y:S05]  /*218d0*/  LDL R12, [R1+0x1398] ;  /* 0x00139800010c7983 */ /* 0x000eea0000100800 */
[----:B------:R-:W-:-:S05]  /*218e0*/  @!P6 IMAD.IADD R4, R4, 0x1, -R9 ;  /* 0x000000010404e824 */ /* 0x000fca00078e0a09 */
[----:B------:R-:W-:Y:S01]  /*218f0*/  ISETP.GT.U32.AND P3, PT, R9, R4, PT ;  /* 0x000000040900720c */ /* 0x000fe20003f64070 */
[----:B------:R-:W-:-:S05]  /*21900*/  @!P2 IMAD.MOV R24, RZ, RZ, -R24 ;  /* 0x000000ffff18a224 */ /* 0x000fca00078e0a18 */
[----:B------:R-:W-:-:S07]  /*21910*/  SEL R24, R47, R24, !P1 ;  /* 0x000000182f187207 */ /* 0x000fce0004800000 */
[----:B------:R-:W-:Y:S01]  /*21920*/  @!P3 IMAD.IADD R4, R4, 0x1, -R9 ;  /* 0x000000010404b824 */ /* 0x000fe200078e0a09 */
[----:B----4-:R-:W-:Y:S01]  /*21930*/  ISETP.GT.U32.AND P5, PT, R9, R17, PT ;  /* 0x000000110900720c */ /* 0x010fe20003fa4070 */
[----:B-1----:R-:W-:Y:S01]  /*21940*/  IMAD R25, R24, UR4, RZ ;  /* 0x0000000418197c24 */ /* 0x002fe2000f8e02ff */
[----:B------:R-:W-:Y:S01]  /*21950*/  PRMT R15, RZ, 0x7610, R15 ;  /* 0x00007610ff0f7816 */ /* 0x000fe2000000000f */
[----:B------:R-:W-:Y:S01]  /*21960*/  IMAD.MOV.U32 R24, RZ, RZ, R4 ;  /* 0x000000ffff187224 */ /* 0x000fe200078e0004 */
[----:B------:R-:W0:Y:S09]  /*21970*/  LDCU UR4, c[0x0][0x3b0] ;  /* 0x00007600ff0477ac */ /* 0x000e320008000800 */
[----:B------:R-:W-:Y:S01]  /*21980*/  @!P5 IMAD.IADD R17, R17, 0x1, -R9 ;  /* 0x000000011111d824 */ /* 0x000fe200078e0a09 */
[----:B------:R-:W-:-:S02]  /*21990*/  ISETP.GE.AND P5, PT, R2, RZ, PT ;  /* 0x000000ff0200720c */ /* 0x000fc40003fa6270 */
[C---:B------:R-:W-:Y:S01]  /*219a0*/  ISETP.GT.U32.AND P6, PT, R9.reuse, R3, PT ;  /* 0x000000030900720c */ /* 0x040fe20003fc4070 */
[----:B------:R-:W4:Y:S01]  /*219b0*/  LDL.LU R2, [R1+0x29c] ;  /* 0x00029c0001027983 */ /* 0x000f220000300800 */
[----:B------:R-:W-:-:S03]  /*219c0*/  ISETP.GT.U32.AND P2, PT, R9, R17, PT ;  /* 0x000000110900720c */ /* 0x000fc60003f44070 */
[----:B------:R-:W2:Y:S06]  /*219d0*/  LDL.LU R4, [R1+0x2a0] ;  /* 0x0002a00001047983 */ /* 0x000eac0000300800 */
[----:B------:R-:W-:-:S05]  /*219e0*/  @!P5 IMAD.MOV R24, RZ, RZ, -R24 ;  /* 0x000000ffff18d224 */ /* 0x000fca00078e0a18 */
[----:B------:R-:W-:Y:S02]  /*219f0*/  SEL R26, R47, R24, !P1 ;  /* 0x000000182f1a7207 */ /* 0x000fe40004800000 */
[----:B------:R-:W1:Y:S01]  /*21a00*/  S2R R24, SR_TID.X ;  /* 0x0000000000187919 */ /* 0x000e620000002100 */
[----:B------:R-:W-:Y:S01]  /*21a10*/  @!P6 IMAD.IADD R3, R3, 0x1, -R9 ;  /* 0x000000010303e824 */ /* 0x000fe200078e0a09 */
[----:B------:R-:W-:-:S04]  /*21a20*/  IADD3 R11, P6, PT, R25, R8, RZ ;  /* 0x00000008190b7210 */ /* 0x000fc80007fde0ff */
[----:B------:R-:W-:Y:S02]  /*21a30*/  LEA.HI.X.SX32 R25, R25, R5, 0x1, P6 ;  /* 0x0000000519197211 */ /* 0x000fe400030f0eff */
[----:B-1----:R-:W-:-:S04]  /*21a40*/  LOP3.LUT R24, R24, 0x7f, RZ, 0xc0, !PT ;  /* 0x0000007f18187812 */ /* 0x002fc800078ec0ff */
[----:B------:R-:W-:-:S05]  /*21a50*/  LOP3.LUT R24, R24, 0x40, RZ, 0x3c, !PT ;  /* 0x0000004018187812 */ /* 0x000fca00078e3cff */
[----:B------:R1:W-:Y:S02]  /*21a60*/  STS.U8 [R24+UR9+0xbe00], R28 ;  /* 0x00be001c18007988 */ /* 0x0003e40008000009 */
[----:B-1----:R-:W-:-:S05]  /*21a70*/  @P0 IMAD.MOV.U32 R24, RZ, RZ, R11 ;  /* 0x000000ffff180224 */ /* 0x002fca00078e000b */
[----:B------:R1:W2:Y:S01]  /*21a80*/  @P0 LDG.E.U8 R27, desc[UR20][R24.64] ;  /* 0x00000014181b0981 */ /* 0x0002a2000c1e1100 */
[----:B------:R-:W-:Y:S01]  /*21a90*/  ISETP.GE.AND P5, PT, R7, RZ, PT ;  /* 0x000000ff0700720c */ /* 0x000fe20003fa6270 */
[----:B------:R-:W-:Y:S02]  /*21aa0*/  @!P2 IMAD.IADD R17, R17, 0x1, -R9 ;  /* 0x000000011111a824 */ /* 0x000fe400078e0a09 */
[----:B------:R-:W-:Y:S01]  /*21ab0*/  IMAD R26, R26, UR5, RZ ;  /* 0x000000051a1a7c24 */ /* 0x000fe2000f8e02ff */
[----:B------:R0:W-:Y:S01]  /*21ac0*/  STL [R1+0x378], R11 ;  /* 0x0003780b01007387 */ /* 0x0001e20000100800 */
[----:B------:R-:W-:Y:S01]  /*21ad0*/  ISETP.GT.U32.AND P3, PT, R9, R3, PT ;  /* 0x000000030900720c */ /* 0x000fe20003f64070 */
[----:B------:R-:W2:Y:S02]  /*21ae0*/  LDCU UR5, c[0x0][0x3b0] ;  /* 0x00007600ff0577ac */ /* 0x000ea40008000800 */
[----:B------:R-:W4:Y:S01]  /*21af0*/  LDL R7, [R1+0x139c] ;  /* 0x00139c0001077983 */ /* 0x000f220000100800 */
[----:B-1----:R-:W-:-:S04]  /*21b00*/  IMAD.MOV.U32 R24, RZ, RZ, R17 ;  /* 0x000000ffff187224 */ /* 0x002fc800078e0011 */
[----:B------:R-:W-:Y:S01]  /*21b10*/  @!P5 IMAD.MOV R24, RZ, RZ, -R24 ;  /* 0x000000ffff18d224 */ /* 0x000fe200078e0a18 */
[----:B------:R-:W-:Y:S01]  /*21b20*/  IADD3 R17, P5, PT, R26, R8, RZ ;  /* 0x000000081a117210 */ /* 0x000fe20007fbe0ff */
[----:B------:R-:W-:Y:S04]  /*21b30*/  STL [R1+0x374], R25 ;  /* 0x0003741901007387 */ /* 0x000fe80000100800 */
[----:B0-----:R-:W4:Y:S01]  /*21b40*/  LDL.LU R11, [R1+0x1790] ;  /* 0x00179000010b7983 */ /* 0x001f220000300800 */
[----:B---3--:R-:W-:-:S03]  /*21b50*/  ISETP.GE.AND P6, PT, R12, RZ, PT ;  /* 0x000000ff0c00720c */ /* 0x008fc60003fc6270 */
[----:B------:R-:W3:Y:S04]  /*21b60*/  LDL.LU R12, [R1+0x2b8] ;  /* 0x0002b800010c7983 */ /* 0x000ee80000300800 */
[----:B------:R-:W-:Y:S04]  /*21b70*/  STL [R1+0x380], R17 ;  /* 0x0003801101007387 */ /* 0x000fe80000100800 */
[----:B--2---:R0:W-:Y:S02]  /*21b80*/  STL [R1+0x84], R27 ;  /* 0x0000841b01007387 */ /* 0x0041e40000100800 */
[----:B0-----:R-:W-:Y:S01]  /*21b90*/  LEA.HI.X.SX32 R27, R26, R5, 0x1, P5 ;  /* 0x000000051a1b7211 */ /* 0x001fe200028f0eff */
[----:B------:R-:W-:-:S05]  /*21ba0*/  @P0 IMAD.MOV.U32 R26, RZ, RZ, R17 ;  /* 0x000000ffff1a0224 */ /* 0x000fca00078e0011 */
[----:B------:R0:W2:Y:S01]  /*21bb0*/  @P0 LDG.E.U8 R15, desc[UR20][R26.64] ;  /* 0x000000141a0f0981 */ /* 0x0000a2000c1e1100 */
[----:B------:R-:W-:Y:S01]  /*21bc0*/  @!P3 IMAD.IADD R3, R3, 0x1, -R9 ;  /* 0x000000010303b824 */ /* 0x000fe200078e0a09 */
[----:B------:R-:W-:-:S03]  /*21bd0*/  SEL R25, R47, R24, !P1 ;  /* 0x000000182f197207 */ /* 0x000fc60004800000 */
[----:B------:R-:W-:Y:S02]  /*21be0*/  IMAD.MOV.U32 R24, RZ, RZ, R3 ;  /* 0x000000ffff187224 */ /* 0x000fe400078e0003 */
[----:B------:R-:W-:Y:S01]  /*21bf0*/  IMAD R25, R25, UR4, RZ ;  /* 0x0000000419197c24 */ /* 0x000fe2000f8e02ff */
[----:B----4-:R-:W-:Y:S01]  /*21c00*/  ISETP.GT.U32.AND P3, PT, R9, R2, PT ;  /* 0x000000020900720c */ /* 0x010fe20003f64070 */
[----:B------:R-:W-:Y:S01]  /*21c10*/  @!P6 IMAD.MOV R24, RZ, RZ, -R24 ;  /* 0x000000ffff18e224 */ /* 0x000fe200078e0a18 */
[----:B------:R-:W-:Y:S01]  /*21c20*/  PRMT R13, RZ, 0x7610, R13 ;  /* 0x00007610ff0d7816 */ /* 0x000fe2000000000d */
[----:B------:R-:W4:Y:S01]  /*21c30*/  LDL.LU R3, [R1+0x178c] ;  /* 0x00178c0001037983 */ /* 0x000f220000300800 */
[----:B------:R-:W-:Y:S01]  /*21c40*/  IADD3 R17, P6, PT, R25, R8, RZ ;  /* 0x0000000819117210 */ /* 0x000fe20007fde0ff */
[----:B------:R-:W1:Y:S01]  /*21c50*/  LDCU UR4, c[0x0][0x3b0] ;  /* 0x00007600ff0477ac */ /* 0x000e620008000800 */
[----:B------:R-:W-:Y:S02]  /*21c60*/  SEL R24, R47, R24, !P1 ;  /* 0x000000182f187207 */ /* 0x000fe40004800000 */
[----:B------:R-:W-:-:S03]  /*21c70*/  LEA.HI.X.SX32 R25, R25, R5, 0x1, P6 ;  /* 0x0000000519197211 */ /* 0x000fc600030f0eff */
[----:B0-----:R-:W-:Y:S01]  /*21c80*/  IMAD R26, R24, UR5, RZ ;  /* 0x00000005181a7c24 */ /* 0x001fe2000f8e02ff */
[----:B------:R-:W-:Y:S01]  /*21c90*/  STL [R1+0x37c], R27 ;  /* 0x00037c1b01007387 */ /* 0x000fe20000100800 */
[----:B------:R-:W-:Y:S01]  /*21ca0*/  @P0 IMAD.MOV.U32 R24, RZ, RZ, R17 ;  /* 0x000000ffff180224 */ /* 0x000fe200078e0011 */
[C---:B------:R-:W-:Y:S01]  /*21cb0*/  ISETP.GT.U32.AND P2, PT, R9.reuse, R0, PT ;  /* 0x000000000900720c */ /* 0x040fe20003f44070 */
[----:B------:R-:W-:Y:S01]  /*21cc0*/  @!P3 IMAD.IADD R2, R2, 0x1, -R9 ;  /* 0x000000010202b824 */ /* 0x000fe200078e0a09 */
[----:B------:R-:W-:Y:S01]  /*21cd0*/  ISETP.GT.U32.AND P5, PT, R9, R4, PT ;  /* 0x000000040900720c */ /* 0x000fe20003fa4070 */
[----:B------:R-:W0:Y:S01]  /*21ce0*/  LDCU UR5, c[0x0][0x3b0] ;  /* 0x00007600ff0577ac */ /* 0x000e220008000800 */
[----:B------:R0:W3:Y:S01]  /*21cf0*/  @P0 LDG.E.U8 R13, desc[UR20][R24.64] ;  /* 0x00000014180d0981 */ /* 0x0000e2000c1e1100 */
[----:B------:R-:W-:-:S03]  /*21d00*/  ISETP.GE.AND P3, PT, R7, RZ, PT ;  /* 0x000000ff0700720c */ /* 0x000fc60003f66270 */
[----:B--2---:R2:W-:Y:S04]  /*21d10*/  STL [R1+0x80], R15 ;  /* 0x0000800f01007387 */ /* 0x0045e80000100800 */
[----:B--2---:R-:W2:Y:S04]  /*21d20*/  LDL.LU R15, [R1+0x2c0] ;  /* 0x0002c000010f7983 */ /* 0x004ea80000300800 */
[----:B------:R-:W2:Y:S04]  /*21d30*/  LDL R27, [R1+0x13b8] ;  /* 0x0013b800011b7983 */ /* 0x000ea80000100800 */
[----:B------:R-:W-:Y:S04]  /*21d40*/  STL [R1+0x388], R17 ;  /* 0x0003881101007387 */ /* 0x000fe80000100800 */
[----:B------:R-:W2:Y:S04]  /*21d50*/  LDL.LU R7, [R1+0x2c4] ;  /* 0x0002c40001077983 */ /* 0x000ea80000300800 */
[----:B------:R0:W-:Y:S04]  /*21d60*/  STL [R1+0x384], R25 ;  /* 0x0003841901007387 */ /* 0x0001e80000100800 */
[----:B0-----:R-:W2:Y:S01]  /*21d70*/  LDL R25, [R1+0x13a0] ;  /* 0x0013a00001197983 */ /* 0x001ea20000100800 */
[----:B------:R-:W-:-:S05]  /*21d80*/  @!P2 IMAD.IADD R0, R0, 0x1, -R9 ;  /* 0x000000010000a824 */ /* 0x000fca00078e0a09 */
[----:B------:R-:W-:-:S13]  /*21d90*/  ISETP.GT.U32.AND P2, PT, R9, R0, PT ;  /* 0x000000000900720c */ /* 0x000fda0003f44070 */
[----:B------:R-:W-:-:S04]  /*21da0*/  @!P2 IMAD.IADD R0, R0, 0x1, -R9 ;  /* 0x000000010000a824 */ /* 0x000fc800078e0a09 */
[----:B------:R-:W-:Y:S02]  /*21db0*/  IMAD.MOV.U32 R24, RZ, RZ, R0 ;  /* 0x000000ffff187224 */ /* 0x000fe400078e0000 */
[----:B------:R-:W2:Y:S04]  /*21dc0*/  LDL R0, [R1+0x13bc] ;  /* 0x0013bc0001007983 */ /* 0x000ea80000100800 */
[----:B---3--:R0:W-:Y:S01]  /*21dd0*/  STL [R1+0x7c], R13 ;  /* 0x00007c0d01007387 */ /* 0x0081e20000100800 */
[----:B------:R-:W-:Y:S01]  /*21de0*/  @!P3 IMAD.MOV R24, RZ, RZ, -R24 ;  /* 0x000000ffff18b224 */ /* 0x000fe200078e0a18 */
[----:B----4-:R-:W-:Y:S02]  /*21df0*/  PRMT R3, RZ, 0x7610, R3 ;  /* 0x00007610ff037816 */ /* 0x010fe40000000003 */
[----:B0-----:R-:W-:-:S04]  /*21e00*/  IADD3 R13, P2, PT, R26, R8, RZ ;  /* 0x000000081a0d7210 */ /* 0x001fc80007f5e0ff */
[----:B------:R-:W-:Y:S02]  /*21e10*/  LEA.HI.X.SX32 R17, R26, R5, 0x1, P2 ;  /* 0x000000051a117211 */ /* 0x000fe400010f0eff */
[----:B------:R-:W-:Y:S01]  /*21e20*/  SEL R26, R47, R24, !P1 ;  /* 0x000000182f1a7207 */ /* 0x000fe20004800000 */
[----:B------:R-:W-:Y:S01]  /*21e30*/  @P0 IMAD.MOV.U32 R24, RZ, RZ, R13 ;  /* 0x000000ffff180224 */ /* 0x000fe200078e000d */
[----:B--2---:R-:W-:Y:S01]  /*21e40*/  ISETP.GE.AND P2, PT, R25, RZ, PT ;  /* 0x000000ff1900720c */ /* 0x004fe20003f46270 */
[----:B------:R-:W-:-:S05]  /*21e50*/  @P0 IMAD.MOV.U32 R25, RZ, RZ, R17 ;  /* 0x000000ffff190224 */ /* 0x000fca00078e0011 */
[----:B------:R0:W2:Y:S01]  /*21e60*/  @P0 LDG.E.U8 R3, desc[UR20][R24.64] ;  /* 0x0000001418030981 */ /* 0x0000a2000c1e1100 */
[--C-:B------:R-:W-:Y:S01]  /*21e70*/  @!P5 IMAD.IADD R4, R4, 0x1, -R9.reuse ;  /* 0x000000010404d824 */ /* 0x100fe200078e0a09 */
[C---:B------:R-:W-:Y:S02]  /*21e80*/  ISETP.GT.U32.AND P5, PT, R9.reuse, R2, PT ;  /* 0x000000020900720c */ /* 0x040fe40003fa4070 */
[----:B------:R3:W-:Y:S04]  /*21e90*/  STL [R1+0x3b8], R13 ;  /* 0x0003b80d01007387 */ /* 0x0007e80000100800 */
[----:B------:R4:W-:Y:S04]  /*21ea0*/  STL [R1+0x3b4], R17 ;  /* 0x0003b41101007387 */ /* 0x0009e80000100800 */
[----:B---3--:R-:W3:Y:S03]  /*21eb0*/  LDL R13, [R1+0x13c0] ;  /* 0x0013c000010d7983 */ /* 0x008ee60000100800 */
[----:B------:R-:W-:Y:S01]  /*21ec0*/  @!P5 IMAD.IADD R2, R2, 0x1, -R9 ;  /* 0x000000010202d824 */ /* 0x000fe200078e0a09 */
[----:B----4-:R-:W4:Y:S03]  /*21ed0*/  LDL.LU R17, [R1+0x2d4] ;  /* 0x0002d40001117983 */ /* 0x010f260000300800 */
[----:B0-----:R-:W-:Y:S01]  /*21ee0*/  IMAD.MOV.U32 R25, RZ, RZ, R2 ;  /* 0x000000ffff197224 */ /* 0x001fe200078e0002 */
[----:B------:R-:W-:-:S02]  /*21ef0*/  ISETP.GT.U32.AND P6, PT, R9, R4, PT ;  /* 0x000000040900720c */ /* 0x000fc40003fc4070 */
[----:B------:R-:W-:Y:S01]  /*21f00*/  ISETP.GT.U32.AND P3, PT, R9, R12, PT ;  /* 0x0000000c0900720c */ /* 0x000fe20003f64070 */
[----:B-1----:R-:W-:Y:S01]  /*21f10*/  IMAD R26, R26, UR4, RZ ;  /* 0x000000041a1a7c24 */ /* 0x002fe2000f8e02ff */
[----:B------:R-:W0:Y:S01]  /*21f20*/  LDCU UR4, c[0x0][0x3b0] ;  /* 0x00007600ff0477ac */ /* 0x000e220008000800 */
[----:B--2---:R1:W-:Y:S04]  /*21f30*/  STL [R1+0x78], R3 ;  /* 0x0000780301007387 */ /* 0x0043e80000100800 */
[----:B------:R-:W2:Y:S04]  /*21f40*/  LDL.LU R2, [R1+0x1788] ;  /* 0x0017880001027983 */ /* 0x000ea80000300800 */
[----:B------:R-:W-:-:S02]  /*21f50*/  @!P6 IMAD.IADD R4, R4, 0x1, -R9 ;  /* 0x000000010404e824 */ /* 0x000fc400078e0a09 */
[----:B------:R-:W-:Y:S01]  /*21f60*/  @!P3 IMAD.IADD R12, R12, 0x1, -R9 ;  /* 0x000000010c0cb824 */ /* 0x000fe200078e0a09 */
[C---:B-1----:R-:W-:Y:S02]  /*21f70*/  IADD3 R3, P6, PT, R26.reuse, R8, RZ ;  /* 0x000000081a037210 */ /* 0x042fe40007fde0ff */
[----:B------:R-:W-:Y:S01]  /*21f80*/  ISETP.GE.AND P3, PT, R27, RZ, PT ;  /* 0x000000ff1b00720c */ /* 0x000fe20003f66270 */
[----:B------:R-:W-:Y:S01]  /*21f90*/  @!P2 IMAD.MOV R25, RZ, RZ, -R25 ;  /* 0x000000ffff19a224 */ /* 0x000fe200078e0a19 */
[----:B------:R-:W-:Y:S02]  /*21fa0*/  LEA.HI.X.SX32 R24, R26, R5, 0x1, P6 ;  /* 0x000000051a187211 */ /* 0x000fe400030f0eff */
[C---:B------:R-:W-:Y:S01]  /*21fb0*/  ISETP.GT.U32.AND P6, PT, R9.reuse, R7, PT ;  /* 0x000000070900720c */ /* 0x040fe20003fc4070 */
[----:B------:R-:W-:Y:S01]  /*21fc0*/  @P0 IMAD.MOV.U32 R26, RZ, RZ, R3 ;  /* 0x000000ffff1a0224 */ /* 0x000fe200078e0003 */
[----:B------:R-:W-:Y:S01]  /*21fd0*/  PRMT R16, RZ, 0x7610, R16 ;  /* 0x00007610ff107816 */ /* 0x000fe20000000010 */
[----:B------:R-:W-:Y:S01]  /*21fe0*/  @P0 IMAD.MOV.U32 R27, RZ, RZ, R24 ;  /* 0x000000ffff1b0224 */ /* 0x000fe200078e0018 */
[----:B------:R-:W-:Y:S01]  /*21ff0*/  ISETP.GT.U32.AND P2, PT, R9, R12, PT ;  /* 0x0000000c0900720c */ /* 0x000fe20003f44070 */
[----:B------:R1:W-:Y:S01]  /*22000*/  STL [R1+0x3c0], R3 ;  /* 0x0003c00301007387 */ /* 0x0003e20000100800 */
[----:B------:R-:W-:-:S03]  /*22010*/  SEL R25, R47, R25, !P1 ;  /* 0x000000192f197207 */ /* 0x000fc60004800000 */
[----:B------:R0:W-:Y:S04]  /*22020*/  STL [R1+0x3bc], R24 ;  /* 0x0003bc1801007387 */ /* 0x0001e80000100800 */
[----:B------:R3:W4:Y:S01]  /*22030*/  @P0 LDG.E.U8 R16, desc[UR20][R26.64] ;  /* 0x000000141a100981 */ /* 0x000722000c1e1100 */
[----:B------:R-:W-:-:S03]  /*22040*/  @!P6 IMAD.IADD R7, R7, 0x1, -R9 ;  /* 0x000000010707e824 */ /* 0x000fc600078e0a09 */
[----:B-1----:R-:W4:Y:S01]  /*22050*/  LDL.LU R3, [R1+0x404] ;  /* 0x0004040001037983 */ /* 0x002f220000300800 */
[----:B0-----:R-:W-:Y:S02]  /*22060*/  IMAD.MOV.U32 R24, RZ, RZ, R4 ;  /* 0x000000ffff187224 */ /* 0x001fe400078e0004 */
[----:B---3--:R-:W-:Y:S01]  /*22070*/  IMAD R26, R25, UR5, RZ ;  /* 0x00000005191a7c24 */ /* 0x008fe2000f8e02ff */
[----:B------:R-:W-:Y:S01]  /*22080*/  PRMT R11, RZ, 0x7610, R11 ;  /* 0x00007610ff0b7816 */ /* 0x000fe2000000000b */
[----:B------:R-:W-:Y:S01]  /*22090*/  @!P3 IMAD.MOV R24, RZ, RZ, -R24 ;  /* 0x000000ffff18b224 */ /* 0x000fe200078e0a18 */
[----:B------:R-:W-:Y:S01]  /*220a0*/  ISETP.GE.AND P3, PT, R0, RZ, PT ;  /* 0x000000ff0000720c */ /* 0x000fe20003f66270 */
[----:B------:R-:W-:Y:S01]  /*220b0*/  @!P2 IMAD.IADD R12, R12, 0x1, -R9 ;  /* 0x000000010c0ca824 */ /* 0x000fe200078e0a09 */
[----:B------:R-:W-:Y:S01]  /*220c0*/  IADD3 R4, P6, PT, R26, R8, RZ ;  /* 0x000000081a047210 */ /* 0x000fe20007fde0ff */
[----:B------:R-:W3:Y:S01]  /*220d0*/  LDL R0, [R1+0x13d8] ;  /* 0x0013d80001007983 */ /* 0x000ee20000100800 */
[----:B------:R-:W-:Y:S01]  /*220e0*/  SEL R24, R47, R24, !P1 ;  /* 0x000000182f187207 */ /* 0x000fe20004800000 */
[----:B------:R-:W0:Y:S01]  /*220f0*/  LDCU UR5, c[0x0][0x3b0] ;  /* 0x00007600ff0577ac */ /* 0x000e220008000800 */
[----:B------:R-:W-:-:S02]  /*22100*/  ISETP.GE.AND P2, PT, R13, RZ, PT ;  /* 0x000000ff0d00720c */ /* 0x000fc40003f46270 */
[----:B------:R-:W-:Y:S01]  /*22110*/  LEA.HI.X.SX32 R13, R26, R5, 0x1, P6 ;  /* 0x000000051a0d7211 */ /* 0x000fe200030f0eff */
[----:B------:R-:W-:Y:S02]  /*22120*/  IMAD R24, R24, UR4, RZ ;  /* 0x0000000418187c24 */ /* 0x000fe4000f8e02ff */
[----:B------:R-:W-:Y:S01]  /*22130*/  IMAD.MOV.U32 R25, RZ, RZ, R12 ;  /* 0x000000ffff197224 */ /* 0x000fe200078e000c */
[----:B------:R1:W-:Y:S01]  /*22140*/  STL [R1+0x3c8], R4 ;  /* 0x0003c80401007387 */ /* 0x0003e20000100800 */
[----:B------:R-:W-:Y:S02]  /*22150*/  @P0 IMAD.MOV.U32 R26, RZ, RZ, R4 ;  /* 0x000000ffff1a0224 */ /* 0x000fe400078e0004 */
[----:B------:R-:W-:Y:S01]  /*22160*/  @P0 IMAD.MOV.U32 R27, RZ, RZ, R13 ;  /* 0x000000ffff1b0224 */ /* 0x000fe200078e000d */
[C---:B------:R-:W-:Y:S01]  /*22170*/  IADD3 R12, P6, PT, R24.reuse, R8, RZ ;  /* 0x00000008180c7210 */ /* 0x040fe20007fde0ff */
[----:B------:R0:W-:Y:S01]  /*22180*/  STL [R1+0x3c4], R13 ;  /* 0x0003c40d01007387 */ /* 0x0001e20000100800 */
[----:B------:R-:W-:Y:S01]  /*22190*/  ISETP.GT.U32.AND P5, PT, R9, R15, PT ;  /* 0x0000000f0900720c */ /* 0x000fe20003fa4070 */
[----:B------:R-:W2:Y:S02]  /*221a0*/  LDCU UR4, c[0x0][0x3b0] ;  /* 0x00007600ff0477ac */ /* 0x000ea40008000800 */
[----:B-1----:R-:W3:Y:S01]  /*221b0*/  LDL R4, [R1+0x13dc] ;  /* 0x0013dc0001047983 */ /* 0x002ee20000100800 */
[----:B0-----:R-:W-:-:S02]  /*221c0*/  LEA.HI.X.SX32 R13, R24, R5, 0x1, P6 ;  /* 0x00000005180d7211 */ /* 0x001fc400030f0eff */
[----:B--2---:R-:W-:-:S06]  /*221d0*/  PRMT R2, RZ, 0x7610, R2 ;  /* 0x00007610ff027816 */ /* 0x004fcc0000000002 */
[----:B------:R0:W2:Y:S02]  /*221e0*/  @P0 LDG.E.U8 R2, desc[UR20][R26.64] ;  /* 0x000000141a020981 */ /* 0x0000a4000c1e1100 */
[----:B0-----:R-:W-:Y:S02]  /*221f0*/  @P0 IMAD.MOV.U32 R26, RZ, RZ, R12 ;  /* 0x000000ffff1a0224 */ /* 0x001fe400078e000c */
[----:B------:R-:W-:-:S05]  /*22200*/  @P0 IMAD.MOV.U32 R27, RZ, RZ, R13 ;  /* 0x000000ffff1b0224 */ /* 0x000fca00078e000d */
[----:B------:R0:W2:Y:S01]  /*22210*/  @P0 LDG.E.U8 R11, desc[UR20][R26.64] ;  /* 0x000000141a0b0981 */ /* 0x0000a2000c1e1100 */
[----:B------:R-:W-:-:S05]  /*22220*/  @!P5 IMAD.IADD R15, R15, 0x1, -R9 ;  /* 0x000000010f0fd824 */ /* 0x000fca00078e0a09 */
[C---:B------:R-:W-:Y:S01]  /*22230*/  ISETP.GT.U32.AND P5, PT, R9.reuse, R15, PT ;  /* 0x0000000f0900720c */ /* 0x040fe20003fa4070 */
[----:B------:R-:W-:Y:S01]  /*22240*/  @!P3 IMAD.MOV R25, RZ, RZ, -R25 ;  /* 0x000000ffff19b224 */ /* 0x000fe200078e0a19 */
[C---:B------:R-:W-:Y:S02]  /*22250*/  ISETP.GT.U32.AND P3, PT, R9.reuse, R7, PT ;  /* 0x000000070900720c */ /* 0x040fe40003f64070 */
[----:B----4-:R-:W-:-:S09]  /*22260*/  ISETP.GT.U32.AND P6, PT, R9, R3, PT ;  /* 0x000000030900720c */ /* 0x010fd20003fc4070 */
[----:B------:R-:W-:Y:S01]  /*22270*/  @!P5 IMAD.IADD R15, R15, 0x1, -R9 ;  /* 0x000000010f0fd824 */ /* 0x000fe200078e0a09 */
[----:B------:R-:W-:-:S03]  /*22280*/  ISETP.GT.U32.AND P5, PT, R9, R17, PT ;  /* 0x000000110900720c */ /* 0x000fc60003fa4070 */
[----:B------:R-:W-:Y:S01]  /*22290*/  IMAD.MOV.U32 R24, RZ, RZ, R15 ;  /* 0x000000ffff187224 */ /* 0x000fe200078e000f */
[----:B0-----:R-:W-:-:S03]  /*222a0*/  SEL R26, R47, R25, !P1 ;  /* 0x000000192f1a7207 */ /* 0x001fc60004800000 */
[----:B------:R-:W-:Y:S01]  /*222b0*/  @!P2 IMAD.MOV R24, RZ, RZ, -R24 ;  /* 0x000000ffff18a224 */ /* 0x000fe200078e0a18 */
[----:B---3--:R-:W-:Y:S01]  /*222c0*/  ISETP.GE.AND P2, PT, R0, RZ, PT ;  /* 0x000000ff0000720c */ /* 0x008fe20003f46270 */
[--C-:B------:R-:W-:Y:S02]  /*222d0*/  @!P3 IMAD.IADD R7, R7, 0x1, -R9.reuse ;  /* 0x000000010707b824 */ /* 0x100fe400078e0a09 */
[----:B------:R-:W-:Y:S01]  /*222e0*/  IMAD R26, R26, UR6, RZ ;  /* 0x000000061a1a7c24 */ /* 0x000fe2000f8e02ff */
[----:B------:R-:W-:Y:S01]  /*222f0*/  SEL R25, R47, R24, !P1 ;  /* 0x000000182f197207 */ /* 0x000fe20004800000 */
[--C-:B------:R-:W-:Y:S01]  /*22300*/  @!P5 IMAD.IADD R17, R17, 0x1, -R9.reuse ;  /* 0x000000011111d824 */ /* 0x100fe200078e0a09 */
[----:B------:R0:W-:Y:S01]  /*22310*/  STL [R1+0x3f8], R12 ;  /* 0x0003f80c01007387 */ /* 0x0001e20000100800 */
[----:B------:R-:W-:Y:S01]  /*22320*/  @!P6 IMAD.IADD R3, R3, 0x1, -R9 ;  /* 0x000000010303e824 */ /* 0x000fe200078e0a09 */
[-C--:B------:R-:W-:Y:S01]  /*22330*/  IADD3 R15, P6, PT, R26, R8.reuse, RZ ;  /* 0x000000081a0f7210 */ /* 0x080fe20007fde0ff */
[----:B------:R-:W-:Y:S01]  /*22340*/  IMAD.MOV.U32 R24, RZ, RZ, R7 ;  /* 0x000000ffff187224 */ /* 0x000fe200078e0007 */
[----:B------:R-:W-:Y:S01]  /*22350*/  PRMT R14, RZ, 0x7610, R14 ;  /* 0x00007610ff0e7816 */ /* 0x000fe2000000000e */
[----:B------:R-:W-:Y:S01]  /*22360*/  IMAD R25, R25, UR4, RZ ;  /* 0x0000000419197c24 */ /* 0x000fe2000f8e02ff */
[----:B------:R-:W-:Y:S01]  /*22370*/  ISETP.GT.U32.AND P5, PT, R9, R17, PT ;  /* 0x000000110900720c */ /* 0x000fe20003fa4070 */
[----:B------:R-:W-:Y:S01]  /*22380*/  @!P2 IMAD.MOV R24, RZ, RZ, -R24 ;  /* 0x000000ffff18a224 */ /* 0x000fe200078e0a18 */
[----:B------:R-:W-:Y:S01]  /*22390*/  PRMT R27, RZ, 0x7610, R27 ;  /* 0x00007610ff1b7816 */ /* 0x000fe2000000001b */
[----:B------:R-:W-:Y:S01]  /*223a0*/  IMAD.MOV.U32 R0, RZ, RZ, R6 ;  /* 0x000000ffff007224 */ /* 0x000fe200078e0006 */
[C---:B------:R-:W-:Y:S01]  /*223b0*/  IADD3 R7, P2, PT, R25.reuse, R8, RZ ;  /* 0x0000000819077210 */ /* 0x040fe20007f5e0ff */
[----:B------:R-:W1:Y:S03]  /*223c0*/  LDCU UR4, c[0x0][0x3b0] ;  /* 0x00007600ff0477ac */ /* 0x000e660008000800 */
[-C--:B0-----:R-:W-:Y:S01]  /*223d0*/  LEA.HI.X.SX32 R12, R25, R5.reuse, 0x1, P2 ;  /* 0x00000005190c7211 */ /* 0x081fe200010f0eff */
[----:B------:R-:W0:Y:S04]  /*223e0*/  LDCU UR6, c[0x0][0x3b0] ;  /* 0x00007600ff0677ac */ /* 0x000e280008000800 */
[----:B------:R-:W-:Y:S01]  /*223f0*/  @!P5 IMAD.IADD R17, R17, 0x1, -R9 ;  /* 0x000000011111d824 */ /* 0x000fe200078e0a09 */
[----:B------:R-:W-:Y:S01]  /*22400*/  ISETP.GE.AND P5, PT, R4, RZ, PT ;  /* 0x000000ff0400720c */ /* 0x000fe20003fa6270 */
[----:B--2---:R2:W-:Y:S04]  /*22410*/  STL [R1+0x70], R2 ;  /* 0x0000700201007387 */ /* 0x0045e80000100800 */
[----:B--2---:R-:W2:Y:S04]  /*22420*/  LDL.LU R2, [R1+0x40c] ;  /* 0x00040c0001027983 */ /* 0x004ea80000300800 */
[----:B------:R3:W-:Y:S02]  /*22430*/  STL [R1+0x74], R16 ;  /* 0x0000741001007387 */ /* 0x0007e40000100800 */
[----:B---3--:R-:W-:-:S02]  /*22440*/  LEA.HI.X.SX32 R16, R26, R5, 0x1, P6 ;  /* 0x000000051a107211 */ /* 0x008fc400030f0eff */
[----:B------:R-:W-:Y:S01]  /*22450*/  SEL R26, R47, R24, !P1 ;  /* 0x000000182f1a7207 */ /* 0x000fe20004800000 */
[----:B------:R-:W-:Y:S02]  /*22460*/  @P0 IMAD.MOV.U32 R24, RZ, RZ, R15 ;  /* 0x000000ffff180224 */ /* 0x000fe400078e000f */
[----:B------:R-:W-:Y:S01]  /*22470*/  @P0 IMAD.MOV.U32 R25, RZ, RZ, R16 ;  /* 0x000000ffff190224 */ /* 0x000fe200078e0010 */
[----:B------:R-:W-:Y:S04]  /*22480*/  STL [R1+0x3f4], R13 ;  /* 0x0003f40d01007387 */ /* 0x000fe80000100800 */
[----:B------:R3:W-:Y:S04]  /*22490*/  STL [R1+0x6c], R11 ;  /* 0x00006c0b01007387 */ /* 0x0007e80000100800 */
[----:B------:R4:W2:Y:S04]  /*224a0*/  @P0 LDG.E.U8 R14, desc[UR20][R24.64] ;  /* 0x00000014180e0981 */ /* 0x0008a8000c1e1100 */
[----:B---3--:R-:W3:Y:S04]  /*224b0*/  LDL R11, [R1+0x13e0] ;  /* 0x0013e000010b7983 */ /* 0x008ee80000100800 */
[----:B------:R-:W3:Y:S01]  /*224c0*/  LDL.LU R6, [R1+0x410] ;  /* 0x0004100001067983 */ /* 0x000ee20000300800 */
[----:B----4-:R-:W-:-:S02]  /*224d0*/  @P0 IMAD.MOV.U32 R24, RZ, RZ, R7 ;  /* 0x000000ffff180224 */ /* 0x010fc400078e0007 */
[----:B------:R-:W-:Y:S01]  /*224e0*/  @P0 IMAD.MOV.U32 R25, RZ, RZ, R12 ;  /* 0x000000ffff190224 */ /* 0x000fe200078e000c */
[----:B------:R-:W4:Y:S04]  /*224f0*/  LDL.LU R13, [R1+0x49c] ;  /* 0x00049c00010d7983 */ /* 0x000f280000300800 */
[----:B------:R-:W-:Y:S04]  /*22500*/  STL [R1+0x420], R15 ;  /* 0x0004200f01007387 */ /* 0x000fe80000100800 */
[----:B------:R-:W-:Y:S04]  /*22510*/  STL [R1+0x428], R7 ;  /* 0x0004280701007387 */ /* 0x000fe80000100800 */
[----:B------:R-:W4:Y:S04]  /*22520*/  LDL R4, [R1+0x13f8] ;  /* 0x0013f80001047983 */ /* 0x000f280000100800 */
[----:B------:R0:W-:Y:S04]  /*22530*/  STL [R1+0x41c], R16 ;  /* 0x00041c1001007387 */ /* 0x0001e80000100800 */
[----:B------:R1:W4:Y:S04]  /*22540*/  @P0 LDG.E.U8 R27, desc[UR20][R24.64] ;  /* 0x00000014181b0981 */ /* 0x000328000c1e1100 */
[----:B0-----:R-:W4:Y:S04]  /*22550*/  LDL.LU R16, [R1+0x1784] ;  /* 0x0017840001107983 */ /* 0x001f280000300800 */
[----:B------:R-:W4:Y:S01]  /*22560*/  LDL.LU R15, [R1+0x1780] ;  /* 0x00178000010f7983 */ /* 0x000f220000300800 */
[----:B-1----:R-:W-:-:S02]  /*22570*/  IMAD.MOV.U32 R24, RZ, RZ, R17 ;  /* 0x000000ffff187224 */ /* 0x002fc400078e0011 */
[----:B------:R-:W-:Y:S01]  /*22580*/  IMAD R26, R26, UR5, RZ ;  /* 0x000000051a1a7c24 */ /* 0x000fe2000f8e02ff */
[----:B------:R-:W-:Y:S01]  /*22590*/  STL [R1+0x424], R12 ;  /* 0x0004240c01007387 */ /* 0x000fe20000100800 */
[----:B------:R-:W-:Y:S01]  /*225a0*/  @!P5 IMAD.MOV R24, RZ, RZ, -R24 ;  /* 0x000000ffff18d224 */ /* 0x000fe200078e0a18 */
[----:B------:R-:W-:Y:S01]  /*225b0*/  ISETP.GT.U32.AND P3, PT, R9, R3, PT ;  /* 0x000000030900720c */ /* 0x000fe20003f64070 */
[----:B------:R-:W0:Y:S01]  /*225c0*/  LDCU UR5, c[0x0][0x3b0] ;  /* 0x00007600ff0577ac */ /* 0x000e220008000800 */
[----:B------:R-:W-:Y:S01]  /*225d0*/  IADD3 R17, P5, PT, R26, R8, RZ ;  /* 0x000000081a117210 */ /* 0x000fe20007fbe0ff */
[----:B--2---:R1:W-:Y:S01]  /*225e0*/  STL [R1+0x68], R14 ;  /* 0x0000680e01007387 */ /* 0x0043e20000100800 */
[----:B---3--:R-:W-:-:S03]  /*225f0*/  ISETP.GE.AND P6, PT, R11, RZ, PT ;  /* 0x000000ff0b00720c */ /* 0x008fc60003fc6270 */
[----:B-1----:R-:W2:Y:S04]  /*22600*/  LDL.LU R14, [R1+0x177c] ;  /* 0x00177c00010e7983 */ /* 0x002ea80000300800 */
[----:B------:R-:W3:Y:S04]  /*22610*/  LDL.LU R12, [R1+0x1778] ;  /* 0x00177800010c7983 */ /* 0x000ee80000300800 */
[----:B------:R-:W2:Y:S04]  /*22620*/  LDL.LU R7, [R1+0x1774] ;  /* 0x0017740001077983 */ /* 0x000ea80000300800 */
[----:B------:R-:W2:Y:S04]  /*22630*/  LDL.LU R11, [R1+0x4a4] ;  /* 0x0004a400010b7983 */ /* 0x000ea80000300800 */
[----:B------:R-:W-:Y:S04]  /*22640*/  STL [R1+0x458], R17 ;  /* 0x0004581101007387 */ /* 0x000fe80000100800 */
[----:B----4-:R1:W-:Y:S02]  /*22650*/  STL [R1+0x64], R27 ;  /* 0x0000641b01007387 */ /* 0x0103e40000100800 */
[----:B-1----:R-:W-:Y:S01]  /*22660*/  LEA.HI.X.SX32 R27, R26, R5, 0x1, P5 ;  /* 0x000000051a1b7211 */ /* 0x002fe200028f0eff */
[----:B------:R-:W-:Y:S01]  /*22670*/  @P0 IMAD.MOV.U32 R26, RZ, RZ, R17 ;  /* 0x000000ffff1a0224 */ /* 0x000fe200078e0011 */
[----:B------:R-:W-:-:S06]  /*22680*/  PRMT R15, RZ, 0x7610, R15 ;  /* 0x00007610ff0f7816 */ /* 0x000fcc000000000f */
[----:B------:R1:W4:Y:S01]  /*22690*/  @P0 LDG.E.U8 R15, desc[UR20][R26.64] ;  /* 0x000000141a0f0981 */ /* 0x000322000c1e1100 */
[----:B------:R-:W-:Y:S01]  /*226a0*/  @!P3 IMAD.IADD R3, R3, 0x1, -R9 ;  /* 0x000000010303b824 */ /* 0x000fe200078e0a09 */
[----:B------:R-:W-:-:S03]  /*226b0*/  SEL R25, R47, R24, !P1 ;  /* 0x000000182f197207 */ /* 0x000fc60004800000 */
[----:B------:R-:W-:Y:S02]  /*226c0*/  IMAD.MOV.U32 R24, RZ, RZ, R3 ;  /* 0x000000ffff187224 */ /* 0x000fe400078e0003 */
[----:B------:R-:W-:Y:S01]  /*226d0*/  IMAD R25, R25, UR7, RZ ;  /* 0x0000000719197c24 */ /* 0x000fe2000f8e02ff */
[----:B------:R-:W2:Y:S01]  /*226e0*/  LDL.LU R3, [R1+0x1770] ;  /* 0x0017700001037983 */ /* 0x000ea20000300800 */
[----:B------:R-:W-:Y:S01]  /*226f0*/  @!P6 IMAD.MOV R24, RZ, RZ, -R24 ;  /* 0x000000ffff18e224 */ /* 0x000fe200078e0a18 */
[----:B------:R-:W-:Y:S01]  /*22700*/  ISETP.GT.U32.AND P3, PT, R9, R6, PT ;  /* 0x000000060900720c */ /* 0x000fe20003f64070 */
[----:B------:R-:W0:Y:S01]  /*22710*/  LDCU UR7, c[0x0][0x3b0] ;  /* 0x00007600ff0777ac */ /* 0x000e220008000800 */
[----:B------:R0:W-:Y:S02]  /*22720*/  STL [R1+0x454], R27 ;  /* 0x0004541b01007387 */ /* 0x0001e40000100800 */
[----:B------:R-:W-:Y:S02]  /*22730*/  SEL R24, R47, R24, !P1 ;  /* 0x000000182f187207 */ /* 0x000fe40004800000 */
[----:B------:R-:W2:Y:S03]  /*22740*/  LDL.LU R17, [R1+0x4d4] ;  /* 0x0004d40001117983 */ /* 0x000ea60000300800 */
[----:B-1----:R-:W-:Y:S01]  /*22750*/  IMAD R26, R24, UR4, RZ ;  /* 0x00000004181a7c24 */ /* 0x002fe2000f8e02ff */
[----:B---3--:R-:W-:-:S03]  /*22760*/  PRMT R12, RZ, 0x7610, R12 ;  /* 0x00007610ff0c7816 */ /* 0x008fc6000000000c */
[----:B------:R-:W-:Y:S01]  /*22770*/  @!P3 IMAD.IADD R6, R6, 0x1, -R9 ;  /* 0x000000010606b824 */ /* 0x000fe200078e0a09 */
[----:B------:R-:W-:Y:S01]  /*22780*/  ISETP.GE.AND P3, PT, R4, RZ, PT ;  /* 0x000000ff0400720c */ /* 0x000fe20003f66270 */
[----:B------:R-:W1:Y:S01]  /*22790*/  LDCU UR4, c[0x0][0x3b0] ;  /* 0x00007600ff0477ac */ /* 0x000e620008000800 */
[----:B----4-:R3:W-:Y:S04]  /*227a0*/  STL [R1+0x60], R15 ;  /* 0x0000600f01007387 */ /* 0x0107e80000100800 */
[----:B0-----:R-:W4:Y:S01]  /*227b0*/  LDL R27, [R1+0x13fc] ;  /* 0x0013fc00011b7983 */ /* 0x001f220000100800 */
[----:B---3--:R-:W-:-:S04]  /*227c0*/  IADD3 R15, P6, PT, R25, R8, RZ ;  /* 0x00000008190f7210 */ /* 0x008fc80007fde0ff */
[----:B------:R-:W-:Y:S01]  /*227d0*/  LEA.HI.X.SX32 R25, R25, R5, 0x1, P6 ;  /* 0x0000000519197211 */ /* 0x000fe200030f0eff */
[----:B------:R-:W-:-:S05]  /*227e0*/  @P0 IMAD.MOV.U32 R24, RZ, RZ, R15 ;  /* 0x000000ffff180224 */ /* 0x000fca00078e000f */
[----:B------:R0:W3:Y:S04]  /*227f0*/  @P0 LDG.E.U8 R12, desc[UR20][R24.64] ;  /* 0x00000014180c0981 */ /* 0x0000e8000c1e1100 */
[----:B------:R-:W-:Y:S04]  /*22800*/  STL [R1+0x460], R15 ;  /* 0x0004600f01007387 */ /* 0x000fe80000100800 */
[----:B------:R-:W4:Y:S04]  /*22810*/  LDL.LU R4, [R1+0x4d8] ;  /* 0x0004d80001047983 */ /* 0x000f280000300800 */
[----:B------:R0:W-:Y:S04]  /*22820*/  STL [R1+0x45c], R25 ;  /* 0x00045c1901007387 */ /* 0x0001e80000100800 */
[----:B0-----:R-:W4:Y:S01]  /*22830*/  LDL R25, [R1+0x1400] ;  /* 0x0014000001197983 */ /* 0x001f220000100800 */
[----:B------:R-:W-:-:S13]  /*22840*/  ISETP.GT.U32.AND P2, PT, R9, R2, PT ;  /* 0x000000020900720c */ /* 0x000fda0003f44070 */
[----:B------:R-:W-:-:S05]  /*22850*/  @!P2 IMAD.IADD R2, R2, 0x1, -R9 ;  /* 0x000000010202a824 */ /* 0x000fca00078e0a09 */
[----:B------:R-:W-:-:S13]  /*22860*/  ISETP.GT.U32.AND P2, PT, R9, R2, PT ;  /* 0x000000020900720c */ /* 0x000fda0003f44070 */
[----:B------:R-:W-:-:S04]  /*22870*/  @!P2 IMAD.IADD R2, R2, 0x1, -R9 ;  /* 0x000000010202a824 */ /* 0x000fc800078e0a09 */
[----:B------:R-:W-:Y:S02]  /*22880*/  IMAD.MOV.U32 R24, RZ, RZ, R2 ;  /* 0x000000ffff187224 */ /* 0x000fe400078e0002 */
[----:B------:R-:W4:Y:S02]  /*22890*/  LDL R2, [R1+0x1418] ;  /* 0x0014180001027983 */ /* 0x000f240000100800 */
[----:B------:R-:W-:Y:S01]  /*228a0*/  @!P3 IMAD.MOV R24, RZ, RZ, -R24 ;  /* 0x000000ffff18b224 */ /* 0x000fe200078e0a18 */
[----:B--2---:R-:W-:Y:S01]  /*228b0*/  PRMT R3, RZ, 0x7610, R3 ;  /* 0x00007610ff037816 */ /* 0x004fe20000000003 */
[----:B---3--:R0:W-:Y:S02]  /*228c0*/  STL [R1+0x5c], R12 ;  /* 0x00005c0c01007387 */ /* 0x0081e40000100800 */
[----:B0-----:R-:W-:-:S04]  /*228d0*/  IADD3 R12, P2, PT, R26, R8, RZ ;  /* 0x000000081a0c7210 */ /* 0x001fc80007f5e0ff */
[----:B------:R-:W-:Y:S02]  /*228e0*/  LEA.HI.X.SX32 R15, R26, R5, 0x1, P2 ;  /* 0x000000051a0f7211 */ /* 0x000fe400010f0eff */
[----:B------:R-:W-:Y:S01]  /*228f0*/  SEL R26, R47, R24, !P1 ;  /* 0x000000182f1a7207 */ /* 0x000fe20004800000 */
[----:B------:R-:W-:Y:S01]  /*22900*/  @P0 IMAD.MOV.U32 R24, RZ, RZ, R12 ;  /* 0x000000ffff180224 */ /* 0x000fe200078e000c */
[----:B----4-:R-:W-:Y:S01]  /*22910*/  ISETP.GE.AND P2, PT, R25, RZ, PT ;  /* 0x000000ff1900720c */ /* 0x010fe20003f46270 */
[----:B------:R-:W-:-:S05]  /*22920*/  @P0 IMAD.MOV.U32 R25, RZ, RZ, R15 ;  /* 0x000000ffff190224 */ /* 0x000fca00078e000f */
[----:B------:R0:W2:Y:S01]  /*22930*/  @P0 LDG.E.U8 R3, desc[UR20][R24.64] ;  /* 0x0000001418030981 */ /* 0x0000a2000c1e1100 */
[----:B------:R-:W-:-:S13]  /*22940*/  ISETP.GT.U32.AND P5, PT, R9, R13, PT ;  /* 0x0000000d0900720c */ /* 0x000fda0003fa4070 */
[--C-:B------:R-:W-:Y:S01]  /*22950*/  @!P5 IMAD.IADD R13, R13, 0x1, -R9.reuse ;  /* 0x000000010d0dd824 */ /* 0x100fe200078e0a09 */
[C---:B------:R-:W-:Y:S01]  /*22960*/  ISETP.GT.U32.AND P5, PT, R9.reuse, R6, PT ;  /* 0x000000060900720c */ /* 0x040fe20003fa4070 */
[----:B------:R-:W-:Y:S04]  /*22970*/  STL [R1+0x468], R12 ;  /* 0x0004680c01007387 */ /* 0x000fe80000100800 */
[----:B------:R3:W-:Y:S08]  /*22980*/  STL [R1+0x464], R15 ;  /* 0x0004640f01007387 */ /* 0x0007f00000100800 */
[----:B------:R-:W-:Y:S01]  /*22990*/  @!P5 IMAD.IADD R6, R6, 0x1, -R9 ;  /* 0x000000010606d824 */ /* 0x000fe200078e0a09 */
[----:B---3--:R-:W3:Y:S03]  /*229a0*/  LDL R15, [R1+0x1420] ;  /* 0x00142000010f7983 */ /* 0x008ee60000100800 */
[----:B0-----:R-:W-:Y:S01]  /*229b0*/  IMAD.MOV.U32 R25, RZ, RZ, R6 ;  /* 0x000000ffff197224 */ /* 0x001fe200078e0006 */
[----:B------:R-:W4:Y:S01]  /*229c0*/  LDL.LU R12, [R1+0x4e4] ;  /* 0x0004e400010c7983 */ /* 0x000f220000300800 */
[----:B------:R-:W-:-:S03]  /*229d0*/  ISETP.GT.U32.AND P6, PT, R9, R13, PT ;  /* 0x0000000d0900720c */ /* 0x000fc60003fc4070 */
[----:B--2---:R0:W-:Y:S04]  /*229e0*/  STL [R1+0x58], R3 ;  /* 0x0000580301007387 */ /* 0x0041e80000100800 */
[----:B------:R-:W2:Y:S01]  /*229f0*/  LDL.LU R6, [R1+0x176c] ;  /* 0x00176c0001067983 */ /* 0x000ea20000300800 */
[----:B------:R-:W-:Y:S01]  /*22a00*/  ISETP.GT.U32.AND P3, PT, R9, R11, PT ;  /* 0x0000000b0900720c */ /* 0x000fe20003f64070 */
[----:B------:R-:W-:Y:S01]  /*22a10*/  IMAD R26, R26, UR5, RZ ;  /* 0x000000051a1a7c24 */ /* 0x000fe2000f8e02ff */
[----:B------:R-:W-:-:S03]  /*22a20*/  PRMT R18, RZ, 0x7610, R18 ;  /* 0x00007610ff127816 */ /* 0x000fc60000000012 */
[----:B------:R-:W-:Y:S01]  /*22a30*/  @!P6 IMAD.IADD R13, R13, 0x1, -R9 ;  /* 0x000000010d0de824 */ /* 0x000fe200078e0a09 */
[----:B------:R-:W-:Y:S01]  /*22a40*/  ISETP.GT.U32.AND P5, PT, R9, R17, PT ;  /* 0x000000110900720c */ /* 0x000fe20003fa4070 */
[----:B------:R-:W-:Y:S01]  /*22a50*/  @!P2 IMAD.MOV R25, RZ, RZ, -R25 ;  /* 0x000000ffff19a224 */ /* 0x000fe200078e0a19 */
[C---:B0-----:R-:W-:Y:S01]  /*22a60*/  IADD3 R3, P6, PT, R26.reuse, R8, RZ ;  /* 0x000000081a037210 */ /* 0x041fe20007fde0ff */
[----:B------:R-:W0:Y:S03]  /*22a70*/  LDCU UR5, c[0x0][0x3b0] ;  /* 0x00007600ff0577ac */ /* 0x000e260008000800 */
[----:B------:R-:W-:Y:S01]  /*22a80*/  LEA.HI.X.SX32 R24, R26, R5, 0x1, P6 ;  /* 0x000000051a187211 */ /* 0x000fe200030f0eff */
[----:B------:R-:W-:Y:S01]  /*22a90*/  @!P3 IMAD.IADD R11, R11, 0x1, -R9 ;  /* 0x000000010b0bb824 */ /* 0x000fe200078e0a09 */
[----:B------:R-:W-:Y:S01]  /*22aa0*/  ISETP.GT.U32.AND P6, PT, R9, R4, PT ;  /* 0x000000040900720c */ /* 0x000fe20003fc4070 */
[----:B------:R-:W-:Y:S01]  /*22ab0*/  @P0 IMAD.MOV.U32 R26, RZ, RZ, R3 ;  /* 0x000000ffff1a0224 */ /* 0x000fe200078e0003 */
[----:B------:R-:W-:Y:S01]  /*22ac0*/  ISETP.GE.AND P3, PT, R27, RZ, PT ;  /* 0x000000ff1b00720c */ /* 0x000fe20003f66270 */
[----:B------:R-:W-:Y:S01]  /*22ad0*/  @P0 IMAD.MOV.U32 R27, RZ, RZ, R24 ;  /* 0x000000ffff1b0224 */ /* 0x000fe200078e0018 */
[----:B------:R-:W-:-:S02]  /*22ae0*/  ISETP.GT.U32.AND P2, PT, R9, R11, PT ;  /* 0x0000000b0900720c */ /* 0x000fc40003f44070 */
[----:B------:R-:W-:Y:S02]  /*22af0*/  SEL R25, R47, R25, !P1 ;  /* 0x000000192f197207 */ /* 0x000fe40004800000 */
[----:B------:R1:W4:Y:S04]  /*22b00*/  @P0 LDG.E.U8 R18, desc[UR20][R26.64] ;  /* 0x000000141a120981 */ /* 0x000328000c1e1100 */
[----:B------:R-:W-:Y:S01]  /*22b10*/  STL [R1+0x498], R3 ;  /* 0x0004980301007387 */ /* 0x000fe20000100800 */
[--C-:B------:R-:W-:Y:S02]  /*22b20*/  @!P6 IMAD.IADD R4, R4, 0x1, -R9.reuse ;  /* 0x000000010404e824 */ /* 0x100fe400078e0a09 */
[----:B-1----:R-:W-:Y:S01]  /*22b30*/  IMAD R26, R25, UR4, RZ ;  /* 0x00000004191a7c24 */ /* 0x002fe2000f8e02ff */
[----:B------:R1:W-:Y:S01]  /*22b40*/  STL [R1+0x494], R24 ;  /* 0x0004941801007387 */ /* 0x0003e20000100800 */
[----:B------:R-:W-:Y:S01]  /*22b50*/  @!P2 IMAD.IADD R11, R11, 0x1, -R9 ;  /* 0x000000010b0ba824 */ /* 0x000fe200078e0a09 */
[----:B---3--:R-:W-:-:S02]  /*22b60*/  ISETP.GE.AND P2, PT, R15, RZ, PT ;  /* 0x000000ff0f00720c */ /* 0x008fc40003f46270 */
[----:B--2---:R-:W-:Y:S01]  /*22b70*/  PRMT R6, RZ, 0x7610, R6 ;  /* 0x00007610ff067816 */ /* 0x004fe20000000006 */
[----:B-1----:R-:W-:Y:S01]  /*22b80*/  IMAD.MOV.U32 R24, RZ, RZ, R13 ;  /* 0x000000ffff187224 */ /* 0x002fe200078e000d */
[C---:B------:R-:W-:Y:S01]  /*22b90*/  IADD3 R13, P6, PT, R26.reuse, R8, RZ ;  /* 0x000000081a0d7210 */ /* 0x040fe20007fde0ff */
[----:B------:R-:W2:Y:S01]  /*22ba0*/  LDL.LU R3, [R1+0x514] ;  /* 0x0005140001037983 */ /* 0x000ea20000300800 */
[----:B------:R-:W-:Y:S01]  /*22bb0*/  @!P5 IMAD.IADD R17, R17, 0x1, -R9 ;  /* 0x000000011111d824 */ /* 0x000fe200078e0a09 */
[----:B------:R-:W1:Y:S01]  /*22bc0*/  LDCU UR4, c[0x0][0x3b0] ;  /* 0x00007600ff0477ac */ /* 0x000e620008000800 */
[----:B------:R-:W-:Y:S01]  /*22bd0*/  LEA.HI.X.SX32 R15, R26, R5, 0x1, P6 ;  /* 0x000000051a0f7211 */ /* 0x000fe200030f0eff */
[----:B------:R-:W-:Y:S01]  /*22be0*/  @!P3 IMAD.MOV R24, RZ, RZ, -R24 ;  /* 0x000000ffff18b224 */ /* 0x000fe200078e0a18 */
[----:B------:R-:W-:Y:S01]  /*22bf0*/  ISETP.GE.AND P3, PT, R2, RZ, PT ;  /* 0x000000ff0200720c */ /* 0x000fe20003f66270 */
[----:B------:R-:W-:Y:S01]  /*22c00*/  @P0 IMAD.MOV.U32 R26, RZ, RZ, R13 ;  /* 0x000000ffff1a0224 */ /* 0x000fe200078e000d */
[----:B------:R-:W3:Y:S01]  /*22c10*/  LDL R2, [R1+0x1428] ;  /* 0x0014280001027983 */ /* 0x000ee20000100800 */
[----:B------:R-:W-:-:S05]  /*22c20*/  @P0 IMAD.MOV.U32 R27, RZ, RZ, R15 ;  /* 0x000000ffff1b0224 */ /* 0x000fca00078e000f */
[----:B------:R1:W2:Y:S01]  /*22c30*/  @P0 LDG.E.U8 R6, desc[UR20][R26.64] ;  /* 0x000000141a060981 */ /* 0x0002a2000c1e1100 */
[----:B------:R-:W-:Y:S02]  /*22c40*/  SEL R24, R47, R24, !P1 ;  /* 0x000000182f187207 */ /* 0x000fe40004800000 */
[----:B------:R-:W-:-:S03]  /*22c50*/  ISETP.GT.U32.AND P5, PT, R9, R17, PT ;  /* 0x000000110900720c */ /* 0x000fc60003fa4070 */
[----:B0-----:R-:W-:Y:S02]  /*22c60*/  IMAD R24, R24, UR5, RZ ;  /* 0x0000000518187c24 */ /* 0x001fe4000f8e02ff */
[----:B------:R-:W-:Y:S01]  /*22c70*/  IMAD.MOV.U32 R25, RZ, RZ, R11 ;  /* 0x000000ffff197224 */ /* 0x000fe200078e000b */
[----:B------:R-:W-:Y:S01]  /*22c80*/  STL [R1+0x4a0], R13 ;  /* 0x0004a00d01007387 */ /* 0x000fe20000100800 */
[----:B------:R-:W-:Y:S01]  /*22c90*/  PRMT R7, RZ, 0x7610, R7 ;  /* 0x00007610ff077816 */ /* 0x000fe20000000007 */
[----:B------:R-:W0:Y:S01]  /*22ca0*/  LDCU UR5, c[0x0][0x3b0] ;  /* 0x00007600ff0577ac */ /* 0x000e220008000800 */
[----:B------:R-:W-:Y:S01]  /*22cb0*/  IADD3 R11, P6, PT, R24, R8, RZ ;  /* 0x00000008180b7210 */ /* 0x000fe20007fde0ff */
[----:B------:R4:W-:Y:S01]  /*22cc0*/  STL [R1+0x49c], R15 ;  /* 0x00049c0f01007387 */ /* 0x0009e20000100800 */
[----:B------:R-:W-:Y:S01]  /*22cd0*/  @!P3 IMAD.MOV R25, RZ, RZ, -R25 ;  /* 0x000000ffff19b224 */ /* 0x000fe200078e0a19 */
[----:B------:R-:W-:Y:S01]  /*22ce0*/  ISETP.GT.U32.AND P3, PT, R9, R4, PT ;  /* 0x000000040900720c */ /* 0x000fe20003f64070 */
[----:B------:R-:W-:-:S02]  /*22cf0*/  @!P5 IMAD.IADD R17, R17, 0x1, -R9 ;  /* 0x000000011111d824 */ /* 0x000fc400078e0a09 */
[----:B-1----:R-:W-:Y:S01]  /*22d00*/  @P0 IMAD.MOV.U32 R26, RZ, RZ, R11 ;  /* 0x000000ffff1a0224 */ /* 0x002fe200078e000b */
[----:B----4-:R-:W-:Y:S01]  /*22d10*/  LEA.HI.X.SX32 R15, R24, R5, 0x1, P6 ;  /* 0x00000005180f7211 */ /* 0x010fe200030f0eff */
[----:B------:R-:W-:-:S04]  /*22d20*/  IMAD.MOV.U32 R24, RZ, RZ, R17 ;  /* 0x000000ffff187224 */ /* 0x000fc800078e0011 */
[----:B------:R-:W-:Y:S02]  /*22d30*/  @P0 IMAD.MOV.U32 R27, RZ, RZ, R15 ;  /* 0x000000ffff1b0224 */ /* 0x000fe400078e000f */
[----:B------:R-:W-:-:S03]  /*22d40*/  @!P2 IMAD.MOV R24, RZ, RZ, -R24 ;  /* 0x000000ffff18a224 */ /* 0x000fc600078e0a18 */
[----:B------:R1:W4:Y:S01]  /*22d50*/  @P0 LDG.E.U8 R7, desc[UR20][R26.64] ;  /* 0x000000141a070981 */ /* 0x000322000c1e1100 */
[----:B------:R-:W-:Y:S01]  /*22d60*/  @!P3 IMAD.IADD R4, R4, 0x1, -R9 ;  /* 0x000000010404b824 */ /* 0x000fe200078e0a09 */
[C---:B-1----:R-:W-:Y:S02]  /*22d70*/  SEL R26, R47.reuse, R25, !P1 ;  /* 0x000000192f1a7207 */ /* 0x042fe40004800000 */
[----:B------:R-:W-:-:S03]  /*22d80*/  SEL R25, R47, R24, !P1 ;  /* 0x000000182f197207 */ /* 0x000fc60004800000 */
[----:B------:R-:W-:Y:S01]  /*22d90*/  IMAD R26, R26, UR6, RZ ;  /* 0x000000061a1a7c24 */ /* 0x000fe2000f8e02ff */
[----:B------:R-:W-:Y:S01]  /*22da0*/  PRMT R14, RZ, 0x7610, R14 ;  /* 0x00007610ff0e7816 */ /* 0x000fe2000000000e */
[----:B------:R-:W-:Y:S01]  /*22db0*/  IMAD.MOV.U32 R24, RZ, RZ, R4 ;  /* 0x000000ffff187224 */ /* 0x000fe200078e0004 */
[----:B--2---:R1:W-:Y:S01]  /*22dc0*/  STL [R1+0x50], R6 ;  /* 0x0000500601007387 */ /* 0x0043e20000100800 */
[----:B------:R-:W-:Y:S02]  /*22dd0*/  ISETP.GT.U32.AND P6, PT, R9, R3, PT ;  /* 0x000000030900720c */ /* 0x000fe40003fc4070 */
[----:B---3--:R-:W-:Y:S01]  /*22de0*/  ISETP.GE.AND P2, PT, R2, RZ, PT ;  /* 0x000000ff0200720c */ /* 0x008fe20003f46270 */
[----:B------:R-:W-:Y:S01]  /*22df0*/  IMAD R25, R25, UR4, RZ ;  /* 0x0000000419197c24 */ /* 0x000fe2000f8e02ff */
[----:B------:R-:W-:Y:S01]  /*22e00*/  ISETP.GT.U32.AND P5, PT, R9, R12, PT ;  /* 0x0000000c0900720c */ /* 0x000fe20003fa4070 */
[----:B------:R-:W2:Y:S01]  /*22e10*/  LDCU UR6, c[0x0][0x3b0] ;  /* 0x00007600ff0677ac */ /* 0x000ea20008000800 */
[----:B-1----:R-:W3:Y:S07]  /*22e20*/  LDL R6, [R1+0x1430] ;  /* 0x0014300001067983 */ /* 0x002eee0000100800 */
[----:B------:R-:W-:Y:S01]  /*22e30*/  @!P6 IMAD.IADD R3, R3, 0x1, -R9 ;  /* 0x000000010303e824 */ /* 0x000fe200078e0a09 */
[----:B------:R-:W-:Y:S01]  /*22e40*/  STL [R1+0x4a8], R11 ;  /* 0x0004a80b01007387 */ /* 0x000fe20000100800 */
[----:B------:R-:W-:Y:S01]  /*22e50*/  @!P2 IMAD.MOV R24, RZ, RZ, -R24 ;  /* 0x000000ffff18a224 */ /* 0x000fe200078e0a18 */
[----:B------:R-:W-:Y:S01]  /*22e60*/  PRMT R16, RZ, 0x7610, R16 ;  /* 0x00007610ff107816 */ /* 0x000fe20000000010 */
[----:B------:R-:W-:Y:S01]  /*22e70*/  IMAD.MOV.U32 R2, RZ, RZ, R0 ;  /* 0x000000ffff027224 */ /* 0x000fe200078e0000 */
[----:B------:R-:W2:Y:S01]  /*22e80*/  LDL.LU R13, [R1+0x51c] ;  /* 0x00051c00010d7983 */ /* 0x000ea20000300800 */
[----:B------:R-:W1:Y:S03]  /*22e90*/  LDCU UR4, c[0x0][0x3b0] ;  /* 0x00007600ff0477ac */ /* 0x000e660008000800 */
[----:B------:R-:W-:Y:S04]  /*22ea0*/  STL [R1+0x54], R18 ;  /* 0x0000541201007387 */ /* 0x000fe80000100800 */
[----:B------:R0:W-:Y:S01]  /*22eb0*/  STL [R1+0x4a4], R15 ;  /* 0x0004a40f01007387 */ /* 0x0001e20000100800 */
[----:B------:R-:W-:-:S02]  /*22ec0*/  IADD3 R27, P2, PT, R25, R8, RZ ;  /* 0x00000008191b7210 */ /* 0x000fc40007f5e0ff */
[----:B0-----:R-:W-:-:S04]  /*22ed0*/  IADD3 R15, P6, PT, R26, R8, RZ ;  /* 0x000000081a0f7210 */ /* 0x001fc80007fde0ff */
[-C--:B------:R-:W-:Y:S02]  /*22ee0*/  LEA.HI.X.SX32 R18, R26, R5.reuse, 0x1, P6 ;  /* 0x000000051a127211 */ /* 0x080fe400030f0eff */
[----:B------:R-:W-:Y:S02]  /*22ef0*/  LEA.HI.X.SX32 R4, R25, R5, 0x1, P2 ;  /* 0x0000000519047211 */ /* 0x000fe400010f0eff */
[----:B------:R-:W-:Y:S01]  /*22f00*/  SEL R26, R47, R24, !P1 ;  /* 0x000000182f1a7207 */ /* 0x000fe20004800000 */
[----:B------:R-:W-:Y:S02]  /*22f10*/  @P0 IMAD.MOV.U32 R24, RZ, RZ, R15 ;  /* 0x000000ffff180224 */ /* 0x000fe400078e000f */
[----:B------:R-:W-:-:S05]  /*22f20*/  @P0 IMAD.MOV.U32 R25, RZ, RZ, R18 ;  /* 0x000000ffff190224 */ /* 0x000fca00078e0012 */
[----:B------:R0:W2:Y:S01]  /*22f30*/  @P0 LDG.E.U8 R14, desc[UR20][R24.64] ;  /* 0x00000014180e0981 */ /* 0x0000a2000c1e1100 */
[----:B------:R-:W-:-:S05]  /*22f40*/  @!P5 IMAD.IADD R12, R12, 0x1, -R9 ;  /* 0x000000010c0cd824 */ /* 0x000fca00078e0a09 */
[----:B------:R-:W-:Y:S01]  /*22f50*/  ISETP.GT.U32.AND P5, PT, R9, R12, PT ;  /* 0x0000000c0900720c */ /* 0x000fe20003fa4070 */
[----:B----4-:R-:W-:Y:S04]  /*22f60*/  STL [R1+0x16f4], R7 ;  /* 0x0016f40701007387 */ /* 0x010fe80000100800 */
[----:B------:R-:W4:Y:S01]  /*22f70*/  LDL R11, [R1+0x1438] ;  /* 0x00143800010b7983 */ /* 0x000f220000100800 */
[----:B0-----:R-:W-:Y:S02]  /*22f80*/  @P0 IMAD.MOV.U32 R24, RZ, RZ, R27 ;  /* 0x000000ffff180224 */ /* 0x001fe400078e001b */
[----:B------:R-:W-:Y:S01]  /*22f90*/  @P0 IMAD.MOV.U32 R25, RZ, RZ, R4 ;  /* 0x000000ffff190224 */ /* 0x000fe200078e0004 */
[----:B------:R-:W4:Y:S04]  /*22fa0*/  LDL.LU R0, [R1+0x524] ;  /* 0x0005240001007983 */ /* 0x000f280000300800 */
[----:B------:R-:W4:Y:S01]  /*22fb0*/  LDL.LU R17, [R1+0x554] ;  /* 0x0005540001117983 */ /* 0x000f220000300800 */
[----:B------:R-:W-:-:S03]  /*22fc0*/  @!P5 IMAD.IADD R12, R12, 0x1, -R9 ;  /* 0x000000010c0cd824 */ /* 0x000fc600078e0a09 */
[----:B------:R-:W-:Y:S04]  /*22fd0*/  STL [R1+0x4d8], R15 ;  /* 0x0004d80f01007387 */ /* 0x000fe80000100800 */
[----:B------:R-:W-:Y:S04]  /*22fe0*/  STL [R1+0x4e0], R27 ;  /* 0x0004e01b01007387 */ /* 0x000fe80000100800 */
[----:B------:R0:W4:Y:S01]  /*22ff0*/  @P0 LDG.E.U8 R16, desc[UR20][R24.64] ;  /* 0x0000001418100981 */ /* 0x000122000c1e1100 */
[----:B---3--:R-:W-:-:S03]  /*23000*/  ISETP.GE.AND P5, PT, R6, RZ, PT ;  /* 0x000000ff0600720c */ /* 0x008fc60003fa6270 */
[----:B------:R-:W3:Y:S04]  /*23010*/  LDL R6, [R1+0x1440] ;  /* 0x0014400001067983 */ /* 0x000ee80000100800 */
[----:B------:R0:W-:Y:S04]  /*23020*/  STL [R1+0x4d4], R18 ;  /* 0x0004d41201007387 */ /* 0x0001e80000100800 */
[----:B0-----:R-:W3:Y:S04]  /*23030*/  LDL.LU R18, [R1+0x1768] ;  /* 0x0017680001127983 */ /* 0x001ee80000300800 */
[----:B------:R-:W3:Y:S04]  /*23040*/  LDL.LU R15, [R1+0x1764] ;  /* 0x00176400010f7983 */ /* 0x000ee80000300800 */
[----:B------:R-:W-:Y:S04]  /*23050*/  STL [R1+0x4dc], R4 ;  /* 0x0004dc0401007387 */ /* 0x000fe80000100800 */
[----:B--2---:R0:W-:Y:S04]  /*23060*/  STL [R1+0x48], R14 ;  /* 0x0000480e01007387 */ /* 0x0041e80000100800 */
[----:B0-----:R-:W2:Y:S04]  /*23070*/  LDL.LU R14, [R1+0x1760] ;  /* 0x00176000010e7983 */ /* 0x001ea80000300800 */
[----:B------:R-:W2:Y:S01]  /*23080*/  LDL.LU R4, [R1+0x175c] ;  /* 0x00175c0001047983 */ /* 0x000ea20000300800 */
[----:B------:R-:W-:-:S02]  /*23090*/  IMAD.MOV.U32 R24, RZ, RZ, R12 ;  /* 0x000000ffff187224 */ /* 0x000fc400078e000c */
[----:B------:R-:W-:Y:S01]  /*230a0*/  IMAD R26, R26, UR5, RZ ;  /* 0x000000051a1a7c24 */ /* 0x000fe2000f8e02ff */
[----:B----4-:R-:W-:Y:S01]  /*230b0*/  ISETP.GE.AND P6, PT, R11, RZ, PT ;  /* 0x000000ff0b00720c */ /* 0x010fe20003fc6270 */
[----:B------:R-:W-:Y:S01]  /*230c0*/  IMAD.MOV.U32 R11, RZ, RZ, R2 ;  /* 0x000000ffff0b7224 */ /* 0x000fe200078e0002 */
[----:B------:R-:W4:Y:S01]  /*230d0*/  LDL.LU R12, [R1+0x55c] ;  /* 0x00055c00010c7983 */ /* 0x000f220000300800 */
[----:B------:R-:W-:Y:S01]  /*230e0*/  @!P5 IMAD.MOV R24, RZ, RZ, -R24 ;  /* 0x000000ffff18d224 */ /* 0x000fe200078e0a18 */
[C---:B------:R-:W-:Y:S01]  /*230f0*/  IADD3 R2, P5, PT, R26.reuse, R8, RZ ;  /* 0x000000081a027210 */ /* 0x040fe20007fbe0ff */
[----:B------:R-:W0:Y:S04]  /*23100*/  LDCU UR5, c[0x0][0x3b0] ;  /* 0x00007600ff0577ac */ /* 0x000e280008000800 */
[----:B------:R-:W-:Y:S04]  /*23110*/  STL [R1+0x4e8], R2 ;  /* 0x0004e80201007387 */ /* 0x000fe80000100800 */
[----:B------:R0:W-:Y:S02]  /*23120*/  STL [R1+0x44], R16 ;  /* 0x0000441001007387 */ /* 0x0001e40000100800 */
[----:B0-----:R-:W-:Y:S01]  /*23130*/  LEA.HI.X.SX32 R16, R26, R5, 0x1, P5 ;  /* 0x000000051a107211 */ /* 0x001fe200028f0eff */
[----:B------:R-:W-:-:S04]  /*23140*/  @P0 IMAD.MOV.U32 R26, RZ, RZ, R2 ;  /* 0x000000ffff1a0224 */ /* 0x000fc800078e0002 */
[----:B------:R-:W-:Y:S01]  /*23150*/  @P0 IMAD.MOV.U32 R27, RZ, RZ, R16 ;  /* 0x000000ffff1b0224 */ /* 0x000fe200078e0010 */
[----:B--2---:R-:W-:-:S06]  /*23160*/  PRMT R4, RZ, 0x7610, R4 ;  /* 0x00007610ff047816 */ /* 0x004fcc0000000004 */
[----:B------:R0:W2:Y:S01]  /*23170*/  @P0 LDG.E.U8 R4, desc[UR20][R26.64] ;  /* 0x000000141a040981 */ /* 0x0000a2000c1e1100 */
[----:B------:R-:W-:Y:S02]  /*23180*/  ISETP.GT.U32.AND P3, PT, R9, R3, PT ;  /* 0x000000030900720c */ /* 0x000fe40003f64070 */
[----:B------:R-:W-:-:S11]  /*23190*/  SEL R25, R47, R24, !P1 ;  /* 0x000000182f197207 */ /* 0x000fd60004800000 */
[----:B------:R-:W-:Y:S01]  /*231a0*/  @!P3 IMAD.IADD R3, R3, 0x1, -R9 ;  /* 0x000000010303b824 */ /* 0x000fe200078e0a09 */
[----:B------:R-:W-:Y:S01]  /*231b0*/  ISETP.GT.U32.AND P3, PT, R9, R0, PT ;  /* 0x000000000900720c */ /* 0x000fe20003f64070 */
[----:B------:R-:W-:Y:S01]  /*231c0*/  IMAD R25, R25, UR7, RZ ;  /* 0x0000000719197c24 */ /* 0x000fe2000f8e02ff */
[----:B------:R-:W-:Y:S01]  /*231d0*/  PRMT R14, RZ, 0x7610, R14 ;  /* 0x00007610ff0e7816 */ /* 0x000fe2000000000e */
[----:B------:R-:W-:Y:S01]  /*231e0*/  IMAD.MOV.U32 R24, RZ, RZ, R3 ;  /* 0x000000ffff187224 */ /* 0x000fe200078e0003 */
[C---:B------:R-:W-:Y:S01]  /*231f0*/  ISETP.GT.U32.AND P2, PT, R9.reuse, R13, PT ;  /* 0x0000000d0900720c */ /* 0x040fe20003f44070 */
[----:B------:R-:W4:Y:S01]  /*23200*/  LDL.LU R3, [R1+0x1758] ;  /* 0x0017580001037983 */ /* 0x000f220000300800 */
[----:B------:R-:W-:Y:S01]  /*23210*/  ISETP.GT.U32.AND P5, PT, R9, R17, PT ;  /* 0x000000110900720c */ /* 0x000fe20003fa4070 */
[----:B------:R-:W-:Y:S01]  /*23220*/  @!P6 IMAD.MOV R24, RZ, RZ, -R24 ;  /* 0x000000ffff18e224 */ /* 0x000fe200078e0a18 */
[----:B0-----:R-:W-:Y:S01]  /*23230*/  IADD3 R26, P6, PT, R25, R8, RZ ;  /* 0x00000008191a7210 */ /* 0x001fe20007fde0ff */
[----:B------:R0:W-:Y:S01]  /*23240*/  STL [R1+0x4e4], R16 ;  /* 0x0004e41001007387 */ /* 0x0001e20000100800 */
[----:B---3--:R-:W-:Y:S01]  /*23250*/  PRMT R15, RZ, 0x7610, R15 ;  /* 0x00007610ff0f7816 */ /* 0x008fe2000000000f */
[----:B------:R-:W3:Y:S01]  /*23260*/  LDCU UR7, c[0x0][0x3b0] ;  /* 0x00007600ff0777ac */ /* 0x000ee20008000800 */
[----:B------:R-:W-:Y:S01]  /*23270*/  SEL R24, R47, R24, !P1 ;  /* 0x000000182f187207 */ /* 0x000fe20004800000 */
[----:B------:R-:W-:Y:S01]  /*23280*/  @!P3 IMAD.IADD R0, R0, 0x1, -R9 ;  /* 0x000000010000b824 */ /* 0x000fe200078e0a09 */
[----:B------:R-:W-:Y:S01]  /*23290*/  ISETP.GE.AND P3, PT, R6, RZ, PT ;  /* 0x000000ff0600720c */ /* 0x000fe20003f66270 */
[----:B------:R-:W3:Y:S01]  /*232a0*/  LDL.LU R2, [R1+0x564] ;  /* 0x0005640001027983 */ /* 0x000ee20000300800 */
[----:B------:R-:W-:Y:S01]  /*232b0*/  LEA.HI.X.SX32 R6, R25, R5, 0x1, P6 ;  /* 0x0000000519067211 */ /* 0x000fe200030f0eff */
[----:B------:R-:W-:-:S02]  /*232c0*/  IMAD.MOV.U32 R25, RZ, RZ, R26 ;  /* 0x000000ffff197224 */ /* 0x000fc400078e001a */
[----:B--2---:R-:W-:Y:S04]  /*232d0*/  STL [R1+0x16f8], R4 ;  /* 0x0016f80401007387 */ /* 0x004fe80000100800 */
[----:B------:R-:W2:Y:S04]  /*232e0*/  LDL R27, [R1+0x1464] ;  /* 0x00146400011b7983 */ /* 0x000ea80000100800 */
[----:B------:R1:W-:Y:S01]  /*232f0*/  STL [R1+0x518], R26 ;  /* 0x0005181a01007387 */ /* 0x0003e20000100800 */
[----:B------:R-:W-:-:S03]  /*23300*/  @!P2 IMAD.IADD R13, R13, 0x1, -R9 ;  /* 0x000000010d0da824 */ /* 0x000fc600078e0a09 */
[----:B0-----:R-:W2:Y:S01]  /*23310*/  LDL.LU R16, [R1+0x568] ;  /* 0x0005680001107983 */ /* 0x001ea20000300800 */
[----:B-1----:R-:W-:Y:S01]  /*23320*/  IMAD R26, R24, UR4, RZ ;  /* 0x00000004181a7c24 */ /* 0x002fe2000f8e02ff */
[----:B------:R-:W-:Y:S01]  /*23330*/  ISETP.GT.U32.AND P2, PT, R9, R13, PT ;  /* 0x0000000d0900720c */ /* 0x000fe20003f44070 */
[----:B------:R-:W-:Y:S01]  /*23340*/  IMAD.MOV.U32 R24, RZ, RZ, R6 ;  /* 0x000000ffff187224 */ /* 0x000fe200078e0006 */
[----:B------:R0:W-:Y:S01]  /*23350*/  STL [R1+0x514], R6 ;  /* 0x0005140601007387 */ /* 0x0001e20000100800 */
[----:B------:R-:W-:Y:S01]  /*23360*/  @!P5 IMAD.IADD R17, R17, 0x1, -R9 ;  /* 0x000000011111d824 */ /* 0x000fe200078e0a09 */
[----:B----4-:R-:W-:Y:S01]  /*23370*/  PRMT R3, RZ, 0x7610, R3 ;  /* 0x00007610ff037816 */ /* 0x010fe20000000003 */
[----:B------:R-:W1:Y:S01]  /*23380*/  LDCU UR4, c[0x0][0x3b0] ;  /* 0x00007600ff0477ac */ /* 0x000e620008000800 */
[----:B------:R-:W-:-:S04]  /*23390*/  @P0 LOP3.LUT R25, R25, R24, RZ, 0x3c, !PT ;  /* 0x0000001819190212 */ /* 0x000fc800078e3cff */
[C---:B------:R-:W-:Y:S01]  /*233a0*/  @P0 LOP3.LUT R24, R25.reuse, R24, RZ, 0x3c, !PT ;  /* 0x0000001819180212 */ /* 0x040fe200078e3cff */
[----:B0-----:R-:W4:Y:S03]  /*233b0*/  LDL.LU R6, [R1+0x1754] ;  /* 0x0017540001067983 */ /* 0x001f260000300800 */
[----:B------:R-:W-:-:S05]  /*233c0*/  @P0 LOP3.LUT R25, R25, R24, RZ, 0x3c, !PT ;  /* 0x0000001819190212 */ /* 0x000fca00078e3cff */
[----:B------:R0:W2:Y:S01]  /*233d0*/  @P0 LDG.E.U8 R14, desc[UR20][R24.64] ;  /* 0x00000014180e0981 */ /* 0x0000a2000c1e1100 */
[----:B------:R-:W-:-:S04]  /*233e0*/  @!P2 IMAD.IADD R13, R13, 0x1, -R9 ;  /* 0x000000010d0da824 */ /* 0x000fc800078e0a09 */
[----:B0-----:R-:W-:Y:S02]  /*233f0*/  IMAD.MOV.U32 R24, RZ, RZ, R13 ;  /* 0x000000ffff187224 */ /* 0x001fe400078e000d */
[----:B------:R-:W3:Y:S02]  /*23400*/  LDL R13, [R1+0x1458] ;  /* 0x00145800010d7983 */ /* 0x000ee40000100800 */
[----:B------:R-:W-:Y:S02]  /*23410*/  @!P3 IMAD.MOV R24, RZ, RZ, -R24 ;  /* 0x000000ffff18b224 */ /* 0x000fe400078e0a18 */
[----:B--2---:R0:W-:Y:S02]  /*23420*/  STL [R1+0x3c], R14 ;  /* 0x00003c0e01007387 */ /* 0x0041e40000100800 */
[----:B0-----:R-:W-:-:S04]  /*23430*/  IADD3 R14, P2, PT, R26, R8, RZ ;  /* 0x000000081a0e7210 */ /* 0x001fc80007f5e0ff */
[----:B------:R-:W-:Y:S01]  /*23440*/  LEA.HI.X.SX32 R25, R26, R5, 0x1, P2 ;  /* 0x000000051a197211 */ /* 0x000fe200010f0eff */
[----:B------:R0:W-:Y:S01]  /*23450*/  STL [R1+0x520], R14 ;  /* 0x0005200e01007387 */ /* 0x0001e20000100800 */
[----:B------:R-:W-:-:S03]  /*23460*/  SEL R26, R47, R24, !P1 ;  /* 0x000000182f1a7207 */ /* 0x000fc60004800000 */
[----:B------:R-:W2:Y:S01]  /*23470*/  LDL R24, [R1+0x145c] ;  /* 0x00145c0001187983 */ /* 0x000ea20000100800 */
[----:B----4-:R-:W-:Y:S02]  /*23480*/  PRMT R6, RZ, 0x7610, R6 ;  /* 0x00007610ff067816 */ /* 0x010fe40000000006 */
[----:B------:R-:W-:Y:S02]  /*23490*/  ISETP.GT.U32.AND P6, PT, R9, R17, PT ;  /* 0x000000110900720c */ /* 0x000fe40003fc4070 */
[----:B--2---:R-:W-:Y:S01]  /*234a0*/  ISETP.GE.AND P2, PT, R24, RZ, PT ;  /* 0x000000ff1800720c */ /* 0x004fe20003f46270 */
[----:B------:R-:W-:-:S05]  /*234b0*/  @P0 IMAD.MOV.U32 R24, RZ, RZ, R14 ;  /* 0x000000ffff180224 */ /* 0x000fca00078e000e */
[----:B------:R2:W4:Y:S01]  /*234c0*/  @P0 LDG.E.U8 R6, desc[UR20][R24.64] ;  /* 0x0000001418060981 */ /* 0x000522000c1e1100 */
[C---:B------:R-:W-:Y:S01]  /*234d0*/  ISETP.GT.U32.AND P5, PT, R9.reuse, R0, PT ;  /* 0x000000000900720c */ /* 0x040fe20003fa4070 */
[----:B------:R-:W-:Y:S01]  /*234e0*/  IMAD R26, R26, UR5, RZ ;  /* 0x000000051a1a7c24 */ /* 0x000fe2000f8e02ff */
[----:B------:R-:W-:Y:S01]  /*234f0*/  ISETP.GT.U32.AND P3, PT, R9, R12, PT ;  /* 0x0000000c0900720c */ /* 0x000fe20003f64070 */
[----:B------:R2:W-:Y:S01]  /*23500*/  STL [R1+0x51c], R25 ;  /* 0x00051c1901007387 */ /* 0x0005e20000100800 */
[--C-:B------:R-:W-:Y:S01]  /*23510*/  @!P6 IMAD.IADD R17, R17, 0x1, -R9.reuse ;  /* 0x000000011111e824 */ /* 0x100fe200078e0a09 */
[----:B------:R-:W1:Y:S02]  /*23520*/  LDCU UR5, c[0x0][0x3b0] ;  /* 0x00007600ff0577ac */ /* 0x000e640008000800 */
[----:B0-----:R-:W3:Y:S06]  /*23530*/  LDL.LU R14, [R1+0x59c] ;  /* 0x00059c00010e7983 */ /* 0x001eec0000300800 */
[----:B------:R-:W-:-:S02]  /*23540*/  @!P5 IMAD.IADD R0, R0, 0x1, -R9 ;  /* 0x000000010000d824 */ /* 0x000fc400078e0a09 */
[----:B------:R-:W-:Y:S01]  /*23550*/  @!P3 IMAD.IADD R12, R12, 0x1, -R9 ;  /* 0x000000010c0cb824 */ /* 0x000fe200078e0a09 */
[----:B------:R-:W-:Y:S01]  /*23560*/  ISETP.GE.AND P3, PT, R27, RZ, PT ;  /* 0x000000ff1b00720c */ /* 0x000fe20003f66270 */
[----:B--2---:R-:W-:Y:S01]  /*23570*/  IMAD.MOV.U32 R25, RZ, RZ, R0 ;  /* 0x000000ffff197224 */ /* 0x004fe200078e0000 */
[----:B----4-:R0:W-:Y:S04]  /*23580*/  STL [R1+0x38], R6 ;  /* 0x0000380601007387 */ /* 0x0101e80000100800 */
[----:B------:R-:W2:Y:S01]  /*23590*/  LDL.LU R0, [R1+0x1750] ;  /* 0x0017500001007983 */ /* 0x000ea20000300800 */
[----:B0-----:R-:W-:-:S04]  /*235a0*/  IADD3 R6, P6, PT, R26, R8, RZ ;  /* 0x000000081a067210 */ /* 0x001fc80007fde0ff */
[----:B------:R-:W-:Y:S01]  /*235b0*/  LEA.HI.X.SX32 R24, R26, R5, 0x1, P6 ;  /* 0x000000051a187211 */ /* 0x000fe200030f0eff */
[----:B------:R-:W-:-:S04]  /*235c0*/  @P0 IMAD.MOV.U32 R26, RZ, RZ, R6 ;  /* 0x000000ffff1a0224 */ /* 0x000fc800078e0006 */
[----:B------:R-:W-:Y:S01]  /*235d0*/  @P0 IMAD.MOV.U32 R27, RZ, RZ, R24 ;  /* 0x000000ffff1b0224 */ /* 0x000fe200078e0018 */
[----:B------:R0:W-:Y:S04]  /*235e0*/  STL [R1+0x528], R6 ;  /* 0x0005280601007387 */ /* 0x0001e80000100800 */
[----:B------:R4:W-:Y:S04]  /*235f0*/  STL [R1+0x524], R24 ;  /* 0x0005241801007387 */ /* 0x0009e80000100800 */
[----:B------:R1:W2:Y:S04]  /*23600*/  @P0 LDG.E.U8 R3, desc[UR20][R26.64] ;  /* 0x000000141a030981 */ /* 0x0002a8000c1e1100 */
[----:B0-----:R-:W2:Y:S04]  /*23610*/  LDL.LU R6, [R1+0x5a4] ;  /* 0x0005a40001067983 */ /* 0x001ea80000300800 */
[----:B------:R-:W2:Y:S01]  /*23620*/  LDL R27, [R1+0x1474] ;  /* 0x00147400011b7983 */ /* 0x000ea20000100800 */
[----:B------:R-:W-:Y:S01]  /*23630*/  @!P2 IMAD.MOV R25, RZ, RZ, -R25 ;  /* 0x000000ffff19a224 */ /* 0x000fe200078e0a19 */
[----:B------:R-:W-:Y:S01]  /*23640*/  ISETP.GT.U32.AND P6, PT, R9, R16, PT ;  /* 0x000000100900720c */ /* 0x000fe20003fc4070 */
[----:B----4-:R-:W-:-:S03]  /*23650*/  IMAD.MOV.U32 R24, RZ, RZ, R17 ;  /* 0x000000ffff187224 */ /* 0x010fc600078e0011 */
[----:B------:R-:W-:Y:S02]  /*23660*/  SEL R25, R47, R25, !P1 ;  /* 0x000000192f197207 */ /* 0x000fe40004800000 */
[----:B------:R-:W-:Y:S01]  /*23670*/  ISETP.GT.U32.AND P2, PT, R9, R12, PT ;  /* 0x0000000c0900720c */ /* 0x000fe20003f44070 */
[----:B------:R-:W-:Y:S02]  /*23680*/  @!P3 IMAD.MOV R24, RZ, RZ, -R24 ;  /* 0x000000ffff18b224 */ /* 0x000fe400078e0a18 */
[----:B-1----:R-:W-:Y:S01]  /*23690*/  IMAD R26, R25, UR4, RZ ;  /* 0x00000004191a7c24 */ /* 0x002fe2000f8e02ff */
[----:B---3--:R-:W-:Y:S01]  /*236a0*/  ISETP.GE.AND P3, PT, R13, RZ, PT ;  /* 0x000000ff0d00720c */ /* 0x008fe20003f66270 */
[----:B------:R-:W-:Y:S02]  /*236b0*/  IMAD.MOV.U32 R13, RZ, RZ, R11 ;  /* 0x000000ffff0d7224 */ /* 0x000fe400078e000b */
[--C-:B------:R-:W-:Y:S01]  /*236c0*/  @!P6 IMAD.IADD R16, R16, 0x1, -R9.reuse ;  /* 0x000000011010e824 */ /* 0x100fe200078e0a09 */
[C---:B------:R-:W-:Y:S01]  /*236d0*/  IADD3 R11, P6, PT, R26.reuse, R8, RZ ;  /* 0x000000081a0b7210 */ /* 0x040fe20007fde0ff */
[----:B------:R-:W0:Y:S03]  /*236e0*/  LDCU UR4, c[0x0][0x3b0] ;  /* 0x00007600ff0477ac */ /* 0x000e260008000800 */
[----:B------:R-:W-:Y:S01]  /*236f0*/  LEA.HI.X.SX32 R26, R26, R5, 0x1, P6 ;  /* 0x000000051a1a7211 */ /* 0x000fe200030f0eff */
[----:B------:R-:W-:Y:S01]  /*23700*/  @!P2 IMAD.IADD R12, R12, 0x1, -R9 ;  /* 0x000000010c0ca824 */ /* 0x000fe200078e0a09 */
[----:B--2---:R-:W-:Y:S01]  /*23710*/  PRMT R0, RZ, 0x7610, R0 ;  /* 0x00007610ff007816 */ /* 0x004fe20000000000 */
[----:B------:R-:W-:Y:S04]  /*23720*/  STL [R1+0x16fc], R3 ;  /* 0x0016fc0301007387 */ /* 0x000fe80000100800 */
[----:B------:R-:W2:Y:S04]  /*23730*/  LDL R17, [R1+0x147c] ;  /* 0x00147c0001117983 */ /* 0x000ea80000100800 */
[----:B------:R-:W-:Y:S01]  /*23740*/  STL [R1+0x558], R11 ;  /* 0x0005580b01007387 */ /* 0x000fe20000100800 */
[----:B------:R-:W-:Y:S01]  /*23750*/  ISETP.GE.AND P2, PT, R27, RZ, PT ;  /* 0x000000ff1b00720c */ /* 0x000fe20003f46270 */
[----:B------:R-:W-:-:S02]  /*23760*/  @P0 IMAD.MOV.U32 R27, RZ, RZ, R26 ;  /* 0x000000ffff1b0224 */ /* 0x000fc400078e001a */
[----:B------:R1:W-:Y:S02]  /*23770*/  STL [R1+0x554], R26 ;  /* 0x0005541a01007387 */ /* 0x0003e40000100800 */
[----:B-1----:R-:W-:-:S05]  /*23780*/  @P0 IMAD.MOV.U32 R26, RZ, RZ, R11 ;  /* 0x000000ffff1a0224 */ /* 0x002fca00078e000b */
[----:B------:R1:W3:Y:S01]  /*23790*/  @P0 LDG.E.U8 R0, desc[UR20][R26.64] ;  /* 0x000000141a000981 */ /* 0x0002e2000c1e1100 */
[----:B------:R-:W-:Y:S02]  /*237a0*/  ISETP.GT.U32.AND P5, PT, R9, R2, PT ;  /* 0x000000020900720c */ /* 0x000fe40003fa4070 */
[----:B------:R-:W-:-:S11]  /*237b0*/  SEL R24, R47, R24, !P1 ;  /* 0x000000182f187207 */ /* 0x000fd60004800000 */
[----:B------:R-:W-:-:S05]  /*237c0*/  @!P5 IMAD.IADD R2, R2, 0x1, -R9 ;  /* 0x000000010202d824 */ /* 0x000fca00078e0a09 */
[----:B------:R-:W-:Y:S01]  /*237d0*/  ISETP.GT.U32.AND P5, PT, R9, R2, PT ;  /* 0x000000020900720c */ /* 0x000fe20003fa4070 */
[----:B------:R-:W-:Y:S02]  /*237e0*/  IMAD R24, R24, UR5, RZ ;  /* 0x0000000518187c24 */ /* 0x000fe4000f8e02ff */
[----:B------:R-:W-:Y:S01]  /*237f0*/  IMAD.MOV.U32 R25, RZ, RZ, R12 ;  /* 0x000000ffff197224 */ /* 0x000fe200078e000c */
[----:B------:R-:W-:Y:S01]  /*23800*/  PRMT R3, RZ, 0x7610, R3 ;  /* 0x00007610ff037816 */ /* 0x000fe20000000003 */
[----:B------:R-:W4:Y:S01]  /*23810*/  LDCU UR5, c[0x0][0x3b0] ;  /* 0x00007600ff0577ac */ /* 0x000f220008000800 */
[----:B------:R-:W-:-:S04]  /*23820*/  IADD3 R12, P6, PT, R24, R8, RZ ;  /* 0x00000008180c7210 */ /* 0x000fc80007fde0ff */
[----:B-1----:R-:W-:-:S03]  /*23830*/  LEA.HI.X.SX32 R27, R24, R5, 0x1, P6 ;  /* 0x00000005181b7211 */ /* 0x002fc600030f0eff */
[----:B------:R-:W-:-:S04]  /*23840*/  @!P5 IMAD.IADD R2, R2, 0x1, -R9 ;  /* 0x000000010202d824 */ /* 0x000fc800078e0a09 */
[----:B------:R-:W-:Y:S01]  /*23850*/  IMAD.MOV.U32 R24, RZ, RZ, R2 ;  /* 0x000000ffff187224 */ /* 0x000fe200078e0002 */
[----:B---3--:R1:W-:Y:S04]  /*23860*/  STL [R1+0x30], R0 ;  /* 0x0000300001007387 */ /* 0x0083e80000100800 */
[----:B-1----:R-:W3:Y:S04]  /*23870*/  LDL R0, [R1+0x1484] ;  /* 0x0014840001007983 */ /* 0x002ee80000100800 */
[----:B------:R1:W-:Y:S04]  /*23880*/  STL [R1+0x560], R12 ;  /* 0x0005600c01007387 */ /* 0x0003e80000100800 */
[----:B------:R-:W4:Y:S04]  /*23890*/  LDL.LU R11, [R1+0x5d4] ;  /* 0x0005d400010b7983 */ /* 0x000f280000300800 */
[----:B------:R0:W-:Y:S04]  /*238a0*/  STL [R1+0x55c], R27 ;  /* 0x00055c1b01007387 */ /* 0x0001e80000100800 */
[----:B------:R-:W4:Y:S01]  /*238b0*/  LDL.LU R2, [R1+0x174c] ;  /* 0x00174c0001027983 */ /* 0x000f220000300800 */
[C---:B------:R-:W-:Y:S01]  /*238c0*/  ISETP.GT.U32.AND P5, PT, R9.reuse, R14, PT ;  /* 0x0000000e0900720c */ /* 0x040fe20003fa4070 */
[----:B------:R-:W-:Y:S01]  /*238d0*/  @!P3 IMAD.MOV R25, RZ, RZ, -R25 ;  /* 0x000000ffff19b224 */ /* 0x000fe200078e0a19 */
[C---:B------:R-:W-:Y:S01]  /*238e0*/  ISETP.GT.U32.AND P3, PT, R9.reuse, R16, PT ;  /* 0x000000100900720c */ /* 0x040fe20003f64070 */
[----:B------:R-:W-:Y:S01]  /*238f0*/  @P0 IMAD.MOV.U32 R26, RZ, RZ, R12 ;  /* 0x000000ffff1a0224 */ /* 0x000fe200078e000c */
[----:B------:R-:W-:Y:S01]  /*23900*/  ISETP.GT.U32.AND P6, PT, R9, R6, PT ;  /* 0x000000060900720c */ /* 0x000fe20003fc4070 */
[----:B------:R-:W-:Y:S01]  /*23910*/  @!P2 IMAD.MOV R24, RZ, RZ, -R24 ;  /* 0x000000ffff18a224 */ /* 0x000fe200078e0a18 */
[----:B--2---:R-:W-:Y:S01]  /*23920*/  ISETP.GE.AND P2, PT, R17, RZ, PT ;  /* 0x000000ff1100720c */ /* 0x004fe20003f46270 */
[----:B-1----:R-:W2:Y:S04]  /*23930*/  LDL R12, [R1+0x14a0] ;  /* 0x0014a000010c7983 */ /* 0x002ea80000100800 */
[----:B------:R1:W2:Y:S02]  /*23940*/  @P0 LDG.E.U8 R3, desc[UR20][R26.64] ;  /* 0x000000141a030981 */ /* 0x0002a4000c1e1100 */
[----:B------:R-:W-:-:S02]  /*23950*/  @!P5 IMAD.IADD R14, R14, 0x1, -R9 ;  /* 0x000000010e0ed824 */ /* 0x000fc400078e0a09 */
[----:B------:R-:W-:-:S03]  /*23960*/  @!P3 IMAD.IADD R16, R16, 0x1, -R9 ;  /* 0x000000011010b824 */ /* 0x000fc600078e0a09 */
[----:B------:R-:W-:Y:S02]  /*23970*/  ISETP.GT.U32.AND P5, PT, R9, R14, PT ;  /* 0x0000000e0900720c */ /* 0x000fe40003fa4070 */
[C---:B-1----:R-:W-:Y:S02]  /*23980*/  SEL R26, R47.reuse, R25, !P1 ;  /* 0x000000192f1a7207 */ /* 0x042fe40004800000 */
[----:B------:R-:W-:-:S03]  /*23990*/  SEL R25, R47, R24, !P1 ;  /* 0x000000182f197207 */ /* 0x000fc60004800000 */
[----:B------:R-:W-:Y:S01]  /*239a0*/  IMAD R26, R26, UR6, RZ ;  /* 0x000000061a1a7c24 */ /* 0x000fe2000f8e02ff */
[----:B------:R-:W-:Y:S01]  /*239b0*/  PRMT R4, RZ, 0x7610, R4 ;  /* 0x00007610ff047816 */ /* 0x000fe20000000004 */
[----:B------:R-:W-:Y:S01]  /*239c0*/  @!P6 IMAD.IADD R6, R6, 0x1, -R9 ;  /* 0x000000010606e824 */ /* 0x000fe200078e0a09 */
[----:B------:R-:W-:Y:S01]  /*239d0*/  PRMT R7, RZ, 0x7610, R7 ;  /* 0x00007610ff077816 */ /* 0x000fe20000000007 */
[----:B------:R-:W-:Y:S01]  /*239e0*/  IMAD.MOV.U32 R24, RZ, RZ, R16 ;  /* 0x000000ffff187224 */ /* 0x000fe200078e0010 */
[-C--:B------:R-:W-:Y:S01]  /*239f0*/  IADD3 R16, P6, PT, R26, R8.reuse, RZ ;  /* 0x000000081a107210 */ /* 0x080fe20007fde0ff */
[----:B0-----:R-:W-:Y:S02]  /*23a00*/  IMAD R25, R25, UR4, RZ ;  /* 0x0000000419197c24 */ /* 0x001fe4000f8e02ff */
[----:B------:R-:W-:Y:S01]  /*23a10*/  @!P5 IMAD.IADD R14, R14, 0x1, -R9 ;  /* 0x000000010e0ed824 */ /* 0x000fe200078e0a09 */
[----:B------:R-:W-:Y:S01]  /*23a20*/  LEA.HI.X.SX32 R17, R26, R5, 0x1, P6 ;  /* 0x000000051a117211 */ /* 0x000fe200030f0eff */
[----:B------:R-:W-:Y:S01]  /*23a30*/  @!P2 IMAD.MOV R24, RZ, RZ, -R24 ;  /* 0x000000ffff18a224 */ /* 0x000fe200078e0a18 */
[----:B------:R-:W-:Y:S01]  /*23a40*/  IADD3 R27, P2, PT, R25, R8, RZ ;  /* 0x00000008191b7210 */ /* 0x000fe20007f5e0ff */
[----:B------:R-:W0:Y:S03]  /*23a50*/  LDCU UR4, c[0x0][0x3b0] ;  /* 0x00007600ff0477ac */ /* 0x000e260008000800 */
[----:B------:R-:W-:Y:S01]  /*23a60*/  SEL R26, R47, R24, !P1 ;  /* 0x000000182f1a7207 */ /* 0x000fe20004800000 */
[----:B------:R-:W-:Y:S01]  /*23a70*/  @P0 IMAD.MOV.U32 R24, RZ, RZ, R16 ;  /* 0x000000ffff180224 */ /* 0x000fe200078e0010 */
[----:B------:R-:W1:Y:S01]  /*23a80*/  LDCU UR6, c[0x0][0x3b0] ;  /* 0x00007600ff0677ac */ /* 0x000e620008000800 */
[----:B---3--:R-:W-:-:S02]  /*23a90*/  ISETP.GE.AND P5, PT, R0, RZ, PT ;  /* 0x000000ff0000720c */ /* 0x008fc40003fa6270 */
[----:B------:R-:W-:Y:S01]  /*23aa0*/  LEA.HI.X.SX32 R0, R25, R5, 0x1, P2 ;  /* 0x0000000519007211 */ /* 0x000fe200010f0eff */
[----:B------:R-:W-:Y:S01]  /*23ab0*/  @P0 IMAD.MOV.U32 R25, RZ, RZ, R17 ;  /* 0x000000ffff190224 */ /* 0x000fe200078e0011 */
[----:B----4-:R-:W-:-:S06]  /*23ac0*/  PRMT R2, RZ, 0x7610, R2 ;  /* 0x00007610ff027816 */ /* 0x010fcc0000000002 */
[----:B------:R3:W4:Y:S02]  /*23ad0*/  @P0 LDG.E.U8 R2, desc[UR20][R24.64] ;  /* 0x0000001418020981 */ /* 0x000724000c1e1100 */
[----:B---3--:R-:W-:Y:S02]  /*23ae0*/  @P0 IMAD.MOV.U32 R24, RZ, RZ, R27 ;  /* 0x000000ffff180224 */ /* 0x008fe400078e001b */
[----:B------:R-:W-:-:S05]  /*23af0*/  @P0 IMAD.MOV.U32 R25, RZ, RZ, R0 ;  /* 0x000000ffff190224 */ /* 0x000fca00078e0000 */
[----:B------:R3:W4:Y:S01]  /*23b00*/  @P0 LDG.E.U8 R15, desc[UR20][R24.64] ;  /* 0x00000014180f0981 */ /* 0x000722000c1e1100 */
[----:B------:R-:W-:Y:S01]  /*23b10*/  IMAD R26, R26, UR5, RZ ;  /* 0x000000051a1a7c24 */ /* 0x000fe2000f8e02ff */
[----:B------:R-:W-:Y:S01]  /*23b20*/  ISETP.GT.U32.AND P3, PT, R9, R6, PT ;  /* 0x000000060900720c */ /* 0x000fe20003f64070 */
[----:B------:R-:W0:Y:S01]  /*23b30*/  LDCU UR5, c[0x0][0x3b0] ;  /* 0x00007600ff0577ac */ /* 0x000e220008000800 */
[----:B--2---:R-:W-:Y:S04]  /*23b40*/  STL [R1+0x1700], R3 ;  /* 0x0017000301007387 */ /* 0x004fe80000100800 */
[----:B------:R-:W-:Y:S01]  /*23b50*/  STL [R1+0x568], R16 ;  /* 0x0005681001007387 */ /* 0x000fe20000100800 */
[----:B---3--:R-:W-:-:S03]  /*23b60*/  IMAD.MOV.U32 R24, RZ, RZ, R14 ;  /* 0x000000ffff187224 */ /* 0x008fc600078e000e */
[----:B------:R-:W-:Y:S01]  /*23b70*/  STL [R1+0x598], R27 ;  /* 0x0005981b01007387 */ /* 0x000fe20000100800 */
[----:B------:R-:W-:-:S03]  /*23b80*/  @!P5 IMAD.MOV R24, RZ, RZ, -R24 ;  /* 0x000000ffff18d224 */ /* 0x000fc600078e0a18 */
[----:B------:R2:W-:Y:S01]  /*23b90*/  STL [R1+0x564], R17 ;  /* 0x0005641101007387 */ /* 0x0005e20000100800 */
[----:B------:R-:W-:Y:S02]  /*23ba0*/  IADD3 R14, P5, PT, R26, R8, RZ ;  /* 0x000000081a0e7210 */ /* 0x000fe40007fbe0ff */
[----:B------:R-:W-:Y:S01]  /*23bb0*/  ISETP.GE.AND P6, PT, R12, RZ, PT ;  /* 0x000000ff0c00720c */ /* 0x000fe20003fc6270 */
[----:B--2---:R-:W2:Y:S04]  /*23bc0*/  LDL.LU R17, [R1+0x1748] ;  /* 0x0017480001117983 */ /* 0x004ea80000300800 */
[----:B------:R-:W3:Y:S04]  /*23bd0*/  LDL.LU R16, [R1+0x1744] ;  /* 0x0017440001107983 */ /* 0x000ee80000300800 */
[----:B------:R0:W-:Y:S01]  /*23be0*/  STL [R1+0x594], R0 ;  /* 0x0005940001007387 */ /* 0x0001e20000100800 */
[----:B------:R-:W-:Y:S01]  /*23bf0*/  @!P3 IMAD.IADD R6, R6, 0x1, -R9 ;  /* 0x000000010606b824 */ /* 0x000fe200078e0a09 */
[----:B------:R-:W-:-:S03]  /*23c00*/  SEL R25, R47, R24, !P1 ;  /* 0x000000182f197207 */ /* 0x000fc60004800000 */
[----:B------:R-:W-:Y:S01]  /*23c10*/  IMAD.MOV.U32 R24, RZ, RZ, R6 ;  /* 0x000000ffff187224 */ /* 0x000fe200078e0006 */
[----:B----4-:R-:W-:Y:S04]  /*23c20*/  STL [R1+0x1704], R2 ;  /* 0x0017040201007387 */ /* 0x010fe80000100800 */
[----:B0-----:R-:W4:Y:S04]  /*23c30*/  LDL.LU R0, [R1+0x1740] ;  /* 0x0017400001007983 */ /* 0x001f280000300800 */
[----:B------:R-:W2:Y:S04]  /*23c40*/  LDL.LU R12, [R1+0x5e4] ;  /* 0x0005e400010c7983 */ /* 0x000ea80000300800 */
[----:B------:R-:W-:Y:S04]  /*23c50*/  STL [R1+0x5a0], R14 ;  /* 0x0005a00e01007387 */ /* 0x000fe80000100800 */
[----:B------:R0:W-:Y:S04]  /*23c60*/  STL [R1+0x24], R15 ;  /* 0x0000240f01007387 */ /* 0x0001e80000100800 */
[----:B------:R-:W2:Y:S01]  /*23c70*/  LDL.LU R6, [R1+0x173c] ;  /* 0x00173c0001067983 */ /* 0x000ea20000300800 */
[----:B0-----:R-:W-:Y:S01]  /*23c80*/  LEA.HI.X.SX32 R15, R26, R5, 0x1, P5 ;  /* 0x000000051a0f7211 */ /* 0x001fe200028f0eff */
[----:B------:R-:W-:-:S04]  /*23c90*/  @P0 IMAD.MOV.U32 R26, RZ, RZ, R14 ;  /* 0x000000ffff1a0224 */ /* 0x000fc800078e000e */
[----:B------:R-:W-:Y:S01]  /*23ca0*/  @P0 IMAD.MOV.U32 R27, RZ, RZ, R15 ;  /* 0x000000ffff1b0224 */ /* 0x000fe200078e000f */
[----:B------:R0:W-:Y:S04]  /*23cb0*/  STL [R1+0x59c], R15 ;  /* 0x00059c0f01007387 */ /* 0x0001e80000100800 */
[----:B------:R1:W2:Y:S04]  /*23cc0*/  @P0 LDG.E.U8 R4, desc[UR20][R26.64] ;  /* 0x000000141a040981 */ /* 0x0002a8000c1e1100 */
[----:B0-----:R-:W3:Y:S04]  /*23cd0*/  LDL.LU R15, [R1+0x620] ;  /* 0x00062000010f7983 */ /* 0x001ee80000300800 */
[----:B------:R-:W3:Y:S01]  /*23ce0*/  LDL R27, [R1+0x1494] ;  /* 0x00149400011b7983 */ /* 0x000ee20000100800 */
[----:B------:R-:W-:-:S02]  /*23cf0*/  @!P6 IMAD.MOV R24, RZ, RZ, -R24 ;  /* 0x000000ffff18e224 */ /* 0x000fc400078e0a18 */
[----:B------:R-:W-:Y:S01]  /*23d00*/  IMAD R25, R25, UR7, RZ ;  /* 0x0000000719197c24 */ /* 0x000fe2000f8e02ff */
[----:B------:R-:W-:Y:S01]  /*23d10*/  ISETP.GT.U32.AND P3, PT, R9, R13, PT ;  /* 0x0000000d0900720c */ /* 0x000fe20003f64070 */
[----:B------:R-:W0:Y:S01]  /*23d20*/  LDCU UR7, c[0x0][0x3b0] ;  /* 0x00007600ff0777ac */ /* 0x000e220008000800 */
[----:B------:R-:W-:Y:S02]  /*23d30*/  SEL R24, R47, R24, !P1 ;  /* 0x000000182f187207 */ /* 0x000fe40004800000 */
[----:B------:R-:W-:-:S03]  /*23d40*/  IADD3 R14, P6, PT, R25, R8, RZ ;  /* 0x00000008190e7210 */ /* 0x000fc60007fde0ff */
[----:B-1----:R-:W-:Y:S01]  /*23d50*/  IMAD R26, R24, UR4, RZ ;  /* 0x00000004181a7c24 */ /* 0x002fe2000f8e02ff */
[----:B------:R-:W-:Y:S01]  /*23d60*/  LEA.HI.X.SX32 R25, R25, R5, 0x1, P6 ;  /* 0x0000000519197211 */ /* 0x000fe200030f0eff */
[----:B------:R-:W-:Y:S01]  /*23d70*/  @P0 IMAD.MOV.U32 R24, RZ, RZ, R14 ;  /* 0x000000ffff180224 */ /* 0x000fe200078e000e */
[----:B------:R-:W-:Y:S01]  /*23d80*/  ISETP.GT.U32.AND P2, PT, R9, R11, PT ;  /* 0x0000000b0900720c */ /* 0x000fe20003f44070 */
[----:B------:R-:W1:Y:S02]  /*23d90*/  LDCU UR4, c[0x0][0x3b0] ;  /* 0x00007600ff0477ac */ /* 0x000e640008000800 */
[----:B------:R-:W-:Y:S01]  /*23da0*/  @!P3 IMAD.IADD R13, R13, 0x1, -R9 ;  /* 0x000000010d0db824 */ /* 0x000fe200078e0a09 */
[----:B----4-:R-:W-:-:S06]  /*23db0*/  PRMT R0, RZ, 0x7610, R0 ;  /* 0x00007610ff007816 */ /* 0x010fcc0000000000 */
[----:B------:R4:W4:Y:S04]  /*23dc0*/  @P0 LDG.E.U8 R0, desc[UR20][R24.64] ;  /* 0x0000001418000981 */ /* 0x000928000c1e1100 */
[----:B--2---:R2:W-:Y:S04]  /*23dd0*/  STL [R1+0x1708], R4 ;  /* 0x0017080401007387 */ /* 0x0045e80000100800 */
[----:B--2---:R-:W2:Y:S01]  /*23de0*/  LDL.LU R4, [R1+0x5e8] ;  /* 0x0005e80001047983 */ /* 0x004ea20000300800 */
[----:B---3--:R-:W-:-:S03]  /*23df0*/  ISETP.GE.AND P3, PT, R27, RZ, PT ;  /* 0x000000ff1b00720c */ /* 0x008fc60003f66270 */
[----:B------:R-:W3:Y:S04]  /*23e00*/  LDL R27, [R1+0x14b8] ;  /* 0x0014b800011b7983 */ /* 0x000ee80000100800 */
[----:B------:R-:W-:Y:S04]  /*23e10*/  STL [R1+0x5a8], R14 ;  /* 0x0005a80e01007387 */ /* 0x000fe80000100800 */
[----:B------:R0:W-:Y:S04]  /*23e20*/  STL [R1+0x5a4], R25 ;  /* 0x0005a41901007387 */ /* 0x0001e80000100800 */
[----:B0-----:R-:W2:Y:S01]  /*23e30*/  LDL R25, [R1+0x149c] ;  /* 0x00149c0001197983 */ /* 0x001ea20000100800 */
[----:B------:R-:W-:-:S05]  /*23e40*/  @!P2 IMAD.IADD R11, R11, 0x1, -R9 ;  /* 0x000000010b0ba824 */ /* 0x000fca00078e0a09 */
[----:B------:R-:W-:-:S13]  /*23e50*/  ISETP.GT.U32.AND P2, PT, R9, R11, PT ;  /* 0x0000000b0900720c */ /* 0x000fda0003f44070 */
[----:B------:R-:W-:-:S04]  /*23e60*/  @!P2 IMAD.IADD R11, R11, 0x1, -R9 ;  /* 0x000000010b0ba824 */ /* 0x000fc800078e0a09 */
[----:B----4-:R-:W-:-:S04]  /*23e70*/  IMAD.MOV.U32 R24, RZ, RZ, R11 ;  /* 0x000000ffff187224 */ /* 0x010fc800078e000b */
[----:B------:R-:W-:Y:S01]  /*23e80*/  @!P3 IMAD.MOV R24, RZ, RZ, -R24 ;  /* 0x000000ffff18b224 */ /* 0x000fe200078e0a18 */
[----:B------:R-:W-:Y:S01]  /*23e90*/  PRMT R2, RZ, 0x7610, R2 ;  /* 0x00007610ff027816 */ /* 0x000fe20000000002 */
[----:B------:R0:W-:Y:S04]  /*23ea0*/  STL [R1+0x170c], R0 ;  /* 0x00170c0001007387 */ /* 0x0001e80000100800 */
[----:B------:R-:W4:Y:S01]  /*23eb0*/  LDL R11, [R1+0x14c0] ;  /* 0x0014c000010b7983 */ /* 0x000f220000100800 */
[----:B0-----:R-:W-:-:S04]  /*23ec0*/  IADD3 R0, P2, PT, R26, R8, RZ ;  /* 0x000000081a007210 */ /* 0x001fc80007f5e0ff */
[----:B------:R-:W-:Y:S02]  /*23ed0*/  LEA.HI.X.SX32 R14, R26, R5, 0x1, P2 ;  /* 0x000000051a0e7211 */ /* 0x000fe400010f0eff */
[----:B------:R-:W-:Y:S01]  /*23ee0*/  SEL R26, R47, R24, !P1 ;  /* 0x000000182f1a7207 */ /* 0x000fe20004800000 */
[----:B------:R-:W-:Y:S01]  /*23ef0*/  @P0 IMAD.MOV.U32 R24, RZ, RZ, R0 ;  /* 0x000000ffff180224 */ /* 0x000fe200078e0000 */
[----:B--2---:R-:W-:Y:S01]  /*23f00*/  ISETP.GE.AND P2, PT, R25, RZ, PT ;  /* 0x000000ff1900720c */ /* 0x004fe20003f46270 */
[----:B------:R-:W-:-:S05]  /*23f10*/  @P0 IMAD.MOV.U32 R25, RZ, RZ, R14 ;  /* 0x000000ffff190224 */ /* 0x000fca00078e000e */
[----:B------:R-:W2:Y:S04]  /*23f20*/  @P0 LDG.E.U8 R2, desc[UR20][R24.64] ;  /* 0x0000001418020981 */ /* 0x000ea8000c1e1100 */
[----:B------:R-:W-:Y:S04]  /*23f30*/  STL [R1+0x5d8], R0 ;  /* 0x0005d80001007387 */ /* 0x000fe80000100800 */
[----:B------:R0:W-:Y:S04]  /*23f40*/  STL [R1+0x5d4], R14 ;  /* 0x0005d40e01007387 */ /* 0x0001e80000100800 */
[----:B0-----:R-:W3:Y:S04]  /*23f50*/  LDL R14, [R1+0x14c8] ;  /* 0x0014c800010e7983 */ /* 0x001ee80000100800 */
[----:B------:R-:W3:Y:S01]  /*23f60*/  LDL.LU R0, [R1+0x654] ;  /* 0x0006540001007983 */ /* 0x000ee20000300800 */
[----:B------:R-:W-:-:S03]  /*23f70*/  ISETP.GT.U32.AND P5, PT, R9, R4, PT ;  /* 0x000000040900720c */ /* 0x000fc60003fa4070 */
[----:B--2---:R0:W-:Y:S04]  /*23f80*/  STL [R1+0x1710], R2 ;  /* 0x0017100201007387 */ /* 0x0041e80000100800 */
[----:B0-----:R-:W2:Y:S06]  /*23f90*/  LDL.LU R2, [R1+0x61c] ;  /* 0x00061c0001027983 */ /* 0x001eac0000300800 */
[----:B------:R-:W-:Y:S01]  /*23fa0*/  @!P5 IMAD.IADD R4, R4, 0x1, -R9 ;  /* 0x000000010404d824 */ /* 0x000fe200078e0a09 */
[----:B------:R-:W-:-:S02]  /*23fb0*/  ISETP.GT.U32.AND P5, PT, R9, R13, PT ;  /* 0x0000000d0900720c */ /* 0x000fc40003fa4070 */
[C---:B------:R-:W-:Y:S02]  /*23fc0*/  ISETP.GT.U32.AND P3, PT, R9.reuse, R12, PT ;  /* 0x0000000c0900720c */ /* 0x040fe40003f64070 */
[----:B------:R-:W-:Y:S01]  /*23fd0*/  ISETP.GT.U32.AND P6, PT, R9, R4, PT ;  /* 0x000000040900720c */ /* 0x000fe20003fc4070 */
[----:B------:R-:W-:Y:S01]  /*23fe0*/  IMAD R26, R26, UR5, RZ ;  /* 0x000000051a1a7c24 */ /* 0x000fe2000f8e02ff */
[----:B------:R-:W0:Y:S01]  /*23ff0*/  LDCU UR5, c[0x0][0x3b0] ;  /* 0x00007600ff0577ac */ /* 0x000e220008000800 */
[----:B------:R-:W-:-:S06]  /*24000*/  IMAD.MOV.U32 R25, RZ, RZ, R13 ;  /* 0x000000ffff197224 */ /* 0x000fcc00078e000d */
[--C-:B------:R-:W-:Y:S02]  /*24010*/  @!P5 IMAD.IADD R25, R25, 0x1, -R9.reuse ;  /* 0x000000011919d824 */ /* 0x100fe400078e0a09 */
[--C-:B------:R-:W-:Y:S02]  /*24020*/  @!P3 IMAD.IADD R12, R12, 0x1, -R9.reuse ;  /* 0x000000010c0cb824 */ /* 0x100fe400078e0a09 */
[----:B------:R-:W-:Y:S01]  /*24030*/  @!P6 IMAD.IADD R4, R4, 0x1, -R9 ;  /* 0x000000010404e824 */ /* 0x000fe200078e0a09 */
[C---:B------:R-:W-:Y:S02]  /*24040*/  IADD3 R13, P6, PT, R26.reuse, R8, RZ ;  /* 0x000000081a0d7210 */ /* 0x040fe40007fde0ff */
[----:B---3--:R-:W-:Y:S01]  /*24050*/  ISETP.GE.AND P3, PT, R27, RZ, PT ;  /* 0x000000ff1b00720c */ /* 0x008fe20003f66270 */
[----:B------:R-:W-:Y:S01]  /*24060*/  @!P2 IMAD.MOV R25, RZ, RZ, -R25 ;  /* 0x000000ffff19a224 */ /* 0x000fe200078e0a19 */
[----:B------:R-:W-:Y:S02]  /*24070*/  LEA.HI.X.SX32 R24, R26, R5, 0x1, P6 ;  /* 0x000000051a187211 */ /* 0x000fe400030f0eff */
[----:B------:R-:W-:Y:S01]  /*24080*/  ISETP.GT.U32.AND P2, PT, R9, R12, PT ;  /* 0x0000000c0900720c */ /* 0x000fe20003f44070 */
[----:B------:R3:W-:Y:S01]  /*24090*/  STL [R1+0x5e0], R13 ;  /* 0x0005e00d01007387 */ /* 0x0007e20000100800 */
[----:B------:R-:W-:Y:S01]  /*240a0*/  @P0 IMAD.MOV.U32 R26, RZ, RZ, R13 ;  /* 0x000000ffff1a0224 */ /* 0x000fe200078e000d */
[----:B------:R-:W-:Y:S01]  /*240b0*/  SEL R25, R47, R25, !P1 ;  /* 0x000000192f197207 */ /* 0x000fe20004800000 */
[----:B------:R-:W-:Y:S01]  /*240c0*/  @P0 IMAD.MOV.U32 R27, RZ, RZ, R24 ;  /* 0x000000ffff1b0224 */ /* 0x000fe200078e0018 */
[----:B------:R0:W-:Y:S04]  /*240d0*/  STL [R1+0x5dc], R24 ;  /* 0x0005dc1801007387 */ /* 0x0001e80000100800 */
[----:B------:R1:W2:Y:S04]  /*240e0*/  @P0 LDG.E.U8 R7, desc[UR20][R26.64] ;  /* 0x000000141a070981 */ /* 0x0002a8000c1e1100 */
[----:B------:R-:W-:Y:S01]  /*240f0*/  @!P2 IMAD.IADD R12, R12, 0x1, -R9 ;  /* 0x000000010c0ca824 */ /* 0x000fe200078e0a09 */
[----:B---3--:R-:W3:Y:S01]  /*24100*/  LDL.LU R13, [R1+0x65c] ;  /* 0x00065c00010d7983 */ /* 0x008ee20000300800 */
[----:B0-----:R-:W-:-:S04]  /*24110*/  IMAD.MOV.U32 R24, RZ, RZ, R4 ;  /* 0x000000ffff187224 */ /* 0x001fc800078e0004 */
[----:B------:R-:W-:Y:S02]  /*24120*/  @!P3 IMAD.MOV R24, RZ, RZ, -R24 ;  /* 0x000000ffff18b224 */ /* 0x000fe400078e0a18 */
[----:B-1----:R-:W-:Y:S01]  /*24130*/  IMAD R26, R25, UR4, RZ ;  /* 0x00000004191a7c24 */ /* 0x002fe2000f8e02ff */
[----:B----4-:R-:W-:Y:S02]  /*24140*/  ISETP.GE.AND P3, PT, R11, RZ, PT ;  /* 0x000000ff0b00720c */ /* 0x010fe40003f66270 */
[----:B------:R-:W-:Y:S01]  /*24150*/  SEL R24, R47, R24, !P1 ;  /* 0x000000182f187207 */ /* 0x000fe20004800000 */
[----:B------:R-:W-:Y:S01]  /*24160*/  IMAD.MOV.U32 R25, RZ, RZ, R12 ;  /* 0x000000ffff197224 */ /* 0x000fe200078e000c */
[----:B------:R-:W4:Y:S01]  /*24170*/  LDL R11, [R1+0x14d0] ;  /* 0x0014d000010b7983 */ /* 0x000f220000100800 */
[----:B------:R-:W-:Y:S01]  /*24180*/  PRMT R6, RZ, 0x7610, R6 ;  /* 0x00007610ff067816 */ /* 0x000fe20000000006 */
[----:B------:R-:W0:Y:S01]  /*24190*/  LDCU UR4, c[0x0][0x3b0] ;  /* 0x00007600ff0477ac */ /* 0x000e220008000800 */
[----:B------:R-:W-:Y:S01]  /*241a0*/  IMAD R24, R24, UR5, RZ ;  /* 0x0000000518187c24 */ /* 0x000fe2000f8e02ff */
[----:B------:R-:W-:-:S02]  /*241b0*/  ISETP.GE.AND P2, PT, R14, RZ, PT ;  /* 0x000000ff0e00720c */ /* 0x000fc40003f46270 */
[----:B------:R-:W-:Y:S01]  /*241c0*/  PRMT R3, RZ, 0x7610, R3 ;  /* 0x00007610ff037816 */ /* 0x000fe20000000003 */
[----:B------:R-:W1:Y:S01]  /*241d0*/  LDCU UR5, c[0x0][0x3b0] ;  /* 0x00007600ff0577ac */ /* 0x000e620008000800 */
[----:B--2---:R-:W-:-:S13]  /*241e0*/  ISETP.GT.U32.AND P6, PT, R9, R2, PT ;  /* 0x000000020900720c */ /* 0x004fda0003fc4070 */
[----:B------:R-:W-:Y:S01]  /*241f0*/  @!P6 IMAD.IADD R2, R2, 0x1, -R9 ;  /* 0x000000010202e824 */ /* 0x000fe200078e0a09 */
[----:B------:R-:W-:-:S04]  /*24200*/  IADD3 R4, P6, PT, R26, R8, RZ ;  /* 0x000000081a047210 */ /* 0x000fc80007fde0ff */
[----:B------:R-:W-:Y:S01]  /*24210*/  LEA.HI.X.SX32 R12, R26, R5, 0x1, P6 ;  /* 0x000000051a0c7211 */ /* 0x000fe200030f0eff */
[----:B------:R-:W-:Y:S01]  /*24220*/  @P0 IMAD.MOV.U32 R26, RZ, RZ, R4 ;  /* 0x000000ffff1a0224 */ /* 0x000fe200078e0004 */
[----:B------:R-:W-:-:S03]  /*24230*/  IADD3 R14, P6, PT, R24, R8, RZ ;  /* 0x00000008180e7210 */ /* 0x000fc60007fde0ff */
[----:B------:R-:W-:-:S05]  /*24240*/  @P0 IMAD.MOV.U32 R27, RZ, RZ, R12 ;  /* 0x000000ffff1b0224 */ /* 0x000fca00078e000c */
[----:B------:R2:W4:Y:S02]  /*24250*/  @P0 LDG.E.U8 R6, desc[UR20][R26.64] ;  /* 0x000000141a060981 */ /* 0x000524000c1e1100 */
[----:B--2---:R-:W-:Y:S01]  /*24260*/  LEA.HI.X.SX32 R27, R24, R5, 0x1, P6 ;  /* 0x00000005181b7211 */ /* 0x004fe200030f0eff */
[----:B------:R-:W-:-:S05]  /*24270*/  @P0 IMAD.MOV.U32 R26, RZ, RZ, R14 ;  /* 0x000000ffff1a0224 */ /* 0x000fca00078e000e */
[----:B------:R2:W4:Y:S01]  /*24280*/  @P0 LDG.E.U8 R3, desc[UR20][R26.64] ;  /* 0x000000141a030981 */ /* 0x000522000c1e1100 */
[----:B------:R-:W-:-:S13]  /*24290*/  ISETP.GT.U32.AND P5, PT, R9, R15, PT ;  /* 0x0000000f0900720c */ /* 0x000fda0003fa4070 */
[----:B------:R-:W-:-:S05]  /*242a0*/  @!P5 IMAD.IADD R15, R15, 0x1, -R9 ;  /* 0x000000010f0fd824 */ /* 0x000fca00078e0a09 */
[C---:B------:R-:W-:Y:S01]  /*242b0*/  ISETP.GT.U32.AND P5, PT, R9.reuse, R15, PT ;  /* 0x0000000f0900720c */ /* 0x040fe20003fa4070 */
[----:B------:R-:W-:Y:S01]  /*242c0*/  @!P3 IMAD.MOV R25, RZ, RZ, -R25 ;  /* 0x000000ffff19b224 */ /* 0x000fe200078e0a19 */
[C---:B------:R-:W-:Y:S02]  /*242d0*/  ISETP.GT.U32.AND P3, PT, R9.reuse, R2, PT ;  /* 0x000000020900720c */ /* 0x040fe40003f64070 */
[----:B---3--:R-:W-:-:S09]  /*242e0*/  ISETP.GT.U32.AND P6, PT, R9, R13, PT ;  /* 0x0000000d0900720c */ /* 0x008fd20003fc4070 */
[----:B------:R-:W-:-:S04]  /*242f0*/  @!P5 IMAD.IADD R15, R15, 0x1, -R9 ;  /* 0x000000010f0fd824 */ /* 0x000fc800078e0a09 */
[----:B------:R-:W-:Y:S01]  /*24300*/  IMAD.MOV.U32 R24, RZ, RZ, R15 ;  /* 0x000000ffff187224 */ /* 0x000fe200078e000f */
[----:B--2---:R-:W-:-:S03]  /*24310*/  SEL R26, R47, R25, !P1 ;  /* 0x000000192f1a7207 */ /* 0x004fc60004800000 */
[----:B------:R-:W-:Y:S01]  /*24320*/  @!P2 IMAD.MOV R24, RZ, RZ, -R24 ;  /* 0x000000ffff18a224 */ /* 0x000fe200078e0a18 */
[----:B----4-:R-:W-:Y:S01]  /*24330*/  ISETP.GE.AND P2, PT, R11, RZ, PT ;  /* 0x000000ff0b00720c */ /* 0x010fe20003f46270 */
[----:B------:R2:W-:Y:S01]  /*24340*/  STL [R1+0x5e8], R4 ;  /* 0x0005e80401007387 */ /* 0x0005e20000100800 */
[--C-:B------:R-:W-:Y:S02]  /*24350*/  @!P3 IMAD.IADD R2, R2, 0x1, -R9.reuse ;  /* 0x000000010202b824 */ /* 0x100fe400078e0a09 */
[----:B------:R-:W-:Y:S01]  /*24360*/  SEL R25, R47, R24, !P1 ;  /* 0x000000182f197207 */ /* 0x000fe20004800000 */
[----:B------:R3:W-:Y:S01]  /*24370*/  STL [R1+0x5e4], R12 ;  /* 0x0005e40c01007387 */ /* 0x0007e20000100800 */
[----:B------:R-:W-:Y:S02]  /*24380*/  IMAD R26, R26, UR6, RZ ;  /* 0x000000061a1a7c24 */ /* 0x000fe4000f8e02ff */
[----:B------:R-:W-:Y:S01]  /*24390*/  @!P6 IMAD.IADD R13, R13, 0x1, -R9 ;  /* 0x000000010d0de824 */ /* 0x000fe200078e0a09 */
[----:B------:R-:W-:Y:S01]  /*243a0*/  PRMT R93, RZ, 0x7610, R93 ;  /* 0x00007610ff5d7816 */ /* 0x000fe2000000005d */
[----:B------:R-:W-:Y:S01]  /*243b0*/  IMAD.MOV.U32 R24, RZ, RZ, R2 ;  /* 0x000000ffff187224 */ /* 0x000fe200078e0002 */
[----:B--2---:R-:W2:Y:S01]  /*243c0*/  LDL R4, [R1+0x14d8] ;  /* 0x0014d80001047983 */ /* 0x004ea20000100800 */
[----:B0-----:R-:W-:Y:S01]  /*243d0*/  IMAD R25, R25, UR4, RZ ;  /* 0x0000000419197c24 */ /* 0x001fe2000f8e02ff */
[----:B------:R-:W-:Y:S01]  /*243e0*/  ISETP.GT.U32.AND P5, PT, R9, R0, PT ;  /* 0x000000000900720c */ /* 0x000fe20003fa4070 */
[----:B------:R-:W-:Y:S01]  /*243f0*/  @!P2 IMAD.MOV R24, RZ, RZ, -R24 ;  /* 0x000000ffff18a224 */ /* 0x000fe200078e0a18 */
[----:B---3--:R-:W3:Y:S01]  /*24400*/  LDL.LU R12, [R1+0x664] ;  /* 0x00066400010c7983 */ /* 0x008ee20000300800 */
[----:B------:R-:W-:Y:S01]  /*24410*/  PRMT R92, RZ, 0x7610, R92 ;  /* 0x00007610ff5c7816 */ /* 0x000fe2000000005c */
[----:B------:R-:W0:Y:S02]  /*24420*/  LDCU UR4, c[0x0][0x3b0] ;  /* 0x00007600ff0477ac */ /* 0x000e240008000800 */
[----:B------:R-:W-:Y:S01]  /*24430*/  STL [R1+0x618], R14 ;  /* 0x0006180e01007387 */ /* 0x000fe20000100800 */
[----:B------:R-:W-:Y:S01]  /*24440*/  PRMT R91, RZ, 0x7610, R91 ;  /* 0x00007610ff5b7816 */ /* 0x000fe2000000005b */
[----:B------:R-:W4:Y:S02]  /*24450*/  LDCU UR6, c[0x0][0x3b0] ;  /* 0x00007600ff0677ac */ /* 0x000f240008000800 */
[----:B------:R0:W-:Y:S04]  /*24460*/  STL.64 [R1+0x1718], R6 ;  /* 0x0017180601007387 */ /* 0x0001e80000100a00 */
[----:B------:R1:W-:Y:S04]  /*24470*/  STL [R1+0x614], R27 ;  /* 0x0006141b01007387 */ /* 0x0003e80000100800 */
[----:B------:R-:W3:Y:S01]  /*24480*/  LDL.LU R15, [R1+0x1738] ;  /* 0x00173800010f7983 */ /* 0x000ee20000300800 */
[----:B0-----:R-:W-:-:S03]  /*24490*/  IADD3 R7, P6, PT, R26, R8, RZ ;  /* 0x000000081a077210 */ /* 0x001fc60007fde0ff */
[----:B------:R-:W3:Y:S01]  /*244a0*/  LDL.LU R14, [R1+0x1734] ;  /* 0x00173400010e7983 */ /* 0x000ee20000300800 */
[----:B-1----:R-:W-:-:S03]  /*244b0*/  LEA.HI.X.SX32 R27, R26, R5, 0x1, P6 ;  /* 0x000000051a1b7211 */ /* 0x002fc600030f0eff */
[----:B------:R0:W-:Y:S01]  /*244c0*/  STL [R1+0x1720], R3 ;  /* 0x0017200301007387 */ /* 0x0001e20000100800 */
[----:B------:R-:W-:Y:S01]  /*244d0*/  SEL R26, R47, R24, !P1 ;  /* 0x000000182f1a7207 */ /* 0x000fe20004800000 */
[----:B------:R-:W-:Y:S02]  /*244e0*/  @P0 IMAD.MOV.U32 R24, RZ, RZ, R7 ;  /* 0x000000ffff180224 */ /* 0x000fe400078e0007 */
[----:B------:R-:W-:Y:S01]  /*244f0*/  @!P5 IMAD.IADD R0, R0, 0x1, -R9 ;  /* 0x000000010000d824 */ /* 0x000fe200078e0a09 */
[----:B------:R-:W3:Y:S01]  /*24500*/  LDL R11, [R1+0x14e0] ;  /* 0x0014e000010b7983 */ /* 0x000ee20000100800 */
[----:B0-----:R-:W-:-:S03]  /*24510*/  IADD3 R3, P2, PT, R25, R8, RZ ;  /* 0x0000000819037210 */ /* 0x001fc60007f5e0ff */
[----:B------:R-:W3:Y:S01]  /*24520*/  LDL.LU R2, [R1+0x6a0] ;  /* 0x0006a00001027983 */ /* 0x000ee20000300800 */
[----:B------:R-:W-:Y:S01]  /*24530*/  LEA.HI.X.SX32 R6, R25, R5, 0x1, P2 ;  /* 0x0000000519067211 */ /* 0x000fe200010f0eff */
[----:B------:R-:W-:-:S05]  /*24540*/  @P0 IMAD.MOV.U32 R25, RZ, RZ, R27 ;  /* 0x000000ffff190224 */ /* 0x000fca00078e001b */
[----:B------:R-:W3:Y:S01]  /*24550*/  @P0 LDG.E.U8 R93, desc[UR20][R24.64] ;  /* 0x00000014185d0981 */ /* 0x000ee2000c1e1100 */
[----:B------:R-:W-:-:S03]  /*24560*/  ISETP.GT.U32.AND P5, PT, R9, R0, PT ;  /* 0x000000000900720c */ /* 0x000fc60003fa4070 */
[----:B------:R-:W-:Y:S04]  /*24570*/  STL [R1+0x620], R7 ;  /* 0x0006200701007387 */ /* 0x000fe80000100800 */
[----:B------:R-:W-:Y:S06]  /*24580*/  STL [R1+0x628], R3 ;  /* 0x0006280301007387 */ /* 0x000fec0000100800 */
[----:B------:R-:W-:Y:S01]  /*24590*/  @!P5 IMAD.IADD R0, R0, 0x1, -R9 ;  /* 0x000000010000d824 */ /* 0x000fe200078e0a09 */
[----:B--2---:R-:W-:-:S02]  /*245a0*/  ISETP.GE.AND P5, PT, R4, RZ, PT ;  /* 0x000000ff0400720c */ /* 0x004fc40003fa6270 */
[----:B------:R-:W2:Y:S04]  /*245b0*/  LDL R4, [R1+0x14fc] ;  /* 0x0014fc0001047983 */ /* 0x000ea80000100800 */
[----:B------:R-:W-:Y:S04]  /*245c0*/  STL [R1+0x61c], R27 ;  /* 0x00061c1b01007387 */ /* 0x000fe80000100800 */
[----:B------:R-:W-:Y:S04]  /*245d0*/  STL [R1+0x624], R6 ;  /* 0x0006240601007387 */ /* 0x000fe80000100800 */
[----:B---3--:R0:W-:Y:S04]  /*245e0*/  STL [R1+0x1724], R93 ;  /* 0x0017245d01007387 */ /* 0x0081e80000100800 */
[----:B0-----:R-:W3:Y:S01]  /*245f0*/  LDL.LU R93, [R1+0x694] ;  /* 0x00069400015d7983 */ /* 0x001ee20000300800 */
[----:B------:R-:W-:-:S02]  /*24600*/  @P0 IMAD.MOV.U32 R24, RZ, RZ, R3 ;  /* 0x000000ffff180224 */ /* 0x000fc400078e0003 */
[----:B------:R-:W-:Y:S01]  /*24610*/  @P0 IMAD.MOV.U32 R25, RZ, RZ, R6 ;  /* 0x000000ffff190224 */ /* 0x000fe200078e0006 */
[C---:B------:R-:W-:Y:S01]  /*24620*/  ISETP.GT.U32.AND P3, PT, R9.reuse, R13, PT ;  /* 0x0000000d0900720c */ /* 0x040fe20003f64070 */
[----:B------:R-:W-:Y:S01]  /*24630*/  IMAD R26, R26, UR5, RZ ;  /* 0x000000051a1a7c24 */ /* 0x000fe2000f8e02ff */
[----:B------:R-:W-:Y:S01]  /*24640*/  ISETP.GT.U32.AND P2, PT, R9, R12, PT ;  /* 0x0000000c0900720c */ /* 0x000fe20003f44070 */
[----:B------:R-:W0:Y:S01]  /*24650*/  LDCU UR5, c[0x0][0x3b0] ;  /* 0x00007600ff0577ac */ /* 0x000e220008000800 */
[----:B------:R1:W2:Y:S01]  /*24660*/  @P0 LDG.E.U8 R92, desc[UR20][R24.64] ;  /* 0x00000014185c0981 */ /* 0x0002a2000c1e1100 */
[----:B------:R-:W-:-:S03]  /*24670*/  ISETP.GE.AND P6, PT, R11, RZ, PT ;  /* 0x000000ff0b00720c */ /* 0x000fc60003fc6270 */
[----:B------:R-:W2:Y:S01]  /*24680*/  LDL.LU R11, [R1+0x69c] ;  /* 0x00069c00010b7983 */ /* 0x000ea20000300800 */
[----:B-1----:R-:W-:-:S04]  /*24690*/  IMAD.MOV.U32 R24, RZ, RZ, R0 ;  /* 0x000000ffff187224 */ /* 0x002fc800078e0000 */
[----:B------:R-:W-:Y:S01]  /*246a0*/  @!P5 IMAD.MOV R24, RZ, RZ, -R24 ;  /* 0x000000ffff18d224 */ /* 0x000fe200078e0a18 */
[----:B------:R-:W-:Y:S01]  /*246b0*/  IADD3 R0, P5, PT, R26, R8, RZ ;  /* 0x000000081a007210 */ /* 0x000fe20007fbe0ff */
[----:B------:R-:W-:-:S03]  /*246c0*/  @!P3 IMAD.IADD R13, R13, 0x1, -R9 ;  /* 0x000000010d0db824 */ /* 0x000fc600078e0a09 */
[----:B------:R-:W-:Y:S01]  /*246d0*/  LEA.HI.X.SX32 R3, R26, R5, 0x1, P5 ;  /* 0x000000051a037211 */ /* 0x000fe200028f0eff */
[----:B------:R1:W-:Y:S01]  /*246e0*/  STL [R1+0x658], R0 ;  /* 0x0006580001007387 */ /* 0x0003e20000100800 */
[----:B------:R-:W-:Y:S01]  /*246f0*/  SEL R25, R47, R24, !P1 ;  /* 0x000000182f197207 */ /* 0x000fe20004800000 */
[----:B------:R-:W-:Y:S02]  /*24700*/  IMAD.MOV.U32 R24, RZ, RZ, R13 ;  /* 0x000000ffff187224 */ /* 0x000fe400078e000d */
[----:B------:R0:W-:Y:S01]  /*24710*/  STL [R1+0x654], R3 ;  /* 0x0006540301007387 */ /* 0x0001e20000100800 */
[----:B------:R-:W-:-:S03]  /*24720*/  @!P2 IMAD.IADD R12, R12, 0x1, -R9 ;  /* 0x000000010c0ca824 */ /* 0x000fc600078e0a09 */
[----:B------:R-:W4:Y:S01]  /*24730*/  LDL R13, [R1+0x1504] ;  /* 0x00150400010d7983 */ /* 0x000f220000100800 */
[----:B------:R-:W-:Y:S01]  /*24740*/  IMAD R25, R25, UR7, RZ ;  /* 0x0000000719197c24 */ /* 0x000fe2000f8e02ff */
[----:B------:R-:W-:Y:S01]  /*24750*/  ISETP.GT.U32.AND P2, PT, R9, R12, PT ;  /* 0x0000000c0900720c */ /* 0x000fe20003f44070 */
[----:B------:R-:W-:Y:S01]  /*24760*/  @!P6 IMAD.MOV R24, RZ, RZ, -R24 ;  /* 0x000000ffff18e224 */ /* 0x000fe200078e0a18 */
[----:B------:R-:W4:Y:S01]  /*24770*/  LDL.LU R6, [R1+0x6d8] ;  /* 0x0006d80001067983 */ /* 0x000f220000300800 */
[----:B------:R-:W-:Y:S01]  /*24780*/  @P0 IMAD.MOV.U32 R26, RZ, RZ, R0 ;  /* 0x000000ffff1a0224 */ /* 0x000fe200078e0000 */
[----:B-1----:R-:W-:Y:S01]  /*24790*/  IADD3 R0, P6, PT, R25, R8, RZ ;  /* 0x0000000819007210 */ /* 0x002fe20007fde0ff */
[----:B------:R-:W-:Y:S01]  /*247a0*/  @P0 IMAD.MOV.U32 R27, RZ, RZ, R3 ;  /* 0x000000ffff1b0224 */ /* 0x000fe200078e0003 */
[----:B------:R-:W4:Y:S01]  /*247b0*/  LDL R7, [R1+0x14f8] ;  /* 0x0014f80001077983 */ /* 0x000f220000100800 */
[----:B------:R-:W-:Y:S01]  /*247c0*/  SEL R24, R47, R24, !P1 ;  /* 0x000000182f187207 */ /* 0x000fe20004800000 */
[----:B------:R-:W1:Y:S01]  /*247d0*/  LDCU UR7, c[0x0][0x3b0] ;  /* 0x00007600ff0777ac */ /* 0x000e620008000800 */
[----:B0-----:R-:W-:Y:S01]  /*247e0*/  LEA.HI.X.SX32 R3, R25, R5, 0x1, P6 ;  /* 0x0000000519037211 */ /* 0x001fe200030f0eff */
[----:B------:R0:W4:Y:S01]  /*247f0*/  @P0 LDG.E.U8 R91, desc[UR20][R26.64] ;  /* 0x000000141a5b0981 */ /* 0x000122000c1e1100 */
[----:B------:R-:W-:-:S02]  /*24800*/  PRMT R90, RZ, 0x7610, R90 ;  /* 0x00007610ff5a7816 */ /* 0x000fc4000000005a */
[----:B------:R-:W-:Y:S02]  /*24810*/  @!P2 IMAD.IADD R12, R12, 0x1, -R9 ;  /* 0x000000010c0ca824 */ /* 0x000fe400078e0a09 */
[----:B------:R-:W-:Y:S02]  /*24820*/  @P0 IMAD.MOV.U32 R25, RZ, RZ, R3 ;  /* 0x000000ffff190224 */ /* 0x000fe400078e0003 */
[----:B0-----:R-:W-:Y:S01]  /*24830*/  IMAD R26, R24, UR4, RZ ;  /* 0x00000004181a7c24 */ /* 0x001fe2000f8e02ff */
[----:B------:R0:W-:Y:S01]  /*24840*/  STL [R1+0x660], R0 ;  /* 0x0006600001007387 */ /* 0x0001e20000100800 */
[----:B------:R-:W-:Y:S01]  /*24850*/  @P0 IMAD.MOV.U32 R24, RZ, RZ, R0 ;  /* 0x000000ffff180224 */ /* 0x000fe200078e0000 */
[----:B---3--:R-:W-:-:S04]  /*24860*/  ISETP.GT.U32.AND P3, PT, R9, R93, PT ;  /* 0x0000005d0900720c */ /* 0x008fc80003f64070 */
[----:B------:R3:W4:Y:S01]  /*24870*/  @P0 LDG.E.U8 R90, desc[UR20][R24.64] ;  /* 0x00000014185a0981 */ /* 0x000722000c1e1100 */
[----:B------:R-:W-:Y:S01]  /*24880*/  ISETP.GT.U32.AND P5, PT, R9, R2, PT ;  /* 0x000000020900720c */ /* 0x000fe20003fa4070 */
[----:B------:R-:W0:Y:S07]  /*24890*/  LDCU UR4, c[0x0][0x3b0] ;  /* 0x00007600ff0477ac */ /* 0x000e2e0008000800 */
[--C-:B------:R-:W-:Y:S01]  /*248a0*/  @!P3 IMAD.IADD R93, R93, 0x1, -R9.reuse ;  /* 0x000000015d5db824 */ /* 0x100fe200078e0a09 */
[----:B--2---:R-:W-:Y:S01]  /*248b0*/  ISETP.GE.AND P3, PT, R4, RZ, PT ;  /* 0x000000ff0400720c */ /* 0x004fe20003f66270 */
[----:B---3--:R-:W-:Y:S01]  /*248c0*/  IMAD.MOV.U32 R24, RZ, RZ, R12 ;  /* 0x000000ffff187224 */ /* 0x008fe200078e000c */
[----:B------:R-:W2:Y:S04]  /*248d0*/  LDL.LU R4, [R1+0x6d4] ;  /* 0x0006d40001047983 */ /* 0x000ea80000300800 */
[----:B------:R3:W-:Y:S04]  /*248e0*/  STL [R1+0x65c], R3 ;  /* 0x00065c0301007387 */ /* 0x0007e80000100800 */
[----:B------:R-:W2:Y:S01]  /*248f0*/  LDL R12, [R1+0x1518] ;  /* 0x00151800010c7983 */ /* 0x000ea20000100800 */
[----:B0-----:R-:W-:Y:S01]  /*24900*/  IADD3 R0, P2, PT, R26, R8, RZ ;  /* 0x000000081a007210 */ /* 0x001fe20007f5e0ff */
[----:B------:R-:W-:-:S02]  /*24910*/  @!P5 IMAD.IADD R2, R2, 0x1, -R9 ;  /* 0x000000010202d824 */ /* 0x000fc400078e0a09 */
[----:B------:R-:W-:Y:S01]  /*24920*/  @!P3 IMAD.MOV R24, RZ, RZ, -R24 ;  /* 0x000000ffff18b224 */ /* 0x000fe200078e0a18 */
[C---:B------:R-:W-:Y:S02]  /*24930*/  ISETP.GT.U32.AND P3, PT, R9.reuse, R11, PT ;  /* 0x0000000b0900720c */ /* 0x040fe40003f64070 */
[----:B---3--:R-:W-:Y:S01]  /*24940*/  LEA.HI.X.SX32 R3, R26, R5, 0x1, P2 ;  /* 0x000000051a037211 */ /* 0x008fe200010f0eff */
[----:B------:R0:W-:Y:S01]  /*24950*/  STL [R1+0x668], R0 ;  /* 0x0006680001007387 */ /* 0x0001e20000100800 */
[----:B------:R-:W-:-:S03]  /*24960*/  ISETP.GT.U32.AND P6, PT, R9, R2, PT ;  /* 0x000000020900720c */ /* 0x000fc60003fc4070 */
[----:B------:R3:W-:Y:S01]  /*24970*/  STL [R1+0x664], R3 ;  /* 0x0006640301007387 */ /* 0x0007e20000100800 */
[----:B----4-:R-:W-:-:S03]  /*24980*/  ISETP.GE.AND P2, PT, R13, RZ, PT ;  /* 0x000000ff0d00720c */ /* 0x010fc60003f46270 */
[----:B------:R-:W4:Y:S01]  /*24990*/  LDL R13, [R1+0x1520] ;  /* 0x00152000010d7983 */ /* 0x000f220000100800 */
[----:B------:R-:W-:Y:S01]  /*249a0*/  SEL R26, R47, R24, !P1 ;  /* 0x000000182f1a7207 */ /* 0x000fe20004800000 */
[----:B------:R-:W-:Y:S01]  /*249b0*/  @!P3 IMAD.IADD R11, R11, 0x1, -R9 ;  /* 0x000000010b0bb824 */ /* 0x000fe200078e0a09 */
[----:B------:R-:W-:-:S03]  /*249c0*/  ISETP.GE.AND P3, PT, R7, RZ, PT ;  /* 0x000000ff0700720c */ /* 0x000fc60003f66270 */
[----:B------:R-:W-:Y:S01]  /*249d0*/  IMAD R26, R26, UR5, RZ ;  /* 0x000000051a1a7c24 */ /* 0x000fe2000f8e02ff */
[----:B------:R-:W-:Y:S01]  /*249e0*/  PRMT R89, RZ, 0x7610, R89 ;  /* 0x00007610ff597816 */ /* 0x000fe20000000059 */
[----:B------:R-:W-:Y:S01]  /*249f0*/  @P0 IMAD.MOV.U32 R24, RZ, RZ, R0 ;  /* 0x000000ffff180224 */ /* 0x000fe200078e0000 */
[----:B------:R-:W-:Y:S01]  /*24a00*/  ISETP.GT.U32.AND P5, PT, R9, R93, PT ;  /* 0x0000005d0900720c */ /* 0x000fe20003fa4070 */
[----:B------:R-:W-:Y:S01]  /*24a10*/  @P0 IMAD.MOV.U32 R25, RZ, RZ, R3 ;  /* 0x000000ffff190224 */ /* 0x000fe200078e0003 */
[----:B0-----:R-:W4:Y:S01]  /*24a20*/  LDL.LU R0, [R1+0x6e4] ;  /* 0x0006e40001007983 */ /* 0x001f220000300800 */
[----:B------:R-:W-:Y:S01]  /*24a30*/  @!P6 IMAD.IADD R2, R2, 0x1, -R9 ;  /* 0x000000010202e824 */ /* 0x000fe200078e0a09 */
[C---:B---3--:R-:W-:Y:S01]  /*24a40*/  IADD3 R3, P6, PT, R26.reuse, R8, RZ ;  /* 0x000000081a037210 */ /* 0x048fe20007fde0ff */
[----:B------:R-:W0:Y:S01]  /*24a50*/  LDCU UR5, c[0x0][0x3b0] ;  /* 0x00007600ff0577ac */ /* 0x000e220008000800 */
[----:B------:R3:W4:Y:S02]  /*24a60*/  @P0 LDG.E.U8 R89, desc[UR20][R24.64] ;  /* 0x0000001418590981 */ /* 0x000724000c1e1100 */
[----:B------:R-:W-:-:S02]  /*24a70*/  LEA.HI.X.SX32 R7, R26, R5, 0x1, P6 ;  /* 0x000000051a077211 */ /* 0x000fc400030f0eff */
[----:B------:R-:W-:Y:S01]  /*24a80*/  STL [R1+0x698], R3 ;  /* 0x0006980301007387 */ /* 0x000fe20000100800 */
[----:B---3--:R-:W-:-:S03]  /*24a90*/  IMAD.MOV.U32 R24, RZ, RZ, R2 ;  /* 0x000000ffff187224 */ /* 0x008fc600078e0002 */
[----:B------:R3:W-:Y:S01]  /*24aa0*/  STL [R1+0x694], R7 ;  /* 0x0006940701007387 */ /* 0x0007e20000100800 */
[----:B------:R-:W-:Y:S02]  /*24ab0*/  @P0 IMAD.MOV.U32 R27, RZ, RZ, R7 ;  /* 0x000000ffff1b0224 */ /* 0x000fe400078e0007 */
[----:B------:R-:W-:Y:S01]  /*24ac0*/  @!P3 IMAD.MOV R24, RZ, RZ, -R24 ;  /* 0x000000ffff18b224 */ /* 0x000fe200078e0a18 */
[----:B---3--:R-:W3:Y:S01]  /*24ad0*/  LDL.LU R7, [R1+0x71c] ;  /* 0x00071c0001077983 */ /* 0x008ee20000300800 */
[----:B------:R-:W-:Y:S01]  /*24ae0*/  @!P5 IMAD.IADD R93, R93, 0x1, -R9 ;  /* 0x000000015d5dd824 */ /* 0x000fe200078e0a09 */
[----:B--2---:R-:W-:Y:S02]  /*24af0*/  ISETP.GE.AND P3, PT, R12, RZ, PT ;  /* 0x000000ff0c00720c */ /* 0x004fe40003f66270 */
[----:B------:R-:W2:Y:S01]  /*24b00*/  LDL R12, [R1+0x1528] ;  /* 0x00152800010c7983 */ /* 0x000ea20000100800 */
[----:B------:R-:W-:Y:S01]  /*24b10*/  IMAD.MOV.U32 R25, RZ, RZ, R93 ;  /* 0x000000ffff197224 */ /* 0x000fe200078e005d */
[----:B------:R-:W-:-:S03]  /*24b20*/  ISETP.GT.U32.AND P6, PT, R9, R4, PT ;  /* 0x000000040900720c */ /* 0x000fc60003fc4070 */
[----:B------:R-:W-:Y:S01]  /*24b30*/  @!P2 IMAD.MOV R25, RZ, RZ, -R25 ;  /* 0x000000ffff19a224 */ /* 0x000fe200078e0a19 */
[----:B------:R-:W-:Y:S01]  /*24b40*/  ISETP.GT.U32.AND P2, PT, R9, R11, PT ;  /* 0x0000000b0900720c */ /* 0x000fe20003f44070 */
[----:B------:R-:W-:Y:S01]  /*24b50*/  @P0 IMAD.MOV.U32 R26, RZ, RZ, R3 ;  /* 0x000000ffff1a0224 */ /* 0x000fe200078e0003 */
[----:B------:R-:W-:Y:S02]  /*24b60*/  PRMT R88, RZ, 0x7610, R88 ;  /* 0x00007610ff587816 */ /* 0x000fe40000000058 */
[----:B------:R-:W-:Y:S02]  /*24b70*/  SEL R25, R47, R25, !P1 ;  /* 0x000000192f197207 */ /* 0x000fe40004800000 */
[----:B------:R-:W-:Y:S02]  /*24b80*/  ISETP.GT.U32.AND P5, PT, R9, R6, PT ;  /* 0x000000060900720c */ /* 0x000fe40003fa4070 */
[----:B------:R0:W3:Y:S01]  /*24b90*/  @P0 LDG.E.U8 R88, desc[UR20][R26.64] ;  /* 0x000000141a580981 */ /* 0x0000e2000c1e1100 */
[----:B------:R-:W-:-:S04]  /*24ba0*/  @!P6 IMAD.IADD R4, R4, 0x1, -R9 ;  /* 0x000000010404e824 */ /* 0x000fc800078e0a09 */
[----:B------:R-:W-:Y:S02]  /*24bb0*/  @!P2 IMAD.IADD R11, R11, 0x1, -R9 ;  /* 0x000000010b0ba824 */ /* 0x000fe400078e0a09 */
[----:B0-----:R-:W-:-:S04]  /*24bc0*/  IMAD R26, R25, UR4, RZ ;  /* 0x00000004191a7c24 */ /* 0x001fc8000f8e02ff */
[----:B------:R-:W-:Y:S01]  /*24bd0*/  @!P5 IMAD.IADD R6, R6, 0x1, -R9 ;  /* 0x000000010606d824 */ /* 0x000fe200078e0a09 */
[----:B----4-:R-:W-:Y:S01]  /*24be0*/  ISETP.GE.AND P2, PT, R13, RZ, PT ;  /* 0x000000ff0d00720c */ /* 0x010fe20003f46270 */
[----:B------:R-:W-:Y:S01]  /*24bf0*/  IMAD.MOV.U32 R25, RZ, RZ, R11 ;  /* 0x000000ffff197224 */ /* 0x000fe200078e000b */
[C---:B------:R-:W-:Y:S01]  /*24c00*/  IADD3 R3, P6, PT, R26.reuse, R8, RZ ;  /* 0x000000081a037210 */ /* 0x040fe20007fde0ff */
[----:B------:R-:W0:Y:S03]  /*24c10*/  LDCU UR4, c[0x0][0x3b0] ;  /* 0x00007600ff0477ac */ /* 0x000e260008000800 */
[----:B------:R-:W-:Y:S01]  /*24c20*/  LEA.HI.X.SX32 R11, R26, R5, 0x1, P6 ;  /* 0x000000051a0b7211 */ /* 0x000fe200030f0eff */
[----:B------:R-:W-:Y:S01]  /*24c30*/  STL [R1+0x6a0], R3 ;  /* 0x0006a00301007387 */ /* 0x000fe20000100800 */
[----:B------:R-:W-:-:S03]  /*24c40*/  ISETP.GT.U32.AND P5, PT, R9, R6, PT ;  /* 0x000000060900720c */ /* 0x000fc60003fa4070 */
[----:B------:R4:W-:Y:S01]  /*24c50*/  STL [R1+0x69c], R11 ;  /* 0x00069c0b01007387 */ /* 0x0009e20000100800 */
[----:B------:R-:W-:-:S03]  /*24c60*/  SEL R24, R47, R24, !P1 ;  /* 0x000000182f187207 */ /* 0x000fc60004800000 */
[----:B------:R-:W3:Y:S02]  /*24c70*/  LDL R13, [R1+0x1544] ;  /* 0x00154400010d7983 */ /* 0x000ee40000100800 */
[----:B------:R-:W-:Y:S01]  /*24c80*/  IMAD R24, R24, UR5, RZ ;  /* 0x0000000518187c24 */ /* 0x000fe2000f8e02ff */
[----:B------:R-:W-:Y:S01]  /*24c90*/  PRMT R87, RZ, 0x7610, R87 ;  /* 0x00007610ff577816 */ /* 0x000fe20000000057 */
[----:B------:R-:W-:Y:S01]  /*24ca0*/  @P0 IMAD.MOV.U32 R26, RZ, RZ, R3 ;  /* 0x000000ffff1a0224 */ /* 0x000fe200078e0003 */
[----:B------:R-:W-:Y:S01]  /*24cb0*/  PRMT R86, RZ, 0x7610, R86 ;  /* 0x00007610ff567816 */ /* 0x000fe20000000056 */
[----:B------:R-:W-:Y:S01]  /*24cc0*/  @!P5 IMAD.IADD R6, R6, 0x1, -R9 ;  /* 0x000000010606d824 */ /* 0x000fe200078e0a09 */
[C---:B------:R-:W-:Y:S01]  /*24cd0*/  IADD3 R2, P6, PT, R24.reuse, R8, RZ ;  /* 0x0000000818027210 */ /* 0x040fe20007fde0ff */
[----:B------:R-:W-:Y:S01]  /*24ce0*/  @P0 IMAD.MOV.U32 R27, RZ, RZ, R11 ;  /* 0x000000ffff1b0224 */ /* 0x000fe200078e000b */
[----:B------:R-:W0:Y:S01]  /*24cf0*/  LDCU UR5, c[0x0][0x3b0] ;  /* 0x00007600ff0577ac */ /* 0x000e220008000800 */
[----:B----4-:R-:W4:Y:S01]  /*24d00*/  LDL.LU R11, [R1+0x724] ;  /* 0x00072400010b7983 */ /* 0x010f220000300800 */
[----:B------:R-:W-:Y:S01]  /*24d10*/  LEA.HI.X.SX32 R3, R24, R5, 0x1, P6 ;  /* 0x0000000518037211 */ /* 0x000fe200030f0eff */
[----:B------:R-:W-:-:S02]  /*24d20*/  IMAD.MOV.U32 R24, RZ, RZ, R6 ;  /* 0x000000ffff187224 */ /* 0x000fc400078e0006 */
[----:B------:R0:W-:Y:S02]  /*24d30*/  STL [R1+0x6a8], R2 ;  /* 0x0006a80201007387 */ /* 0x0001e40000100800 */
[----:B------:R-:W-:Y:S02]  /*24d40*/  @!P2 IMAD.MOV R24, RZ, RZ, -R24 ;  /* 0x000000ffff18a224 */ /* 0x000fe400078e0a18 */
[----:B------:R0:W-:Y:S01]  /*24d50*/  STL [R1+0x6a4], R3 ;  /* 0x0006a40301007387 */ /* 0x0001e20000100800 */
[----:B------:R-:W-:-:S03]  /*24d60*/  @!P3 IMAD.MOV R25, RZ, RZ, -R25 ;  /* 0x000000ffff19b224 */ /* 0x000fc600078e0a19 */
[----:B------:R0:W4:Y:S01]  /*24d70*/  @P0 LDG.E.U8 R87, desc[UR20][R26.64] ;  /* 0x000000141a570981 */ /* 0x000122000c1e1100 */
[----:B--2---:R-:W-:-:S03]  /*24d80*/  ISETP.GE.AND P2, PT, R12, RZ, PT ;  /* 0x000000ff0c00720c */ /* 0x004fc60003f46270 */
[----:B------:R-:W2:Y:S01]  /*24d90*/  LDL R12, [R1+0x1538] ;  /* 0x00153800010c7983 */ /* 0x000ea20000100800 */
[C---:B------:R-:W-:Y:S01]  /*24da0*/  ISETP.GT.U32.AND P3, PT, R9.reuse, R4, PT ;  /* 0x000000040900720c */ /* 0x040fe20003f64070 */
[----:B0-----:R-:W-:Y:S02]  /*24db0*/  @P0 IMAD.MOV.U32 R26, RZ, RZ, R2 ;  /* 0x000000ffff1a0224 */ /* 0x001fe400078e0002 */
[----:B------:R-:W-:Y:S01]  /*24dc0*/  @P0 IMAD.MOV.U32 R27, RZ, RZ, R3 ;  /* 0x000000ffff1b0224 */ /* 0x000fe200078e0003 */
[C---:B---3--:R-:W-:Y:S01]  /*24dd0*/  ISETP.GT.U32.AND P6, PT, R9.reuse, R7, PT ;  /* 0x000000070900720c */ /* 0x048fe20003fc4070 */
[----:B------:R-:W3:Y:S01]  /*24de0*/  LDL.LU R93, [R1+0x72c] ;  /* 0x00072c00015d7983 */ /* 0x000ee20000300800 */
[----:B------:R-:W-:-:S03]  /*24df0*/  ISETP.GT.U32.AND P5, PT, R9, R0, PT ;  /* 0x000000000900720c */ /* 0x000fc60003fa4070 */
[----:B------:R0:W3:Y:S04]  /*24e00*/  @P0 LDG.E.U8 R86, desc[UR20][R26.64] ;  /* 0x000000141a560981 */ /* 0x0000e8000c1e1100 */
[----:B------:R-:W-:Y:S01]  /*24e10*/  @!P3 IMAD.IADD R4, R4, 0x1, -R9 ;  /* 0x000000010404b824 */ /* 0x000fe200078e0a09 */
[C---:B0-----:R-:W-:Y:S02]  /*24e20*/  SEL R26, R47.reuse, R25, !P1 ;  /* 0x000000192f1a7207 */ /* 0x041fe40004800000 */
[----:B------:R-:W-:Y:S01]  /*24e30*/  SEL R25, R47, R24, !P1 ;  /* 0x000000182f197207 */ /* 0x000fe20004800000 */
[----:B------:R-:W-:Y:S02]  /*24e40*/  IMAD.MOV.U32 R24, RZ, RZ, R4 ;  /* 0x000000ffff187224 */ /* 0x000fe400078e0004 */
[----:B------:R-:W-:Y:S01]  /*24e50*/  IMAD R26, R26, UR6, RZ ;  /* 0x000000061a1a7c24 */ /* 0x000fe2000f8e02ff */
[----:B------:R-:W3:Y:S01]  /*24e60*/  LDL.LU R4, [R1+0x418] ;  /* 0x0004180001047983 */ /* 0x000ee20000300800 */
[----:B------:R-:W-:Y:S01]  /*24e70*/  IMAD R25, R25, UR4, RZ ;  /* 0x0000000419197c24 */ /* 0x000fe2000f8e02ff */
[----:B------:R-:W-:Y:S01]  /*24e80*/  PRMT R85, RZ, 0x7610, R85 ;  /* 0x00007610ff557816 */ /* 0x000fe20000000055 */
[--C-:B------:R-:W-:Y:S01]  /*24e90*/  @!P6 IMAD.IADD R7, R7, 0x1, -R9.reuse ;  /* 0x000000010707e824 */ /* 0x100fe200078e0a09 */
[-C--:B------:R-:W-:Y:S01]  /*24ea0*/  IADD3 R6, P6, PT, R26, R8.reuse, RZ ;  /* 0x000000081a067210 */ /* 0x080fe20007fde0ff */
[----:B------:R-:W-:Y:S01]  /*24eb0*/  @!P2 IMAD.MOV R24, RZ, RZ, -R24 ;  /* 0x000000ffff18a224 */ /* 0x000fe200078e0a18 */
[----:B------:R-:W-:Y:S01]  /*24ec0*/  IADD3 R2, P2, PT, R25, R8, RZ ;  /* 0x0000000819027210 */ /* 0x000fe20007f5e0ff */
[----:B------:R-:W-:Y:S01]  /*24ed0*/  @!P5 IMAD.IADD R0, R0, 0x1, -R9 ;  /* 0x000000010000d824 */ /* 0x000fe200078e0a09 */
[----:B------:R-:W-:Y:S01]  /*24ee0*/  LEA.HI.X.SX32 R27, R26, R5, 0x1, P6 ;  /* 0x000000051a1b7211 */ /* 0x000fe200030f0eff */
[----:B------:R-:W-:Y:S01]  /*24ef0*/  STL [R1+0x6d8], R6 ;  /* 0x0006d80601007387 */ /* 0x000fe20000100800 */
[----:B------:R-:W-:Y:S01]  /*24f00*/  PRMT R84, RZ, 0x7610, R84 ;  /* 0x00007610ff547816 */ /* 0x000fe20000000054 */
[----:B------:R-:W0:Y:S01]  /*24f10*/  LDCU UR4, c[0x0][0x3b0] ;  /* 0x00007600ff0477ac */ /* 0x000e220008000800 */
[----:B------:R-:W-:Y:S01]  /*24f20*/  ISETP.GT.U32.AND P5, PT, R9, R0, PT ;  /* 0x000000000900720c */ /* 0x000fe20003fa4070 */
[----:B------:R0:W-:Y:S01]  /*24f30*/  STL [R1+0x6e0], R2 ;  /* 0x0006e00201007387 */ /* 0x0001e20000100800 */
[----:B------:R-:W-:Y:S01]  /*24f40*/  ISETP.GE.AND P6, PT, R13, RZ, PT ;  /* 0x000000ff0d00720c */ /* 0x000fe20003fc6270 */
[----:B------:R-:W0:Y:S02]  /*24f50*/  LDCU UR6, c[0x0][0x3b0] ;  /* 0x00007600ff0677ac */ /* 0x000e240008000800 */
[----:B------:R-:W3:Y:S01]  /*24f60*/  LDL R13, [R1+0x1540] ;  /* 0x00154000010d7983 */ /* 0x000ee20000100800 */
[----:B------:R-:W-:-:S02]  /*24f70*/  ISETP.GT.U32.AND P3, PT, R9, R7, PT ;  /* 0x000000070900720c */ /* 0x000fc40003f64070 */
[----:B------:R-:W-:Y:S01]  /*24f80*/  LEA.HI.X.SX32 R3, R25, R5, 0x1, P2 ;  /* 0x0000000519037211 */ /* 0x000fe200010f0eff */
[----:B------:R-:W-:Y:S01]  /*24f90*/  @P0 IMAD.MOV.U32 R25, RZ, RZ, R27 ;  /* 0x000000ffff190224 */ /* 0x000fe200078e001b */
[----:B------:R-:W-:Y:S01]  /*24fa0*/  SEL R26, R47, R24, !P1 ;  /* 0x000000182f1a7207 */ /* 0x000fe20004800000 */
[----:B------:R-:W-:Y:S02]  /*24fb0*/  @P0 IMAD.MOV.U32 R24, RZ, RZ, R6 ;  /* 0x000000ffff180224 */ /* 0x000fe400078e0006 */
[----:B------:R-:W-:-:S03]  /*24fc0*/  @!P5 IMAD.IADD R0, R0, 0x1, -R9 ;  /* 0x000000010000d824 */ /* 0x000fc600078e0a09 */
[----:B------:R0:W3:Y:S01]  /*24fd0*/  @P0 LDG.E.U8 R85, desc[UR20][R24.64] ;  /* 0x0000001418550981 */ /* 0x0000e2000c1e1100 */
[----:B------:R-:W-:Y:S02]  /*24fe0*/  IMAD R26, R26, UR5, RZ ;  /* 0x000000051a1a7c24 */ /* 0x000fe4000f8e02ff */
[----:B------:R-:W-:Y:S01]  /*24ff0*/  @!P3 IMAD.IADD R7, R7, 0x1, -R9 ;  /* 0x000000010707b824 */ /* 0x000fe200078e0a09 */
[----:B------:R-:W-:Y:S01]  /*25000*/  STL [R1+0x6d4], R27 ;  /* 0x0006d41b01007387 */ /* 0x000fe20000100800 */
[----:B----4-:R-:W-:Y:S01]  /*25010*/  ISETP.GT.U32.AND P2, PT, R9, R11, PT ;  /* 0x0000000b0900720c */ /* 0x010fe20003f44070 */
[----:B------:R-:W4:Y:S01]  /*25020*/  LDCU UR5, c[0x0][0x3b0] ;  /* 0x00007600ff0577ac */ /* 0x000f220008000800 */
[----:B0-----:R-:W-:Y:S02]  /*25030*/  @P0 IMAD.MOV.U32 R24, RZ, RZ, R2 ;  /* 0x000000ffff180224 */ /* 0x001fe400078e0002 */
[----:B------:R-:W-:-:S05]  /*25040*/  @P0 IMAD.MOV.U32 R25, RZ, RZ, R3 ;  /* 0x000000ffff190224 */ /* 0x000fca00078e0003 */
[----:B------:R0:W4:Y:S02]  /*25050*/  @P0 LDG.E.U8 R84, desc[UR20][R24.64] ;  /* 0x0000001418540981 */ /* 0x000124000c1e1100 */
[----:B0-----:R-:W-:Y:S01]  /*25060*/  IMAD.MOV.U32 R24, RZ, RZ, R0 ;  /* 0x000000ffff187224 */ /* 0x001fe200078e0000 */
[C---:B------:R-:W-:Y:S01]  /*25070*/  IADD3 R0, P3, PT, R26.reuse, R8, RZ ;  /* 0x000000081a007210 */ /* 0x040fe20007f7e0ff */
[----:B------:R-:W-:Y:S03]  /*25080*/  STL [R1+0x6dc], R3 ;  /* 0x0006dc0301007387 */ /* 0x000fe60000100800 */
[----:B------:R-:W-:Y:S02]  /*25090*/  LEA.HI.X.SX32 R2, R26, R5, 0x1, P3 ;  /* 0x000000051a027211 */ /* 0x000fe400018f0eff */
[----:B--2---:R-:W-:Y:S02]  /*250a0*/  ISETP.GE.AND P5, PT, R12, RZ, PT ;  /* 0x000000ff0c00720c */ /* 0x004fe40003fa6270 */
[----:B------:R-:W2:Y:S04]  /*250b0*/  LDL.LU R12, [R1+0x414] ;  /* 0x00041400010c7983 */ /* 0x000ea80000300800 */
[----:B------:R0:W-:Y:S04]  /*250c0*/  STL [R1+0x6e8], R0 ;  /* 0x0006e80001007387 */ /* 0x0001e80000100800 */
[----:B------:R0:W-:Y:S04]  /*250d0*/  STL [R1+0x6e4], R2 ;  /* 0x0006e40201007387 */ /* 0x0001e80000100800 */
[----:B------:R-:W2:Y:S01]  /*250e0*/  LDL R6, [R1+0x155c] ;  /* 0x00155c0001067983 */ /* 0x000ea20000100800 */
[----:B------:R-:W-:Y:S01]  /*250f0*/  @!P6 IMAD.MOV R24, RZ, RZ, -R24 ;  /* 0x000000ffff18e224 */ /* 0x000fe200078e0a18 */
[----:B---3--:R-:W-:Y:S01]  /*25100*/  ISETP.GT.U32.AND P6, PT, R9, R93, PT ;  /* 0x0000005d0900720c */ /* 0x008fe20003fc4070 */
[----:B------:R-:W-:-:S03]  /*25110*/  @!P2 IMAD.IADD R11, R11, 0x1, -R9 ;  /* 0x000000010b0ba824 */ /* 0x000fc600078e0a09 */
[----:B------:R-:W-:Y:S01]  /*25120*/  SEL R25, R47, R24, !P1 ;  /* 0x000000182f197207 */ /* 0x000fe20004800000 */
[----:B------:R-:W-:Y:S01]  /*25130*/  IMAD.MOV.U32 R24, RZ, RZ, R7 ;  /* 0x000000ffff187224 */ /* 0x000fe200078e0007 */
[----:B------:R-:W-:Y:S01]  /*25140*/  ISETP.GT.U32.AND P2, PT, R9, R11, PT ;  /* 0x0000000b0900720c */ /* 0x000fe20003f44070 */
[----:B------:R-:W-:Y:S01]  /*25150*/  @P0 IMAD.MOV.U32 R26, RZ, RZ, R0 ;  /* 0x000000ffff1a0224 */ /* 0x000fe200078e0000 */
[----:B------:R-:W-:Y:S01]  /*25160*/  PRMT R83, RZ, 0x7610, R83 ;  /* 0x00007610ff537816 */ /* 0x000fe20000000053 */
[----:B-1----:R-:W-:Y:S01]  /*25170*/  IMAD R25, R25, UR7, RZ ;  /* 0x0000000719197c24 */ /* 0x002fe2000f8e02ff */
[----:B------:R-:W3:Y:S01]  /*25180*/  LDL.LU R7, [R1+0x408] ;  /* 0x0004080001077983 */ /* 0x000ee20000300800 */
[----:B------:R-:W-:Y:S01]  /*25190*/  @!P5 IMAD.MOV R24, RZ, RZ, -R24 ;  /* 0x000000ffff18d224 */ /* 0x000fe200078e0a18 */
[----:B------:R-:W-:Y:S01]  /*251a0*/  PRMT R82, RZ, 0x7610, R82 ;  /* 0x00007610ff527816 */ /* 0x000fe20000000052 */
[----:B------:R-:W-:Y:S01]  /*251b0*/  @!P6 IMAD.IADD R93, R93, 0x1, -R9 ;  /* 0x000000015d5de824 */ /* 0x000fe200078e0a09 */
[----:B0-----:R-:W-:Y:S01]  /*251c0*/  IADD3 R0, P5, PT, R25, R8, RZ ;  /* 0x0000000819007210 */ /* 0x001fe20007fbe0ff */
[----:B------:R-:W-:Y:S01]  /*251d0*/  @P0 IMAD.MOV.U32 R27, RZ, RZ, R2 ;  /* 0x000000ffff1b0224 */ /* 0x000fe200078e0002 */
[----:B------:R-:W-:Y:S01]  /*251e0*/  SEL R24, R47, R24, !P1 ;  /* 0x000000182f187207 */ /* 0x000fe20004800000 */
[----:B------:R-:W0:Y:S01]  /*251f0*/  LDCU UR7, c[0x0][0x3b0] ;  /* 0x00007600ff0777ac */ /* 0x000e220008000800 */
[----:B------:R-:W-:-:S02]  /*25200*/  LEA.HI.X.SX32 R3, R25, R5, 0x1, P5 ;  /* 0x0000000519037211 */ /* 0x000fc400028f0eff */
[----:B------:R1:W3:Y:S01]  /*25210*/  @P0 LDG.E.U8 R83, desc[UR20][R26.64] ;  /* 0x000000141a530981 */ /* 0x0002e2000c1e1100 */
[----:B------:R-:W-:-:S03]  /*25220*/  ISETP.GE.AND P6, PT, R13, RZ, PT ;  /* 0x000000ff0d00720c */ /* 0x000fc60003fc6270 */
[----:B------:R-:W3:Y:S01]  /*25230*/  LDL R13, [R1+0x1564] ;  /* 0x00156400010d7983 */ /* 0x000ee20000100800 */
[----:B-1----:R-:W-:Y:S01]  /*25240*/  IMAD R26, R24, UR4, RZ ;  /* 0x00000004181a7c24 */ /* 0x002fe2000f8e02ff */
[----:B------:R-:W-:Y:S01]  /*25250*/  ISETP.GT.U32.AND P3, PT, R9, R4, PT ;  /* 0x000000040900720c */ /* 0x000fe20003f64070 */
[----:B------:R-:W-:Y:S02]  /*25260*/  @P0 IMAD.MOV.U32 R24, RZ, RZ, R0 ;  /* 0x000000ffff180224 */ /* 0x000fe400078e0000 */
[----:B------:R-:W-:Y:S01]  /*25270*/  @P0 IMAD.MOV.U32 R25, RZ, RZ, R3 ;  /* 0x000000ffff190224 */ /* 0x000fe200078e0003 */
[----:B------:R1:W-:Y:S01]  /*25280*/  STL [R1+0x720], R0 ;  /* 0x0007200001007387 */ /* 0x0003e20000100800 */
[----:B------:R-:W-:Y:S01]  /*25290*/  @!P2 IMAD.IADD R11, R11, 0x1, -R9 ;  /* 0x000000010b0ba824 */ /* 0x000fe200078e0a09 */
[----:B------:R-:W-:Y:S01]  /*252a0*/  PRMT R81, RZ, 0x7610, R81 ;  /* 0x00007610ff517816 */ /* 0x000fe20000000051 */
[----:B------:R-:W0:Y:S01]  /*252b0*/  LDCU UR4, c[0x0][0x3b0] ;  /* 0x00007600ff0477ac */ /* 0x000e220008000800 */
[----:B------:R-:W3:Y:S04]  /*252c0*/  LDL.LU R2, [R1+0x2d8] ;  /* 0x0002d80001027983 */ /* 0x000ee80000300800 */
[----:B------:R4:W3:Y:S04]  /*252d0*/  @P0 LDG.E.U8 R82, desc[UR20][R24.64] ;  /* 0x0000001418520981 */ /* 0x0008e8000c1e1100 */
[----:B------:R0:W-:Y:S01]  /*252e0*/  STL [R1+0x71c], R3 ;  /* 0x00071c0301007387 */ /* 0x0001e20000100800 */
[----:B-1----:R-:W-:Y:S01]  /*252f0*/  IADD3 R0, P5, PT, R26, R8, RZ ;  /* 0x000000081a007210 */ /* 0x002fe20007fbe0ff */
[----:B----4-:R-:W-:-:S02]  /*25300*/  IMAD.MOV.U32 R24, RZ, RZ, R11 ;  /* 0x000000ffff187224 */ /* 0x010fc400078e000b */
[----:B------:R-:W4:Y:S01]  /*25310*/  LDL R11, [R1+0x1568] ;  /* 0x00156800010b7983 */ /* 0x000f220000100800 */
[----:B0-----:R-:W-:-:S03]  /*25320*/  LEA.HI.X.SX32 R3, R26, R5, 0x1, P5 ;  /* 0x000000051a037211 */ /* 0x001fc600028f0eff */
[----:B------:R0:W-:Y:S04]  /*25330*/  STL [R1+0x728], R0 ;  /* 0x0007280001007387 */ /* 0x0001e80000100800 */
[----:B------:R1:W-:Y:S01]  /*25340*/  STL [R1+0x724], R3 ;  /* 0x0007240301007387 */ /* 0x0003e20000100800 */
[----:B--2---:R-:W-:-:S03]  /*25350*/  ISETP.GE.AND P5, PT, R6, RZ, PT ;  /* 0x000000ff0600720c */ /* 0x004fc60003fa6270 */
[----:B------:R-:W2:Y:S01]  /*25360*/  LDL R6, [R1+0x157c] ;  /* 0x00157c0001067983 */ /* 0x000ea20000100800 */
[----:B------:R-:W-:Y:S02]  /*25370*/  @!P3 IMAD.IADD R4, R4, 0x1, -R9 ;  /* 0x000000010404b824 */ /* 0x000fe400078e0a09 */
[----:B------:R-:W-:Y:S01]  /*25380*/  @!P6 IMAD.MOV R24, RZ, RZ, -R24 ;  /* 0x000000ffff18e224 */ /* 0x000fe200078e0a18 */
[C---:B------:R-:W-:Y:S02]  /*25390*/  ISETP.GT.U32.AND P6, PT, R9.reuse, R12, PT ;  /* 0x0000000c0900720c */ /* 0x040fe40003fc4070 */
[C---:B------:R-:W-:Y:S02]  /*253a0*/  ISETP.GT.U32.AND P3, PT, R9.reuse, R93, PT ;  /* 0x0000005d0900720c */ /* 0x040fe40003f64070 */
[----:B------:R-:W-:Y:S02]  /*253b0*/  ISETP.GT.U32.AND P2, PT, R9, R4, PT ;  /* 0x000000040900720c */ /* 0x000fe40003f44070 */
[----:B------:R-:W-:Y:S01]  /*253c0*/  SEL R26, R47, R24, !P1 ;  /* 0x000000182f1a7207 */ /* 0x000fe20004800000 */
[----:B------:R-:W-:-:S02]  /*253d0*/  @P0 IMAD.MOV.U32 R24, RZ, RZ, R0 ;  /* 0x000000ffff180224 */ /* 0x000fc400078e0000 */
[----:B------:R-:W-:Y:S01]  /*253e0*/  @P0 IMAD.MOV.U32 R25, RZ, RZ, R3 ;  /* 0x000000ffff190224 */ /* 0x000fe200078e0003 */
[----:B0-----:R-:W2:Y:S01]  /*253f0*/  LDL.LU R0, [R1+0x3fc] ;  /* 0x0003fc0001007983 */ /* 0x001ea20000300800 */
[----:B------:R-:W-:Y:S01]  /*25400*/  IMAD R26, R26, UR5, RZ ;  /* 0x000000051a1a7c24 */ /* 0x000fe2000f8e02ff */
[----:B------:R-:W-:Y:S01]  /*25410*/  PRMT R80, RZ, 0x7610, R80 ;  /* 0x00007610ff507816 */ /* 0x000fe20000000050 */
[--C-:B------:R-:W-:Y:S01]  /*25420*/  @!P6 IMAD.IADD R12, R12, 0x1, -R9.reuse ;  /* 0x000000010c0ce824 */ /* 0x100fe200078e0a09 */
[----:B------:R0:W2:Y:S01]  /*25430*/  @P0 LDG.E.U8 R81, desc[UR20][R24.64] ;  /* 0x0000001418510981 */ /* 0x0000a2000c1e1100 */
[--C-:B------:R-:W-:Y:S01]  /*25440*/  @!P3 IMAD.IADD R93, R93, 0x1, -R9.reuse ;  /* 0x000000015d5db824 */ /* 0x100fe200078e0a09 */
[----:B------:R-:W2:Y:S01]  /*25450*/  LDCU UR5, c[0x0][0x3b0] ;  /* 0x00007600ff0577ac */ /* 0x000ea20008000800 */
[----:B------:R-:W-:Y:S01]  /*25460*/  @!P2 IMAD.IADD R4, R4, 0x1, -R9 ;  /* 0x000000010404a824 */ /* 0x000fe200078e0a09 */
[C---:B-1----:R-:W-:Y:S02]  /*25470*/  IADD3 R3, P2, PT, R26.reuse, R8, RZ ;  /* 0x000000081a037210 */ /* 0x042fe40007f5e0ff */
[----:B---3--:R-:W-:Y:S01]  /*25480*/  ISETP.GE.AND P6, PT, R13, RZ, PT ;  /* 0x000000ff0d00720c */ /* 0x008fe20003fc6270 */
[----:B0-----:R-:W-:Y:S01]  /*25490*/  IMAD.MOV.U32 R25, RZ, RZ, R93 ;  /* 0x000000ffff197224 */ /* 0x001fe200078e005d */
[----:B------:R-:W-:Y:S01]  /*254a0*/  LEA.HI.X.SX32 R13, R26, R5, 0x1, P2 ;  /* 0x000000051a0d7211 */ /* 0x000fe200010f0eff */
[----:B------:R-:W-:-:S02]  /*254b0*/  IMAD.MOV.U32 R24, RZ, RZ, R4 ;  /* 0x000000ffff187224 */ /* 0x000fc400078e0004 */
[----:B------:R-:W-:Y:S01]  /*254c0*/  @!P5 IMAD.MOV R25, RZ, RZ, -R25 ;  /* 0x000000ffff19d224 */ /* 0x000fe200078e0a19 */
[----:B------:R-:W-:Y:S01]  /*254d0*/  STL [R1+0x730], R3 ;  /* 0x0007300301007387 */ /* 0x000fe20000100800 */
[C---:B------:R-:W-:Y:S02]  /*254e0*/  ISETP.GT.U32.AND P2, PT, R9.reuse, R12, PT ;  /* 0x0000000c0900720c */ /* 0x040fe40003f44070 */
[----:B------:R-:W-:Y:S01]  /*254f0*/  ISETP.GT.U32.AND P5, PT, R9, R2, PT ;  /* 0x000000020900720c */ /* 0x000fe20003fa4070 */
[----:B------:R0:W-:Y:S01]  /*25500*/  STL [R1+0x72c], R13 ;  /* 0x00072c0d01007387 */ /* 0x0001e20000100800 */
[----:B------:R-:W-:Y:S01]  /*25510*/  @P0 IMAD.MOV.U32 R26, RZ, RZ, R3 ;  /* 0x000000ffff1a0224 */ /* 0x000fe200078e0003 */
[----:B------:R-:W-:Y:S01]  /*25520*/  SEL R25, R47, R25, !P1 ;  /* 0x000000192f197207 */ /* 0x000fe20004800000 */
[----:B------:R-:W-:Y:S02]  /*25530*/  @P0 IMAD.MOV.U32 R27, RZ, RZ, R13 ;  /* 0x000000ffff1b0224 */ /* 0x000fe400078e000d */
[----:B------:R-:W-:-:S03]  /*25540*/  @!P6 IMAD.MOV R24, RZ, RZ, -R24 ;  /* 0x000000ffff18e224 */ /* 0x000fc600078e0a18 */
[----:B------:R1:W3:Y:S04]  /*25550*/  @P0 LDG.E.U8 R80, desc[UR20][R26.64] ;  /* 0x000000141a500981 */ /* 0x0002e8000c1e1100 */
[----:B0-----:R-:W3:Y:S01]  /*25560*/  LDL.LU R13, [R1+0x400] ;  /* 0x00040000010d7983 */ /* 0x001ee20000300800 */
[----:B----4-:R-:W-:-:S03]  /*25570*/  ISETP.GE.AND P6, PT, R11, RZ, PT ;  /* 0x000000ff0b00720c */ /* 0x010fc60003fc6270 */
[----:B------:R-:W4:Y:S01]  /*25580*/  LDL R11, [R1+0x156c] ;  /* 0x00156c00010b7983 */ /* 0x000f220000100800 */
[----:B-1----:R-:W-:Y:S02]  /*25590*/  IMAD R26, R25, UR4, RZ ;  /* 0x00000004191a7c24 */ /* 0x002fe4000f8e02ff */
[--C-:B------:R-:W-:Y:S02]  /*255a0*/  @!P5 IMAD.IADD R2, R2, 0x1, -R9.reuse ;  /* 0x000000010202d824 */ /* 0x100fe400078e0a09 */
[----:B------:R-:W-:Y:S01]  /*255b0*/  @!P2 IMAD.IADD R12, R12, 0x1, -R9 ;  /* 0x000000010c0ca824 */ /* 0x000fe200078e0a09 */
[----:B------:R-:W-:Y:S01]  /*255c0*/  IADD3 R4, P5, PT, R26, R8, RZ ;  /* 0x000000081a047210 */ /* 0x000fe20007fbe0ff */
[----:B------:R-:W0:Y:S02]  /*255d0*/  LDCU UR4, c[0x0][0x3b0] ;  /* 0x00007600ff0477ac */ /* 0x000e240008000800 */
[----:B------:R-:W-:Y:S02]  /*255e0*/  IMAD.MOV.U32 R25, RZ, RZ, R12 ;  /* 0x000000ffff197224 */ /* 0x000fe400078e000c */
[----:B------:R-:W-:Y:S01]  /*255f0*/  STL [R1+0x760], R4 ;  /* 0x0007600401007387 */ /* 0x000fe20000100800 */
[----:B--2---:R-:W-:-:S02]  /*25600*/  ISETP.GE.AND P2, PT, R6, RZ, PT ;  /* 0x000000ff0600720c */ /* 0x004fc40003f46270 */
[----:B------:R-:W-:-:S05]  /*25610*/  LEA.HI.X.SX32 R6, R26, R5, 0x1, P5 ;  /* 0x000000051a067211 */ /* 0x000fca00028f0eff */
[----:B------:R1:W-:Y:S04]  /*25620*/  STL [R1+0x75c], R6 ;  /* 0x00075c0601007387 */ /* 0x0003e80000100800 */
[----:B------:R-:W2:Y:S01]  /*25630*/  LDL R12, [R1+0x1604] ;  /* 0x00160400010c7983 */ /* 0x000ea20000100800 */
[----:B------:R-:W-:Y:S02]  /*25640*/  ISETP.GT.U32.AND P3, PT, R9, R7, PT ;  /* 0x000000070900720c */ /* 0x000fe40003f64070 */
[----:B------:R-:W-:-:S11]  /*25650*/  SEL R24, R47, R24, !P1 ;  /* 0x000000182f187207 */ /* 0x000fd60004800000 */
[----:B------:R-:W-:-:S05]  /*25660*/  @!P3 IMAD.IADD R7, R7, 0x1, -R9 ;  /* 0x000000010707b824 */ /* 0x000fca00078e0a09 */
[----:B------:R-:W-:Y:S01]  /*25670*/  ISETP.GT.U32.AND P3, PT, R9, R7, PT ;  /* 0x000000070900720c */ /* 0x000fe20003f64070 */
[----:B------:R-:W-:Y:S01]  /*25680*/  IMAD R24, R24, UR5, RZ ;  /* 0x0000000518187c24 */ /* 0x000fe2000f8e02ff */
[----:B------:R-:W-:Y:S01]  /*25690*/  PRMT R79, RZ, 0x7610, R79 ;  /* 0x00007610ff4f7816 */ /* 0x000fe2000000004f */
[----:B------:R-:W-:Y:S01]  /*256a0*/  @!P6 IMAD.MOV R25, RZ, RZ, -R25 ;  /* 0x000000ffff19e224 */ /* 0x000fe200078e0a19 */
[----:B------:R-:W-:Y:S01]  /*256b0*/  PRMT R78, RZ, 0x7610, R78 ;  /* 0x00007610ff4e7816 */ /* 0x000fe2000000004e */
[----:B------:R-:W-:Y:S01]  /*256c0*/  @P0 IMAD.MOV.U32 R26, RZ, RZ, R4 ;  /* 0x000000ffff1a0224 */ /* 0x000fe200078e0004 */
[----:B------:R-:W-:Y:S01]  /*256d0*/  IADD3 R3, P5, PT, R24, R8, RZ ;  /* 0x0000000818037210 */ /* 0x000fe20007fbe0ff */
[----:B------:R-:W-:-:S06]  /*256e0*/  @P0 IMAD.MOV.U32 R27, RZ, RZ, R6 ;  /* 0x000000ffff1b0224 */ /* 0x000fcc00078e0006 */
[----:B------:R-:W-:Y:S01]  /*256f0*/  @!P3 IMAD.IADD R7, R7, 0x1, -R9 ;  /* 0x000000010707b824 */ /* 0x000fe200078e0a09 */
[C---:B------:R-:W-:Y:S01]  /*25700*/  ISETP.GT.U32.AND P3, PT, R9.reuse, R0, PT ;  /* 0x000000000900720c */ /* 0x040fe20003f64070 */
[----:B------:R0:W2:Y:S01]  /*25710*/  @P0 LDG.E.U8 R79, desc[UR20][R26.64] ;  /* 0x000000141a4f0981 */ /* 0x0000a2000c1e1100 */
[----:B------:R-:W-:Y:S01]  /*25720*/  ISETP.GT.U32.AND P6, PT, R9, R2, PT ;  /* 0x000000020900720c */ /* 0x000fe20003fc4070 */
[----:B------:R-:W2:Y:S01]  /*25730*/  LDCU UR5, c[0x0][0x3b0] ;  /* 0x00007600ff0577ac */ /* 0x000ea20008000800 */
[----:B-1----:R-:W-:Y:S01]  /*25740*/  LEA.HI.X.SX32 R6, R24, R5, 0x1, P5 ;  /* 0x0000000518067211 */ /* 0x002fe200028f0eff */
[----:B------:R-:W-:Y:S01]  /*25750*/  IMAD.MOV.U32 R24, RZ, RZ, R7 ;  /* 0x000000ffff187224 */ /* 0x000fe200078e0007 */
[----:B------:R-:W2:Y:S03]  /*25760*/  LDL.LU R4, [R1+0x2c8] ;  /* 0x0002c80001047983 */ /* 0x000ea60000300800 */
[----:B------:R-:W-:-:S02]  /*25770*/  @!P2 IMAD.MOV R24, RZ, RZ, -R24 ;  /* 0x000000ffff18a224 */ /* 0x000fc400078e0a18 */
[----:B0-----:R-:W-:Y:S02]  /*25780*/  @P0 IMAD.MOV.U32 R26, RZ, RZ, R3 ;  /* 0x000000ffff1a0224 */ /* 0x001fe400078e0003 */
[----:B------:R-:W-:Y:S02]  /*25790*/  @P0 IMAD.MOV.U32 R27, RZ, RZ, R6 ;  /* 0x000000ffff1b0224 */ /* 0x000fe400078e0006 */
[--C-:B------:R-:W-:Y:S01]  /*257a0*/  @!P3 IMAD.IADD R0, R0, 0x1, -R9.reuse ;  /* 0x000000010000b824 */ /* 0x100fe200078e0a09 */
[----:B----4-:R-:W-:Y:S01]  /*257b0*/  ISETP.GE.AND P3, PT, R11, RZ, PT ;  /* 0x000000ff0b00720c */ /* 0x010fe20003f66270 */
[----:B------:R-:W-:Y:S01]  /*257c0*/  STL [R1+0x768], R3 ;  /* 0x0007680301007387 */ /* 0x000fe20000100800 */
[----:B------:R-:W-:-:S03]  /*257d0*/  @!P6 IMAD.IADD R2, R2, 0x1, -R9 ;  /* 0x000000010202e824 */ /* 0x000fc600078e0a09 */
[----:B------:R0:W4:Y:S01]  /*257e0*/  @P0 LDG.E.U8 R78, desc[UR20][R26.64] ;  /* 0x000000141a4e0981 */ /* 0x000122000c1e1100 */
[----:B------:R-:W-:-:S03]  /*257f0*/  ISETP.GT.U32.AND P2, PT, R9, R0, PT ;  /* 0x000000000900720c */ /* 0x000fc60003f44070 */
[----:B------:R1:W-:Y:S04]  /*25800*/  STL [R1+0x764], R6 ;  /* 0x0007640601007387 */ /* 0x0003e80000100800 */
[----:B------:R-:W4:Y:S01]  /*25810*/  LDL R11, [R1+0x1600] ;  /* 0x00160000010b7983 */ /* 0x000f220000100800 */
[C---:B0-----:R-:W-:Y:S02]  /*25820*/  SEL R26, R47.reuse, R25, !P1 ;  /* 0x000000192f1a7207 */ /* 0x041fe40004800000 */
[----:B------:R-:W-:Y:S01]  /*25830*/  SEL R25, R47, R24, !P1 ;  /* 0x000000182f197207 */ /* 0x000fe20004800000 */
[----:B------:R-:W4:Y:S01]  /*25840*/  LDL.LU R93, [R1+0x2d0] ;  /* 0x0002d000015d7983 */ /* 0x000f220000300800 */
[----:B------:R-:W-:Y:S02]  /*25850*/  IMAD.MOV.U32 R24, RZ, RZ, R2 ;  /* 0x000000ffff187224 */ /* 0x000fe400078e0002 */
[----:B------:R-:W-:Y:S01]  /*25860*/  IMAD R26, R26, UR6, RZ ;  /* 0x000000061a1a7c24 */ /* 0x000fe2000f8e02ff */
[----:B-1----:R-:W4:Y:S01]  /*25870*/  LDL.LU R6, [R1+0x2cc] ;  /* 0x0002cc0001067983 */ /* 0x002f220000300800 */
[----:B------:R-:W-:Y:S01]  /*25880*/  IMAD R25, R25, UR4, RZ ;  /* 0x0000000419197c24 */ /* 0x000fe2000f8e02ff */
[----:B---3--:R-:W-:Y:S01]  /*25890*/  ISETP.GT.U32.AND P5, PT, R9, R13, PT ;  /* 0x0000000d0900720c */ /* 0x008fe20003fa4070 */
[----:B------:R-:W-:Y:S01]  /*258a0*/  @!P3 IMAD.MOV R24, RZ, RZ, -R24 ;  /* 0x000000ffff18b224 */ /* 0x000fe200078e0a18 */
[-C--:B------:R-:W-:Y:S01]  /*258b0*/  IADD3 R7, P6, PT, R26, R8.reuse, RZ ;  /* 0x000000081a077210 */ /* 0x080fe20007fde0ff */
[----:B------:R-:W-:Y:S01]  /*258c0*/  @!P2 IMAD.IADD R0, R0, 0x1, -R9 ;  /* 0x000000010000a824 */ /* 0x000fe200078e0a09 */
[----:B------:R-:W-:Y:S01]  /*258d0*/  IADD3 R2, P3, PT, R25, R8, RZ ;  /* 0x0000000819027210 */ /* 0x000fe20007f7e0ff */
[----:B------:R-:W0:Y:S02]  /*258e0*/  LDCU UR4, c[0x0][0x3b0] ;  /* 0x00007600ff0477ac */ /* 0x000e240008000800 */
[----:B------:R-:W-:Y:S01]  /*258f0*/  STL [R1+0x770], R7 ;  /* 0x0007700701007387 */ /* 0x000fe20000100800 */
[----:B------:R-:W-:Y:S01]  /*25900*/  PRMT R77, RZ, 0x7610, R77 ;  /* 0x00007610ff4d7816 */ /* 0x000fe2000000004d */
[----:B------:R-:W1:Y:S02]  /*25910*/  LDCU UR6, c[0x0][0x3b0] ;  /* 0x00007600ff0677ac */ /* 0x000e640008000800 */
[----:B------:R3:W-:Y:S01]  /*25920*/  STL [R1+0x798], R2 ;  /* 0x0007980201007387 */ /* 0x0007e20000100800 */
[----:B--2---:R-:W-:-:S03]  /*25930*/  ISETP.GE.AND P2, PT, R12, RZ, PT ;  /* 0x000000ff0c00720c */ /* 0x004fc60003f46270 */
[----:B------:R-:W2:Y:S01]  /*25940*/  LDL R12, [R1+0x15fc] ;  /* 0x0015fc00010c7983 */ /* 0x000ea20000100800 */
[-C--:B------:R-:W-:Y:S02]  /*25950*/  LEA.HI.X.SX32 R27, R26, R5.reuse, 0x1, P6 ;  /* 0x000000051a1b7211 */ /* 0x080fe400030f0eff */
[----:B------:R-:W-:Y:S02]  /*25960*/  LEA.HI.X.SX32 R3, R25, R5, 0x1, P3 ;  /* 0x0000000519037211 */ /* 0x000fe400018f0eff */
[----:B------:R-:W-:Y:S01]  /*25970*/  SEL R26, R47, R24, !P1 ;  /* 0x000000182f1a7207 */ /* 0x000fe20004800000 */
[----:B------:R-:W-:Y:S02]  /*25980*/  @P0 IMAD.MOV.U32 R24, RZ, RZ, R7 ;  /* 0x000000ffff180224 */ /* 0x000fe400078e0007 */
[----:B------:R-:W-:Y:S02]  /*25990*/  @P0 IMAD.MOV.U32 R25, RZ, RZ, R27 ;  /* 0x000000ffff190224 */ /* 0x000fe400078e001b */
[----:B------:R-:W-:Y:S01]  /*259a0*/  @!P5 IMAD.IADD R13, R13, 0x1, -R9 ;  /* 0x000000010d0dd824 */ /* 0x000fe200078e0a09 */
[----:B------:R-:W-:-:S02]  /*259b0*/  PRMT R76, RZ, 0x7610, R76 ;  /* 0x00007610ff4c7816 */ /* 0x000fc4000000004c */
[----:B------:R0:W2:Y:S02]  /*259c0*/  @P0 LDG.E.U8 R77, desc[UR20][R24.64] ;  /* 0x00000014184d0981 */ /* 0x0000a4000c1e1100 */
[----:B------:R-:W-:Y:S01]  /*259d0*/  ISETP.GT.U32.AND P5, PT, R9, R13, PT ;  /* 0x0000000d0900720c */ /* 0x000fe20003fa4070 */
[----:B0-----:R-:W-:Y:S02]  /*259e0*/  @P0 IMAD.MOV.U32 R24, RZ, RZ, R2 ;  /* 0x000000ffff180224 */ /* 0x001fe400078e0002 */
[----:B------:R-:W-:-:S05]  /*259f0*/  @P0 IMAD.MOV.U32 R25, RZ, RZ, R3 ;  /* 0x000000ffff190224 */ /* 0x000fca00078e0003 */
[----:B------:R0:W2:Y:S01]  /*25a00*/  @P0 LDG.E.U8 R76, desc[UR20][R24.64] ;  /* 0x00000014184c0981 */ /* 0x0000a2000c1e1100 */
[----:B------:R-:W-:Y:S01]  /*25a10*/  IMAD R26, R26, UR5, RZ ;  /* 0x000000051a1a7c24 */ /* 0x000fe2000f8e02ff */
[----:B------:R-:W-:Y:S02]  /*25a20*/  PRMT R75, RZ, 0x7610, R75 ;  /* 0x00007610ff4b7816 */ /* 0x000fe4000000004b */
[----:B------:R-:W-:Y:S01]  /*25a30*/  ISETP.GT.U32.AND P6, PT, R9, R4, PT ;  /* 0x000000040900720c */ /* 0x000fe20003fc4070 */
[----:B------:R1:W-:Y:S01]  /*25a40*/  STL [R1+0x76c], R27 ;  /* 0x00076c1b01007387 */ /* 0x0003e20000100800 */
[----:B------:R-:W-:Y:S01]  /*25a50*/  @!P5 IMAD.IADD R13, R13, 0x1, -R9 ;  /* 0x000000010d0dd824 */ /* 0x000fe200078e0a09 */
[----:B------:R-:W-:Y:S01]  /*25a60*/  PRMT R74, RZ, 0x7610, R74 ;  /* 0x00007610ff4a7816 */ /* 0x000fe2000000004a */
[----:B0-----:R-:W-:Y:S01]  /*25a70*/  IMAD.MOV.U32 R24, RZ, RZ, R0 ;  /* 0x000000ffff187224 */ /* 0x001fe200078e0000 */
[----:B------:R-:W-:Y:S01]  /*25a80*/  STL [R1+0x794], R3 ;  /* 0x0007940301007387 */ /* 0x000fe20000100800 */
[----:B------:R-:W0:Y:S02]  /*25a90*/  LDCU UR5, c[0x0][0x3b0] ;  /* 0x00007600ff0577ac */ /* 0x000e240008000800 */
[----:B------:R-:W-:Y:S01]  /*25aa0*/  @!P2 IMAD.MOV R24, RZ, RZ, -R24 ;  /* 0x000000ffff18a224 */ /* 0x000fe200078e0a18 */
[----:B------:R-:W-:-:S04]  /*25ab0*/  IADD3 R0, P5, PT, R26, R8, RZ ;  /* 0x000000081a007210 */ /* 0x000fc80007fbe0ff */
[----:B------:R-:W-:Y:S01]  /*25ac0*/  SEL R25, R47, R24, !P1 ;  /* 0x000000182f197207 */ /* 0x000fe20004800000 */
[----:B------:R-:W-:Y:S01]  /*25ad0*/  @!P6 IMAD.IADD R4, R4, 0x1, -R9 ;  /* 0x000000010404e824 */ /* 0x000fe200078e0a09 */
[----:B----4-:R-:W-:Y:S02]  /*25ae0*/  ISETP.GE.AND P3, PT, R11, RZ, PT ;  /* 0x000000ff0b00720c */ /* 0x010fe40003f66270 */
[----:B------:R-:W4:Y:S01]  /*25af0*/  LDL.LU R11, [R1+0x2bc] ;  /* 0x0002bc00010b7983 */ /* 0x000f220000300800 */
[----:B------:R-:W-:Y:S01]  /*25b00*/  ISETP.GT.U32.AND P2, PT, R9, R93, PT ;  /* 0x0000005d0900720c */ /* 0x000fe20003f44070 */
[----:B------:R-:W-:Y:S01]  /*25b10*/  IMAD.MOV.U32 R24, RZ, RZ, R13 ;  /* 0x000000ffff187224 */ /* 0x000fe200078e000d */
[----:B---3--:R-:W-:Y:S01]  /*25b20*/  LEA.HI.X.SX32 R2, R26, R5, 0x1, P5 ;  /* 0x000000051a027211 */ /* 0x008fe200028f0eff */
[----:B------:R-:W-:Y:S01]  /*25b30*/  IMAD R25, R25, UR7, RZ ;  /* 0x0000000719197c24 */ /* 0x000fe2000f8e02ff */
[----:B------:R-:W-:Y:S01]  /*25b40*/  ISETP.GT.U32.AND P6, PT, R9, R4, PT ;  /* 0x000000040900720c */ /* 0x000fe20003fc4070 */
[----:B------:R-:W-:Y:S05]  /*25b50*/  STL [R1+0x7a0], R0 ;  /* 0x0007a00001007387 */ /* 0x000fea0000100800 */
[----:B------:R-:W-:Y:S01]  /*25b60*/  @!P3 IMAD.MOV R24, RZ, RZ, -R24 ;  /* 0x000000ffff18b224 */ /* 0x000fe200078e0a18 */
[----:B------:R3:W-:Y:S01]  /*25b70*/  STL [R1+0x79c], R2 ;  /* 0x00079c0201007387 */ /* 0x0007e20000100800 */
[----:B-1----:R-:W-:-:S02]  /*25b80*/  @P0 IMAD.MOV.U32 R27, RZ, RZ, R2 ;  /* 0x000000ffff1b0224 */ /* 0x002fc400078e0002 */
[----:B------:R-:W-:Y:S01]  /*25b90*/  @!P2 IMAD.IADD R93, R93, 0x1, -R9 ;  /* 0x000000015d5da824 */ /* 0x000fe200078e0a09 */
[----:B------:R-:W4:Y:S01]  /*25ba0*/  LDL R13, [R1+0x1648] ;  /* 0x00164800010d7983 */ /* 0x000f220000100800 */
[----:B------:R-:W-:Y:S01]  /*25bb0*/  @P0 IMAD.MOV.U32 R26, RZ, RZ, R0 ;  /* 0x000000ffff1a0224 */ /* 0x000fe200078e0000 */
[----:B------:R-:W-:Y:S01]  /*25bc0*/  SEL R24, R47, R24, !P1 ;  /* 0x000000182f187207 */ /* 0x000fe20004800000 */
[----:B------:R-:W1:Y:S01]  /*25bd0*/  LDCU UR7, c[0x0][0x3b0] ;  /* 0x00007600ff0777ac */ /* 0x000e620008000800 */
[----:B------:R-:W4:Y:S01]  /*25be0*/  LDL.LU R7, [R1+0x2a8] ;  /* 0x0002a80001077983 */ /* 0x000f220000300800 */
[----:B---3--:R-:W-:-:S03]  /*25bf0*/  IADD3 R2, P3, PT, R25, R8, RZ ;  /* 0x0000000819027210 */ /* 0x008fc60007f7e0ff */
[----:B------:R3:W4:Y:S01]  /*25c00*/  @P0 LDG.E.U8 R75, desc[UR20][R26.64] ;  /* 0x000000141a4b0981 */ /* 0x000722000c1e1100 */
[----:B------:R-:W-:Y:S01]  /*25c10*/  LEA.HI.X.SX32 R3, R25, R5, 0x1, P3 ;  /* 0x0000000519037211 */ /* 0x000fe200018f0eff */
[----:B------:R-:W-:-:S04]  /*25c20*/  @!P6 IMAD.IADD R4, R4, 0x1, -R9 ;  /* 0x000000010404e824 */ /* 0x000fc800078e0a09 */
[----:B------:R-:W-:Y:S02]  /*25c30*/  @P0 IMAD.MOV.U32 R25, RZ, RZ, R3 ;  /* 0x000000ffff190224 */ /* 0x000fe400078e0003 */
[----:B---3--:R-:W-:Y:S01]  /*25c40*/  IMAD R26, R24, UR4, RZ ;  /* 0x00000004181a7c24 */ /* 0x008fe2000f8e02ff */
[----:B------:R-:W-:Y:S01]  /*25c50*/  ISETP.GT.U32.AND P5, PT, R9, R6, PT ;  /* 0x000000060900720c */ /* 0x000fe20003fa4070 */
[----:B------:R-:W-:Y:S01]  /*25c60*/  @P0 IMAD.MOV.U32 R24, RZ, RZ, R2 ;  /* 0x000000ffff180224 */ /* 0x000fe200078e0002 */
[----:B------:R-:W-:Y:S01]  /*25c70*/  PRMT R73, RZ, 0x7610, R73 ;  /* 0x00007610ff497816 */ /* 0x000fe20000000049 */
[----:B------:R-:W3:Y:S03]  /*25c80*/  LDCU UR4, c[0x0][0x3b0] ;  /* 0x00007600ff0477ac */ /* 0x000ee60008000800 */
[----:B------:R0:W3:Y:S02]  /*25c90*/  @P0 LDG.E.U8 R74, desc[UR20][R24.64] ;  /* 0x00000014184a0981 */ /* 0x0000e4000c1e1100 */
[----:B0-----:R-:W-:Y:S01]  /*25ca0*/  IMAD.MOV.U32 R24, RZ, RZ, R4 ;  /* 0x000000ffff187224 */ /* 0x001fe200078e0004 */
[----:B--2---:R-:W-:-:S02]  /*25cb0*/  ISETP.GE.AND P2, PT, R12, RZ, PT ;  /* 0x000000ff0c00720c */ /* 0x004fc40003f46270 */
[----:B------:R-:W2:Y:S04]  /*25cc0*/  LDL R12, [R1+0x1660] ;  /* 0x00166000010c7983 */ /* 0x000ea80000100800 */
[----:B------:R0:W-:Y:S04]  /*25cd0*/  STL [R1+0x7a8], R2 ;  /* 0x0007a80201007387 */ /* 0x0001e80000100800 */
[----:B------:R-:W3:Y:S04]  /*25ce0*/  LDL.LU R0, [R1+0x2a4] ;  /* 0x0002a40001007983 */ /* 0x000ee80000300800 */
[----:B------:R1:W-:Y:S04]  /*25cf0*/  STL [R1+0x7a4], R3 ;  /* 0x0007a40301007387 */ /* 0x0003e80000100800 */
[----:B------:R-:W3:Y:S01]  /*25d00*/  LDL R4, [R1+0x15bc] ;  /* 0x0015bc0001047983 */ /* 0x000ee20000100800 */
[----:B------:R-:W-:-:S02]  /*25d10*/  @!P5 IMAD.IADD R6, R6, 0x1, -R9 ;  /* 0x000000010606d824 */ /* 0x000fc400078e0a09 */
[----:B------:R-:W-:Y:S01]  /*25d20*/  @!P2 IMAD.MOV R24, RZ, RZ, -R24 ;  /* 0x000000ffff18a224 */ /* 0x000fe200078e0a18 */
[C---:B0-----:R-:W-:Y:S02]  /*25d30*/  IADD3 R2, P6, PT, R26.reuse, R8, RZ ;  /* 0x000000081a027210 */ /* 0x041fe40007fde0ff */
[----:B------:R-:W-:Y:S02]  /*25d40*/  ISETP.GT.U32.AND P3, PT, R9, R6, PT ;  /* 0x000000060900720c */ /* 0x000fe40003f64070 */
[----:B-1----:R-:W-:Y:S02]  /*25d50*/  LEA.HI.X.SX32 R3, R26, R5, 0x1, P6 ;  /* 0x000000051a037211 */ /* 0x002fe400030f0eff */
[----:B------:R-:W-:Y:S01]  /*25d60*/  SEL R26, R47, R24, !P1 ;  /* 0x000000182f1a7207 */ /* 0x000fe20004800000 */
[----:B------:R-:W-:Y:S01]  /*25d70*/  STL [R1+0x7b0], R2 ;  /* 0x0007b00201007387 */ /* 0x000fe20000100800 */
[----:B------:R-:W-:-:S03]  /*25d80*/  @P0 IMAD.MOV.U32 R24, RZ, RZ, R2 ;  /* 0x000000ffff180224 */ /* 0x000fc600078e0002 */
[----:B------:R0:W-:Y:S01]  /*25d90*/  STL [R1+0x7ac], R3 ;  /* 0x0007ac0301007387 */ /* 0x0001e20000100800 */
[----:B------:R-:W-:Y:S01]  /*25da0*/  IMAD R26, R26, UR5, RZ ;  /* 0x000000051a1a7c24 */ /* 0x000fe2000f8e02ff */
[C---:B------:R-:W-:Y:S01]  /*25db0*/  ISETP.GT.U32.AND P5, PT, R9.reuse, R93, PT ;  /* 0x0000005d0900720c */ /* 0x040fe20003fa4070 */
[----:B------:R-:W-:Y:S01]  /*25dc0*/  @P0 IMAD.MOV.U32 R25, RZ, RZ, R3 ;  /* 0x000000ffff190224 */ /* 0x000fe200078e0003 */
[----:B------:R-:W-:Y:S01]  /*25dd0*/  PRMT R72, RZ, 0x7610, R72 ;  /* 0x00007610ff487816 */ /* 0x000fe20000000048 */
[----:B------:R-:W-:Y:S01]  /*25de0*/  @!P3 IMAD.IADD R6, R6, 0x1, -R9 ;  /* 0x000000010606b824 */ /* 0x000fe200078e0a09 */
[----:B------:R-:W1:Y:S02]  /*25df0*/  LDCU UR5, c[0x0][0x3b0] ;  /* 0x00007600ff0577ac */ /* 0x000e640008000800 */
[----:B------:R1:W3:Y:S01]  /*25e00*/  @P0 LDG.E.U8 R73, desc[UR20][R24.64] ;  /* 0x0000001418490981 */ /* 0x0002e2000c1e1100 */
[----:B0-----:R-:W-:Y:S02]  /*25e10*/  IADD3 R3, P3, PT, R26, R8, RZ ;  /* 0x000000081a037210 */ /* 0x001fe40007f7e0ff */
[----:B----4-:R-:W-:Y:S01]  /*25e20*/  ISETP.GT.U32.AND P2, PT, R9, R11, PT ;  /* 0x0000000b0900720c */ /* 0x010fe20003f44070 */
[----:B-1----:R-:W-:-:S12]  /*25e30*/  IMAD.MOV.U32 R24, RZ, RZ, R6 ;  /* 0x000000ffff187224 */ /* 0x002fd800078e0006 */
[----:B------:R-:W-:Y:S01]  /*25e40*/  @!P2 IMAD.IADD R11, R11, 0x1, -R9 ;  /* 0x000000010b0ba824 */ /* 0x000fe200078e0a09 */
[----:B------:R-:W-:Y:S02]  /*25e50*/  ISETP.GE.AND P6, PT, R13, RZ, PT ;  /* 0x000000ff0d00720c */ /* 0x000fe40003fc6270 */
[----:B------:R-:W4:Y:S04]  /*25e60*/  LDL R13, [R1+0x15a4] ;  /* 0x0015a400010d7983 */ /* 0x000f280000100800 */
[----:B------:R-:W4:Y:S04]  /*25e70*/  LDL.LU R2, [R1+0x2ac] ;  /* 0x0002ac0001027983 */ /* 0x000f280000300800 */
[----:B------:R-:W-:Y:S01]  /*25e80*/  STL [R1+0x7d8], R3 ;  /* 0x0007d80301007387 */ /* 0x000fe20000100800 */
[----:B--2---:R-:W-:-:S02]  /*25e90*/  ISETP.GE.AND P2, PT, R12, RZ, PT ;  /* 0x000000ff0c00720c */ /* 0x004fc40003f46270 */
[----:B------:R-:W-:-:S05]  /*25ea0*/  LEA.HI.X.SX32 R12, R26, R5, 0x1, P3 ;  /* 0x000000051a0c7211 */ /* 0x000fca00018f0eff */
[----:B------:R0:W-:Y:S01]  /*25eb0*/  STL [R1+0x7d4], R12 ;  /* 0x0007d40c01007387 */ /* 0x0001e20000100800 */
[----:B------:R-:W-:-:S05]  /*25ec0*/  @P0 IMAD.MOV.U32 R27, RZ, RZ, R12 ;  /* 0x000000ffff1b0224 */ /* 0x000fca00078e000c */
[----:B------:R-:W-:Y:S01]  /*25ed0*/  @!P2 IMAD.MOV R24, RZ, RZ, -R24 ;  /* 0x000000ffff18a224 */ /* 0x000fe200078e0a18 */
[----:B---3--:R-:W-:Y:S01]  /*25ee0*/  ISETP.GE.AND P2, PT, R4, RZ, PT ;  /* 0x000000ff0400720c */ /* 0x008fe20003f46270 */
[----:B0-----:R-:W2:Y:S04]  /*25ef0*/  LDL.LU R12, [R1+0x2b0] ;  /* 0x0002b000010c7983 */ /* 0x001ea80000300800 */
[----:B------:R-:W3:Y:S01]  /*25f00*/  LDL R4, [R1+0x15e4] ;  /* 0x0015e40001047983 */ /* 0x000ee20000100800 */
[----:B------:R-:W-:-:S04]  /*25f10*/  @!P5 IMAD.IADD R93, R93, 0x1, -R9 ;  /* 0x000000015d5dd824 */ /* 0x000fc800078e0a09 */
[----:B------:R-:W-:Y:S01]  /*25f20*/  IMAD.MOV.U32 R25, RZ, RZ, R93 ;  /* 0x000000ffff197224 */ /* 0x000fe200078e005d */
[----:B------:R-:W-:-:S03]  /*25f30*/  ISETP.GT.U32.AND P3, PT, R9, R11, PT ;  /* 0x0000000b0900720c */ /* 0x000fc60003f64070 */
[----:B------:R-:W-:Y:S01]  /*25f40*/  @!P6 IMAD.MOV R25, RZ, RZ, -R25 ;  /* 0x000000ffff19e224 */ /* 0x000fe200078e0a19 */
[----:B------:R-:W-:Y:S01]  /*25f50*/  ISETP.GT.U32.AND P6, PT, R9, R0, PT ;  /* 0x000000000900720c */ /* 0x000fe20003fc4070 */
[----:B------:R-:W-:-:S03]  /*25f60*/  @P0 IMAD.MOV.U32 R26, RZ, RZ, R3 ;  /* 0x000000ffff1a0224 */ /* 0x000fc600078e0003 */
[----:B------:R-:W-:Y:S02]  /*25f70*/  SEL R25, R47, R25, !P1 ;  /* 0x000000192f197207 */ /* 0x000fe40004800000 */
[----:B------:R0:W2:Y:S03]  /*25f80*/  @P0 LDG.E.U8 R72, desc[UR20][R26.64] ;  /* 0x000000141a480981 */ /* 0x0000a6000c1e1100 */
[--C-:B------:R-:W-:Y:S02]  /*25f90*/  @!P3 IMAD.IADD R11, R11, 0x1, -R9.reuse ;  /* 0x000000010b0bb824 */ /* 0x100fe400078e0a09 */
[----:B0-----:R-:W-:Y:S01]  /*25fa0*/  IMAD R26, R25, UR4, RZ ;  /* 0x00000004191a7c24 */ /* 0x001fe2000f8e02ff */
[----:B------:R-:W-:Y:S01]  /*25fb0*/  ISETP.GT.U32.AND P5, PT, R9, R7, PT ;  /* 0x000000070900720c */ /* 0x000fe20003fa4070 */
[----:B------:R-:W-:Y:S01]  /*25fc0*/  @!P6 IMAD.IADD R0, R0, 0x1, -R9 ;  /* 0x000000010000e824 */ /* 0x000fe200078e0a09 */
[----:B------:R-:W-:Y:S01]  /*25fd0*/  SEL R24, R47, R24, !P1 ;  /* 0x000000182f187207 */ /* 0x000fe20004800000 */
[----:B------:R-:W-:Y:S01]  /*25fe0*/  IMAD.MOV.U32 R25, RZ, RZ, R11 ;  /* 0x000000ffff197224 */ /* 0x000fe200078e000b */
[C---:B------:R-:W-:Y:S01]  /*25ff0*/  IADD3 R6, P6, PT, R26.reuse, R8, RZ ;  /* 0x000000081a067210 */ /* 0x040fe20007fde0ff */
[----:B------:R-:W0:Y:S03]  /*26000*/  LDCU UR4, c[0x0][0x3b0] ;  /* 0x00007600ff0477ac */ /* 0x000e260008000800 */
[----:B------:R-:W-:Y:S01]  /*26010*/  LEA.HI.X.SX32 R11, R26, R5, 0x1, P6 ;  /* 0x000000051a0b7211 */ /* 0x000fe200030f0eff */
[----:B------:R-:W-:Y:S04]  /*26020*/  STL [R1+0x7e0], R6 ;  /* 0x0007e00601007387 */ /* 0x000fe80000100800 */
[----:B------:R1:W-:Y:S01]  /*26030*/  STL [R1+0x7dc], R11 ;  /* 0x0007dc0b01007387 */ /* 0x0003e20000100800 */
[----:B------:R-:W-:-:S02]  /*26040*/  @P0 IMAD.MOV.U32 R27, RZ, RZ, R11 ;  /* 0x000000ffff1b0224 */ /* 0x000fc400078e000b */
[----:B------:R-:W-:Y:S01]  /*26050*/  @!P5 IMAD.IADD R7, R7, 0x1, -R9 ;  /* 0x000000010707d824 */ /* 0x000fe200078e0a09 */
[----:B-1----:R-:W2:Y:S04]  /*26060*/  LDL R11, [R1+0x15f8] ;  /* 0x0015f800010b7983 */ /* 0x002ea80000100800 */
[----:B------:R-:W-:Y:S01]  /*26070*/  ISETP.GT.U32.AND P5, PT, R9, R7, PT ;  /* 0x000000070900720c */ /* 0x000fe20003fa4070 */
[----:B------:R-:W-:Y:S02]  /*26080*/  IMAD R24, R24, UR5, RZ ;  /* 0x0000000518187c24 */ /* 0x000fe4000f8e02ff */
[----:B------:R-:W-:Y:S02]  /*26090*/  @!P2 IMAD.MOV R25, RZ, RZ, -R25 ;  /* 0x000000ffff19a224 */ /* 0x000fe400078e0a19 */
[----:B------:R-:W-:Y:S01]  /*260a0*/  @P0 IMAD.MOV.U32 R26, RZ, RZ, R6 ;  /* 0x000000ffff1a0224 */ /* 0x000fe200078e0006 */
[----:B------:R-:W-:Y:S01]  /*260b0*/  IADD3 R3, P2, PT, R24, R8, RZ ;  /* 0x0000000818037210 */ /* 0x000fe20007f5e0ff */
[----:B------:R-:W1:Y:S06]  /*260c0*/  LDCU UR5, c[0x0][0x3b0] ;  /* 0x00007600ff0577ac */ /* 0x000e6c0008000800 */
[----:B------:R-:W-:Y:S01]  /*260d0*/  @!P5 IMAD.IADD R7, R7, 0x1, -R9 ;  /* 0x000000010707d824 */ /* 0x000fe200078e0a09 */
[----:B----4-:R-:W-:-:S02]  /*260e0*/  ISETP.GT.U32.AND P5, PT, R9, R2, PT ;  /* 0x000000020900720c */ /* 0x010fc40003fa4070 */
[----:B------:R-:W-:Y:S02]  /*260f0*/  LEA.HI.X.SX32 R6, R24, R5, 0x1, P2 ;  /* 0x0000000518067211 */ /* 0x000fe400010f0eff */
[----:B------:R-:W-:Y:S02]  /*26100*/  ISETP.GE.AND P3, PT, R13, RZ, PT ;  /* 0x000000ff0d00720c */ /* 0x000fe40003f66270 */
[----:B------:R-:W4:Y:S04]  /*26110*/  LDL.LU R13, [R1+0x294] ;  /* 0x00029400010d7983 */ /* 0x000f280000300800 */
[----:B------:R0:W-:Y:S03]  /*26120*/  STL [R1+0x7e8], R3 ;  /* 0x0007e80301007387 */ /* 0x0001e60000100800 */
[----:B------:R-:W-:Y:S01]  /*26130*/  @!P5 IMAD.IADD R2, R2, 0x1, -R9 ;  /* 0x000000010202d824 */ /* 0x000fe200078e0a09 */
[----:B------:R0:W-:Y:S01]  /*26140*/  STL [R1+0x7e4], R6 ;  /* 0x0007e40601007387 */ /* 0x0001e20000100800 */
[----:B---3--:R-:W-:-:S03]  /*26150*/  ISETP.GE.AND P5, PT, R4, RZ, PT ;  /* 0x000000ff0400720c */ /* 0x008fc60003fa6270 */
[----:B------:R-:W3:Y:S01]  /*26160*/  LDL R4, [R1+0x1644] ;  /* 0x0016440001047983 */ /* 0x000ee20000100800 */
[----:B------:R-:W-:Y:S02]  /*26170*/  PRMT R71, RZ, 0x7610, R71 ;  /* 0x00007610ff477816 */ /* 0x000fe40000000047 */
[C---:B------:R-:W-:Y:S01]  /*26180*/  ISETP.GT.U32.AND P6, PT, R9.reuse, R0, PT ;  /* 0x000000000900720c */ /* 0x040fe20003fc4070 */
[----:B------:R-:W-:Y:S01]  /*26190*/  IMAD.MOV.U32 R24, RZ, RZ, R7 ;  /* 0x000000ffff187224 */ /* 0x000fe200078e0007 */
[----:B------:R-:W-:Y:S01]  /*261a0*/  PRMT R70, RZ, 0x7610, R70 ;  /* 0x00007610ff467816 */ /* 0x000fe20000000046 */
[----:B------:R-:W4:Y:S04]  /*261b0*/  LDL.LU R93, [R1+0x298] ;  /* 0x00029800015d7983 */ /* 0x000f280000300800 */
[----:B------:R0:W4:Y:S01]  /*261c0*/  @P0 LDG.E.U8 R71, desc[UR20][R26.64] ;  /* 0x000000141a470981 */ /* 0x000122000c1e1100 */
[----:B------:R-:W-:Y:S01]  /*261d0*/  @!P3 IMAD.MOV R24, RZ, RZ, -R24 ;  /* 0x000000ffff18b224 */ /* 0x000fe200078e0a18 */
[----:B------:R-:W-:Y:S01]  /*261e0*/  ISETP.GT.U32.AND P3, PT, R9, R2, PT ;  /* 0x000000020900720c */ /* 0x000fe20003f64070 */
[----:B0-----:R-:W-:-:S02]  /*261f0*/  @P0 IMAD.MOV.U32 R26, RZ, RZ, R3 ;  /* 0x000000ffff1a0224 */ /* 0x001fc400078e0003 */
[----:B------:R-:W-:Y:S02]  /*26200*/  @P0 IMAD.MOV.U32 R27, RZ, RZ, R6 ;  /* 0x000000ffff1b0224 */ /* 0x000fe400078e0006 */
[----:B------:R-:W-:-:S03]  /*26210*/  @!P6 IMAD.IADD R0, R0, 0x1, -R9 ;  /* 0x000000010000e824 */ /* 0x000fc600078e0a09 */
[----:B------:R0:W4:Y:S02]  /*26220*/  @P0 LDG.E.U8 R70, desc[UR20][R26.64] ;  /* 0x000000141a460981 */ /* 0x000124000c1e1100 */
[C---:B0-----:R-:W-:Y:S02]  /*26230*/  SEL R26, R47.reuse, R25, !P1 ;  /* 0x000000192f1a7207 */ /* 0x041fe40004800000 */
[----:B------:R-:W-:Y:S01]  /*26240*/  SEL R25, R47, R24, !P1 ;  /* 0x000000182f197207 */ /* 0x000fe20004800000 */
[----:B------:R-:W-:Y:S02]  /*26250*/  IMAD.MOV.U32 R24, RZ, RZ, R0 ;  /* 0x000000ffff187224 */ /* 0x000fe400078e0000 */
[----:B------:R-:W-:Y:S01]  /*26260*/  IMAD R26, R26, UR6, RZ ;  /* 0x000000061a1a7c24 */ /* 0x000fe2000f8e02ff */
[----:B------:R-:W4:Y:S01]  /*26270*/  LDL.LU R0, [R1+0x28c] ;  /* 0x00028c0001007983 */ /* 0x000f220000300800 */
[----:B------:R-:W-:Y:S01]  /*26280*/  IMAD R25, R25, UR4, RZ ;  /* 0x0000000419197c24 */ /* 0x000fe2000f8e02ff */
[----:B------:R-:W-:Y:S01]  /*26290*/  PRMT R69, RZ, 0x7610, R69 ;  /* 0x00007610ff457816 */ /* 0x000fe20000000045 */
[----:B------:R-:W-:Y:S01]  /*262a0*/  @!P5 IMAD.MOV R24, RZ, RZ, -R24 ;  /* 0x000000ffff18d224 */ /* 0x000fe200078e0a18 */
[-C--:B------:R-:W-:Y:S01]  /*262b0*/  IADD3 R7, P6, PT, R26, R8.reuse, RZ ;  /* 0x000000081a077210 */ /* 0x080fe20007fde0ff */
[----:B------:R-:W-:Y:S01]  /*262c0*/  @!P3 IMAD.IADD R2, R2, 0x1, -R9 ;  /* 0x000000010202b824 */ /* 0x000fe200078e0a09 */
[----:B------:R-:W-:Y:S01]  /*262d0*/  IADD3 R3, P5, PT, R25, R8, RZ ;  /* 0x0000000819037210 */ /* 0x000fe20007fbe0ff */
[----:B------:R-:W0:Y:S01]  /*262e0*/  LDCU UR4, c[0x0][0x3b0] ;  /* 0x00007600ff0477ac */ /* 0x000e220008000800 */
[----:B--2---:R-:W-:Y:S01]  /*262f0*/  ISETP.GE.AND P3, PT, R11, RZ, PT ;  /* 0x000000ff0b00720c */ /* 0x004fe20003f66270 */
[----:B------:R-:W-:Y:S01]  /*26300*/  STL [R1+0x7f0], R7 ;  /* 0x0007f00701007387 */ /* 0x000fe20000100800 */
[----:B------:R-:W-:Y:S01]  /*26310*/  PRMT R68, RZ, 0x7610, R68 ;  /* 0x00007610ff447816 */ /* 0x000fe20000000044 */
[----:B------:R-:W2:Y:S02]  /*26320*/  LDCU UR6, c[0x0][0x3b0] ;  /* 0x00007600ff0677ac */ /* 0x000ea40008000800 */
[----:B------:R0:W-:Y:S04]  /*26330*/  STL [R1+0x818], R3 ;  /* 0x0008180301007387 */ /* 0x0001e80000100800 */
[----:B------:R-:W2:Y:S01]  /*26340*/  LDL R11, [R1+0x162c] ;  /* 0x00162c00010b7983 */ /* 0x000ea20000100800 */
[----:B------:R-:W-:-:S02]  /*26350*/  LEA.HI.X.SX32 R27, R26, R5, 0x1, P6 ;  /* 0x000000051a1b7211 */ /* 0x000fc400030f0eff */
[----:B------:R-:W-:Y:S02]  /*26360*/  LEA.HI.X.SX32 R6, R25, R5, 0x1, P5 ;  /* 0x0000000519067211 */ /* 0x000fe400028f0eff */
[----:B------:R-:W-:Y:S01]  /*26370*/  SEL R26, R47, R24, !P1 ;  /* 0x000000182f1a7207 */ /* 0x000fe20004800000 */
[----:B------:R-:W-:Y:S02]  /*26380*/  @P0 IMAD.MOV.U32 R24, RZ, RZ, R7 ;  /* 0x000000ffff180224 */ /* 0x000fe400078e0007 */
[----:B------:R-:W-:-:S05]  /*26390*/  @P0 IMAD.MOV.U32 R25, RZ, RZ, R27 ;  /* 0x000000ffff190224 */ /* 0x000fca00078e001b */
[----:B------:R0:W2:Y:S01]  /*263a0*/  @P0 LDG.E.U8 R69, desc[UR20][R24.64] ;  /* 0x0000001418450981 */ /* 0x0000a2000c1e1100 */
[----:B-1----:R-:W-:Y:S01]  /*263b0*/  IMAD R26, R26, UR5, RZ ;  /* 0x000000051a1a7c24 */ /* 0x002fe2000f8e02ff */
[----:B------:R-:W-:Y:S01]  /*263c0*/  ISETP.GT.U32.AND P2, PT, R9, R12, PT ;  /* 0x0000000c0900720c */ /* 0x000fe20003f44070 */
[----:B------:R-:W1:Y:S01]  /*263d0*/  LDCU UR5, c[0x0][0x3b0] ;  /* 0x00007600ff0577ac */ /* 0x000e620008000800 */
[----:B0-----:R-:W-:Y:S02]  /*263e0*/  @P0 IMAD.MOV.U32 R24, RZ, RZ, R3 ;  /* 0x000000ffff180224 */ /* 0x001fe400078e0003 */
[----:B------:R-:W-:-:S05]  /*263f0*/  @P0 IMAD.MOV.U32 R25, RZ, RZ, R6 ;  /* 0x000000ffff190224 */ /* 0x000fca00078e0006 */
[----:B------:R0:W2:Y:S02]  /*26400*/  @P0 LDG.E.U8 R68, desc[UR20][R24.64] ;  /* 0x0000001418440981 */ /* 0x0000a4000c1e1100 */
[----:B0-----:R-:W-:-:S04]  /*26410*/  IMAD.MOV.U32 R24, RZ, RZ, R2 ;  /* 0x000000ffff187224 */ /* 0x001fc800078e0002 */
[----:B------:R-:W-:Y:S01]  /*26420*/  @!P3 IMAD.MOV R24, RZ, RZ, -R24 ;  /* 0x000000ffff18b224 */ /* 0x000fe200078e0a18 */
[----:B------:R-:W-:Y:S01]  /*26430*/  IADD3 R3, P3, PT, R26, R8, RZ ;  /* 0x000000081a037210 */ /* 0x000fe20007f7e0ff */
[----:B------:R-:W-:Y:S04]  /*26440*/  STL [R1+0x7ec], R27 ;  /* 0x0007ec1b01007387 */ /* 0x000fe80000100800 */
[----:B------:R-:W-:Y:S04]  /*26450*/  STL [R1+0x814], R6 ;  /* 0x0008140601007387 */ /* 0x000fe80000100800 */
[----:B------:R-:W2:Y:S04]  /*26460*/  LDL.LU R2, [R1+0x288] ;  /* 0x0002880001027983 */ /* 0x000ea80000300800 */
[----:B------:R0:W-:Y:S01]  /*26470*/  STL [R1+0x820], R3 ;  /* 0x0008200301007387 */ /* 0x0001e20000100800 */
[----:B---3--:R-:W-:-:S02]  /*26480*/  ISETP.GE.AND P5, PT, R4, RZ, PT ;  /* 0x000000ff0400720c */ /* 0x008fc40003fa6270 */
[----:B------:R-:W-:-:S05]  /*26490*/  LEA.HI.X.SX32 R4, R26, R5, 0x1, P3 ;  /* 0x000000051a047211 */ /* 0x000fca00018f0eff */
[----:B------:R3:W-:Y:S04]  /*264a0*/  STL [R1+0x81c], R4 ;  /* 0x00081c0401007387 */ /* 0x0007e80000100800 */
[----:B------:R-:W2:Y:S01]  /*264b0*/  LDL R7, [R1+0x1670] ;  /* 0x0016700001077983 */ /* 0x000ea20000100800 */
[----:B------:R-:W-:-:S05]  /*264c0*/  @!P2 IMAD.IADD R12, R12, 0x1, -R9 ;  /* 0x000000010c0ca824 */ /* 0x000fca00078e0a09 */
[C---:B------:R-:W-:Y:S02]  /*264d0*/  ISETP.GT.U32.AND P2, PT, R9.reuse, R12, PT ;  /* 0x0000000c0900720c */ /* 0x040fe40003f44070 */
[----:B----4-:R-:W-:Y:S02]  /*264e0*/  ISETP.GT.U32.AND P6, PT, R9, R13, PT ;  /* 0x0000000d0900720c */ /* 0x010fe40003fc4070 */
[----:B------:R-:W-:-:S09]  /*264f0*/  SEL R25, R47, R24, !P1 ;  /* 0x000000182f197207 */ /* 0x000fd20004800000 */
[--C-:B------:R-:W-:Y:S01]  /*26500*/  @!P2 IMAD.IADD R12, R12, 0x1, -R9.reuse ;  /* 0x000000010c0ca824 */ /* 0x100fe200078e0a09 */
[----:B------:R-:W-:Y:S01]  /*26510*/  ISETP.GT.U32.AND P2, PT, R9, R93, PT ;  /* 0x0000005d0900720c */ /* 0x000fe20003f44070 */
[----:B------:R-:W-:Y:S02]  /*26520*/  @!P6 IMAD.IADD R13, R13, 0x1, -R9 ;  /* 0x000000010d0de824 */ /* 0x000fe400078e0a09 */
[----:B------:R-:W-:Y:S02]  /*26530*/  IMAD.MOV.U32 R24, RZ, RZ, R12 ;  /* 0x000000ffff187224 */ /* 0x000fe400078e000c */
[----:B------:R-:W-:Y:S01]  /*26540*/  IMAD R25, R25, UR7, RZ ;  /* 0x0000000719197c24 */ /* 0x000fe2000f8e02ff */
[----:B------:R-:W-:Y:S01]  /*26550*/  ISETP.GT.U32.AND P6, PT, R9, R13, PT ;  /* 0x0000000d0900720c */ /* 0x000fe20003fc4070 */
[----:B------:R-:W-:Y:S01]  /*26560*/  @!P5 IMAD.MOV R24, RZ, RZ, -R24 ;  /* 0x000000ffff18d224 */ /* 0x000fe200078e0a18 */
[----:B------:R-:W-:Y:S01]  /*26570*/  PRMT R67, RZ, 0x7610, R67 ;  /* 0x00007610ff437816 */ /* 0x000fe20000000043 */
[----:B------:R-:W-:Y:S01]  /*26580*/  @P0 IMAD.MOV.U32 R26, RZ, RZ, R3 ;  /* 0x000000ffff1a0224 */ /* 0x000fe200078e0003 */
[----:B0-----:R-:W-:Y:S01]  /*26590*/  IADD3 R3, P5, PT, R25, R8, RZ ;  /* 0x0000000819037210 */ /* 0x001fe20007fbe0ff */
[----:B------:R-:W-:Y:S01]  /*265a0*/  @P0 IMAD.MOV.U32 R27, RZ, RZ, R4 ;  /* 0x000000ffff1b0224 */ /* 0x000fe200078e0004 */
[----:B------:R-:W-:Y:S01]  /*265b0*/  PRMT R66, RZ, 0x7610, R66 ;  /* 0x00007610ff427816 */ /* 0x000fe20000000042 */
[--C-:B------:R-:W-:Y:S01]  /*265c0*/  @!P2 IMAD.IADD R93, R93, 0x1, -R9.reuse ;  /* 0x000000015d5da824 */ /* 0x100fe200078e0a09 */
[----:B---3--:R-:W3:Y:S01]  /*265d0*/  LDL.LU R4, [R1+0x268] ;  /* 0x0002680001047983 */ /* 0x008ee20000300800 */
[----:B------:R-:W-:Y:S01]  /*265e0*/  SEL R24, R47, R24, !P1 ;  /* 0x000000182f187207 */ /* 0x000fe20004800000 */
[----:B------:R-:W0:Y:S01]  /*265f0*/  LDCU UR7, c[0x0][0x3b0] ;  /* 0x00007600ff0777ac */ /* 0x000e220008000800 */
[----:B------:R-:W-:Y:S01]  /*26600*/  LEA.HI.X.SX32 R6, R25, R5, 0x1, P5 ;  /* 0x0000000519067211 */ /* 0x000fe200028f0eff */
[----:B------:R4:W3:Y:S01]  /*26610*/  @P0 LDG.E.U8 R67, desc[UR20][R26.64] ;  /* 0x000000141a430981 */ /* 0x0008e2000c1e1100 */
[----:B------:R-:W-:Y:S01]  /*26620*/  @!P6 IMAD.IADD R13, R13, 0x1, -R9 ;  /* 0x000000010d0de824 */ /* 0x000fe200078e0a09 */
[----:B--2---:R-:W-:-:S02]  /*26630*/  ISETP.GE.AND P2, PT, R11, RZ, PT ;  /* 0x000000ff0b00720c */ /* 0x004fc40003f46270 */
[----:B------:R-:W2:Y:S01]  /*26640*/  LDL R11, [R1+0x15a0] ;  /* 0x0015a000010b7983 */ /* 0x000ea20000100800 */
[----:B----4-:R-:W-:Y:S01]  /*26650*/  IMAD R26, R24, UR4, RZ ;  /* 0x00000004181a7c24 */ /* 0x010fe2000f8e02ff */
[C---:B------:R-:W-:Y:S01]  /*26660*/  ISETP.GT.U32.AND P3, PT, R9.reuse, R0, PT ;  /* 0x000000000900720c */ /* 0x040fe20003f64070 */
[----:B------:R-:W-:Y:S02]  /*26670*/  @P0 IMAD.MOV.U32 R24, RZ, RZ, R3 ;  /* 0x000000ffff180224 */ /* 0x000fe400078e0003 */
[----:B------:R-:W-:Y:S01]  /*26680*/  @P0 IMAD.MOV.U32 R25, RZ, RZ, R6 ;  /* 0x000000ffff190224 */ /* 0x000fe200078e0006 */
[----:B------:R4:W-:Y:S01]  /*26690*/  STL [R1+0x828], R3 ;  /* 0x0008280301007387 */ /* 0x0009e20000100800 */
[----:B------:R-:W-:Y:S01]  /*266a0*/  ISETP.GT.U32.AND P5, PT, R9, R93, PT ;  /* 0x0000005d0900720c */ /* 0x000fe20003fa4070 */
[----:B------:R-:W0:Y:S02]  /*266b0*/  LDCU UR4, c[0x0][0x3b0] ;  /* 0x00007600ff0477ac */ /* 0x000e240008000800 */
[----:B------:R-:W2:Y:S04]  /*266c0*/  LDL.LU R12, [R1+0x264] ;  /* 0x00026400010c7983 */ /* 0x000ea80000300800 */
[----:B------:R1:W2:Y:S04]  /*266d0*/  @P0 LDG.E.U8 R66, desc[UR20][R24.64] ;  /* 0x0000001418420981 */ /* 0x0002a8000c1e1100 */
[----:B------:R0:W-:Y:S01]  /*266e0*/  STL [R1+0x824], R6 ;  /* 0x0008240601007387 */ /* 0x0001e20000100800 */
[----:B-1----:R-:W-:-:S03]  /*266f0*/  IMAD.MOV.U32 R24, RZ, RZ, R13 ;  /* 0x000000ffff187224 */ /* 0x002fc600078e000d */
[----:B------:R-:W2:Y:S01]  /*26700*/  LDL R13, [R1+0x15e0] ;  /* 0x0015e000010d7983 */ /* 0x000ea20000100800 */
[----:B----4-:R-:W-:-:S04]  /*26710*/  IADD3 R3, P6, PT, R26, R8, RZ ;  /* 0x000000081a037210 */ /* 0x010fc80007fde0ff */
[----:B0-----:R-:W-:Y:S01]  /*26720*/  LEA.HI.X.SX32 R6, R26, R5, 0x1, P6 ;  /* 0x000000051a067211 */ /* 0x001fe200030f0eff */
[----:B------:R-:W-:Y:S04]  /*26730*/  STL [R1+0x830], R3 ;  /* 0x0008300301007387 */ /* 0x000fe80000100800 */
[----:B------:R0:W-:Y:S01]  /*26740*/  STL [R1+0x82c], R6 ;  /* 0x00082c0601007387 */ /* 0x0001e20000100800 */
[----:B------:R-:W-:-:S03]  /*26750*/  ISETP.GE.AND P6, PT, R7, RZ, PT ;  /* 0x000000ff0700720c */ /* 0x000fc60003fc6270 */
[----:B------:R-:W4:Y:S01]  /*26760*/  LDL R7, [R1+0x15c8] ;  /* 0x0015c80001077983 */ /* 0x000f220000100800 */
[----:B------:R-:W-:Y:S02]  /*26770*/  @!P3 IMAD.IADD R0, R0, 0x1, -R9 ;  /* 0x000000010000b824 */ /* 0x000fe400078e0a09 */
[----:B------:R-:W-:Y:S01]  /*26780*/  @!P2 IMAD.MOV R24, RZ, RZ, -R24 ;  /* 0x000000ffff18a224 */ /* 0x000fe200078e0a18 */
[C---:B------:R-:W-:Y:S02]  /*26790*/  ISETP.GT.U32.AND P2, PT, R9.reuse, R2, PT ;  /* 0x000000020900720c */ /* 0x040fe40003f44070 */
[----:B------:R-:W-:Y:S02]  /*267a0*/  ISETP.GT.U32.AND P3, PT, R9, R0, PT ;  /* 0x000000000900720c */ /* 0x000fe40003f64070 */
[----:B------:R-:W-:Y:S01]  /*267b0*/  SEL R26, R47, R24, !P1 ;  /* 0x000000182f1a7207 */ /* 0x000fe20004800000 */
[----:B------:R-:W-:Y:S01]  /*267c0*/  @P0 IMAD.MOV.U32 R24, RZ, RZ, R3 ;  /* 0x000000ffff180224 */ /* 0x000fe200078e0003 */
[----:B------:R-:W-:Y:S01]  /*267d0*/  PRMT R65, RZ, 0x7610, R65 ;  /* 0x00007610ff417816 */ /* 0x000fe20000000041 */
[----:B------:R-:W-:-:S02]  /*267e0*/  @P0 IMAD.MOV.U32 R25, RZ, RZ, R6 ;  /* 0x000000ffff190224 */ /* 0x000fc400078e0006 */
[----:B------:R-:W-:Y:S01]  /*267f0*/  IMAD R26, R26, UR5, RZ ;  /* 0x000000051a1a7c24 */ /* 0x000fe2000f8e02ff */
[----:B0-----:R-:W4:Y:S01]  /*26800*/  LDL.LU R6, [R1+0x26c] ;  /* 0x00026c0001067983 */ /* 0x001f220000300800 */
[----:B------:R-:W-:Y:S01]  /*26810*/  @!P5 IMAD.IADD R93, R93, 0x1, -R9 ;  /* 0x000000015d5dd824 */ /* 0x000fe200078e0a09 */
[----:B------:R-:W-:Y:S01]  /*26820*/  PRMT R63, RZ, 0x7610, R63 ;  /* 0x00007610ff3f7816 */ /* 0x000fe2000000003f */
[--C-:B------:R-:W-:Y:S01]  /*26830*/  @!P2 IMAD.IADD R2, R2, 0x1, -R9.reuse ;  /* 0x000000010202a824 */ /* 0x100fe200078e0a09 */
[----:B------:R0:W4:Y:S01]  /*26840*/  @P0 LDG.E.U8 R65, desc[UR20][R24.64] ;  /* 0x0000001418410981 */ /* 0x000122000c1e1100 */
[----:B------:R-:W-:Y:S01]  /*26850*/  @!P3 IMAD.IADD R0, R0, 0x1, -R9 ;  /* 0x000000010000b824 */ /* 0x000fe200078e0a09 */
[----:B------:R-:W-:Y:S01]  /*26860*/  IADD3 R3, P3, PT, R26, R8, RZ ;  /* 0x000000081a037210 */ /* 0x000fe20007f7e0ff */
[----:B------:R-:W1:Y:S01]  /*26870*/  LDCU UR5, c[0x0][0x3b0] ;  /* 0x00007600ff0577ac */ /* 0x000e620008000800 */
[----:B0-----:R-:W-:Y:S02]  /*26880*/  IMAD.MOV.U32 R25, RZ, RZ, R93 ;  /* 0x000000ffff197224 */ /* 0x001fe400078e005d */
[----:B------:R-:W-:-:S02]  /*26890*/  IMAD.MOV.U32 R24, RZ, RZ, R0 ;  /* 0x000000ffff187224 */ /* 0x000fc400078e0000 */
[----:B------:R-:W-:Y:S01]  /*268a0*/  @!P6 IMAD.MOV R25, RZ, RZ, -R25 ;  /* 0x000000ffff19e224 */ /* 0x000fe200078e0a19 */
[----:B------:R-:W-:Y:S01]  /*268b0*/  STL [R1+0x858], R3 ;  /* 0x0008580301007387 */ /* 0x000fe20000100800 */
[----:B---3--:R-:W-:Y:S02]  /*268c0*/  ISETP.GT.U32.AND P5, PT, R9, R4, PT ;  /* 0x000000040900720c */ /* 0x008fe40003fa4070 */
[----:B--2---:R-:W-:Y:S02]  /*268d0*/  ISETP.GE.AND P2, PT, R11, RZ, PT ;  /* 0x000000ff0b00720c */ /* 0x004fe40003f46270 */
[----:B------:R-:W-:Y:S01]  /*268e0*/  LEA.HI.X.SX32 R11, R26, R5, 0x1, P3 ;  /* 0x000000051a0b7211 */ /* 0x000fe200018f0eff */
[----:B------:R-:W-:Y:S01]  /*268f0*/  @P0 IMAD.MOV.U32 R26, RZ, RZ, R3 ;  /* 0x000000ffff1a0224 */ /* 0x000fe200078e0003 */
[----:B------:R-:W-:-:S03]  /*26900*/  SEL R25, R47, R25, !P1 ;  /* 0x000000192f197207 */ /* 0x000fc60004800000 */
[----:B------:R0:W-:Y:S01]  /*26910*/  STL [R1+0x854], R11 ;  /* 0x0008540b01007387 */ /* 0x0001e20000100800 */
[----:B------:R-:W-:Y:S01]  /*26920*/  ISETP.GT.U32.AND P6, PT, R9, R12, PT ;  /* 0x0000000c0900720c */ /* 0x000fe20003fc4070 */
[----:B------:R-:W-:-:S04]  /*26930*/  @P0 IMAD.MOV.U32 R27, RZ, RZ, R11 ;  /* 0x000000ffff1b0224 */ /* 0x000fc800078e000b */
[----:B------:R-:W-:Y:S01]  /*26940*/  @!P2 IMAD.MOV R24, RZ, RZ, -R24 ;  /* 0x000000ffff18a224 */ /* 0x000fe200078e0a18 */
[----:B------:R-:W-:Y:S01]  /*26950*/  ISETP.GT.U32.AND P3, PT, R9, R2, PT ;  /* 0x000000020900720c */ /* 0x000fe20003f64070 */
[----:B------:R2:W3:Y:S04]  /*26960*/  @P0 LDG.E.U8 R63, desc[UR20][R26.64] ;  /* 0x000000141a3f0981 */ /* 0x0004e8000c1e1100 */
[----:B0-----:R-:W3:Y:S01]  /*26970*/  LDL.LU R11, [R1+0x270] ;  /* 0x00027000010b7983 */ /* 0x001ee20000300800 */
[----:B------:R-:W-:-:S03]  /*26980*/  ISETP.GE.AND P2, PT, R13, RZ, PT ;  /* 0x000000ff0d00720c */ /* 0x000fc60003f46270 */
[----:B------:R-:W3:Y:S01]  /*26990*/  LDL R13, [R1+0x1614] ;  /* 0x00161400010d7983 */ /* 0x000ee20000100800 */
[----:B--2---:R-:W-:Y:S02]  /*269a0*/  IMAD R26, R25, UR4, RZ ;  /* 0x00000004191a7c24 */ /* 0x004fe4000f8e02ff */
[--C-:B------:R-:W-:Y:S02]  /*269b0*/  @!P6 IMAD.IADD R12, R12, 0x1, -R9.reuse ;  /* 0x000000010c0ce824 */ /* 0x100fe400078e0a09 */
[--C-:B------:R-:W-:Y:S01]  /*269c0*/  @!P5 IMAD.IADD R4, R4, 0x1, -R9.reuse ;  /* 0x000000010404d824 */ /* 0x100fe200078e0a09 */
[----:B------:R-:W-:Y:S01]  /*269d0*/  IADD3 R0, P6, PT, R26, R8, RZ ;  /* 0x000000081a007210 */ /* 0x000fe20007fde0ff */
[----:B------:R-:W-:Y:S01]  /*269e0*/  @!P3 IMAD.IADD R2, R2, 0x1, -R9 ;  /* 0x000000010202b824 */ /* 0x000fe200078e0a09 */
[----:B------:R-:W-:Y:S01]  /*269f0*/  SEL R24, R47, R24, !P1 ;  /* 0x000000182f187207 */ /* 0x000fe20004800000 */
[----:B------:R-:W0:Y:S01]  /*26a00*/  LDCU UR4, c[0x0][0x3b0] ;  /* 0x00007600ff0477ac */ /* 0x000e220008000800 */
[----:B------:R-:W-:Y:S01]  /*26a10*/  LEA.HI.X.SX32 R3, R26, R5, 0x1, P6 ;  /* 0x000000051a037211 */ /* 0x000fe200030f0eff */
[----:B------:R2:W-:Y:S01]  /*26a20*/  STL [R1+0x860], R0 ;  /* 0x0008600001007387 */ /* 0x0005e20000100800 */
[----:B------:R-:W-:Y:S01]  /*26a30*/  ISETP.GT.U32.AND P5, PT, R9, R4, PT ;  /* 0x000000040900720c */ /* 0x000fe20003fa4070 */
[----:B------:R-:W-:-:S02]  /*26a40*/  @P0 IMAD.MOV.U32 R26, RZ, RZ, R0 ;  /* 0x000000ffff1a0224 */ /* 0x000fc400078e0000 */
[----:B------:R0:W-:Y:S01]  /*26a50*/  STL [R1+0x85c], R3 ;  /* 0x00085c0301007387 */ /* 0x0001e20000100800 */
[----:B------:R-:W-:Y:S02]  /*26a60*/  IMAD.MOV.U32 R25, RZ, RZ, R2 ;  /* 0x000000ffff197224 */ /* 0x000fe400078e0002 */
[----:B-1----:R-:W-:Y:S01]  /*26a70*/  IMAD R24, R24, UR5, RZ ;  /* 0x0000000518187c24 */ /* 0x002fe2000f8e02ff */
[----:B----4-:R-:W-:Y:S01]  /*26a80*/  ISETP.GE.AND P3, PT, R7, RZ, PT ;  /* 0x000000ff0700720c */ /* 0x010fe20003f66270 */
[----:B--2---:R-:W2:Y:S01]  /*26a90*/  LDL R0, [R1+0x1628] ;  /* 0x0016280001007983 */ /* 0x004ea20000100800 */
[----:B------:R-:W-:Y:S02]  /*26aa0*/  @!P2 IMAD.MOV R25, RZ, RZ, -R25 ;  /* 0x000000ffff19a224 */ /* 0x000fe400078e0a19 */
[----:B------:R-:W-:Y:S01]  /*26ab0*/  IADD3 R2, P2, PT, R24, R8, RZ ;  /* 0x0000000818027210 */ /* 0x000fe20007f5e0ff */
[----:B------:R-:W-:Y:S01]  /*26ac0*/  @P0 IMAD.MOV.U32 R27, RZ, RZ, R3 ;  /* 0x000000ffff1b0224 */ /* 0x000fe200078e0003 */
[----:B------:R-:W4:Y:S01]  /*26ad0*/  LDL.LU R7, [R1+0x258] ;  /* 0x0002580001077983 */ /* 0x000f220000300800 */
[----:B------:R-:W-:Y:S01]  /*26ae0*/  @!P5 IMAD.IADD R4, R4, 0x1, -R9 ;  /* 0x000000010404d824 */ /* 0x000fe200078e0a09 */
[----:B0-----:R-:W-:Y:S01]  /*26af0*/  LEA.HI.X.SX32 R3, R24, R5, 0x1, P2 ;  /* 0x0000000518037211 */ /* 0x001fe200010f0eff */
[----:B------:R-:W0:Y:S01]  /*26b00*/  LDCU UR5, c[0x0][0x3b0] ;  /* 0x00007600ff0577ac */ /* 0x000e220008000800 */
[----:B------:R1:W-:Y:S01]  /*26b10*/  STL [R1+0x868], R2 ;  /* 0x0008680201007387 */ /* 0x0003e20000100800 */
[----:B------:R-:W-:-:S03]  /*26b20*/  IMAD.MOV.U32 R24, RZ, RZ, R4 ;  /* 0x000000ffff187224 */ /* 0x000fc600078e0004 */
[----:B------:R0:W-:Y:S04]  /*26b30*/  STL [R1+0x864], R3 ;  /* 0x0008640301007387 */ /* 0x0001e80000100800 */
[----:B------:R-:W4:Y:S01]  /*26b40*/  LDL R4, [R1+0x166c] ;  /* 0x00166c0001047983 */ /* 0x000f220000100800 */
[C---:B------:R-:W-:Y:S02]  /*26b50*/  ISETP.GT.U32.AND P5, PT, R9.reuse, R6, PT ;  /* 0x000000060900720c */ /* 0x040fe40003fa4070 */
[----:B------:R-:W-:Y:S02]  /*26b60*/  PRMT R62, RZ, 0x7610, R62 ;  /* 0x00007610ff3e7816 */ /* 0x000fe4000000003e */
[----:B------:R-:W-:Y:S02]  /*26b70*/  ISETP.GT.U32.AND P6, PT, R9, R12, PT ;  /* 0x0000000c0900720c */ /* 0x000fe40003fc4070 */
[----:B------:R-:W-:-:S02]  /*26b80*/  PRMT R61, RZ, 0x7610, R61 ;  /* 0x00007610ff3d7816 */ /* 0x000fc4000000003d */
[----:B------:R0:W4:Y:S01]  /*26b90*/  @P0 LDG.E.U8 R62, desc[UR20][R26.64] ;  /* 0x000000141a3e0981 */ /* 0x000122000c1e1100 */
[----:B------:R-:W-:-:S04]  /*26ba0*/  @!P3 IMAD.MOV R24, RZ, RZ, -R24 ;  /* 0x000000ffff18b224 */ /* 0x000fc800078e0a18 */
[----:B------:R-:W-:Y:S02]  /*26bb0*/  @!P5 IMAD.IADD R6, R6, 0x1, -R9 ;  /* 0x000000010606d824 */ /* 0x000fe400078e0a09 */
[----:B0-----:R-:W-:Y:S02]  /*26bc0*/  @P0 IMAD.MOV.U32 R26, RZ, RZ, R2 ;  /* 0x000000ffff1a0224 */ /* 0x001fe400078e0002 */
[----:B------:R-:W-:Y:S01]  /*26bd0*/  @P0 IMAD.MOV.U32 R27, RZ, RZ, R3 ;  /* 0x000000ffff1b0224 */ /* 0x000fe200078e0003 */
[----:B------:R-:W-:Y:S01]  /*26be0*/  ISETP.GT.U32.AND P3, PT, R9, R6, PT ;  /* 0x000000060900720c */ /* 0x000fe20003f64070 */
[----:B------:R-:W-:Y:S01]  /*26bf0*/  @!P6 IMAD.IADD R12, R12, 0x1, -R9 ;  /* 0x000000010c0ce824 */ /* 0x000fe200078e0a09 */
[----:B-1----:R-:W4:Y:S04]  /*26c00*/  LDL.LU R2, [R1+0x24c] ;  /* 0x00024c0001027983 */ /* 0x002f280000300800 */
[----:B------:R0:W4:Y:S02]  /*26c10*/  @P0 LDG.E.U8 R61, desc[UR20][R26.64] ;  /* 0x000000141a3d0981 */ /* 0x000124000c1e1100 */
[----:B0-----:R-:W-:-:S02]  /*26c20*/  SEL R26, R47, R25, !P1 ;  /* 0x000000192f1a7207 */ /* 0x001fc40004800000 */
[----:B------:R-:W-:Y:S01]  /*26c30*/  SEL R25, R47, R24, !P1 ;  /* 0x000000182f197207 */ /* 0x000fe20004800000 */
[----:B------:R-:W-:Y:S02]  /*26c40*/  IMAD.MOV.U32 R24, RZ, RZ, R12 ;  /* 0x000000ffff187224 */ /* 0x000fe400078e000c */
[----:B------:R-:W-:Y:S01]  /*26c50*/  IMAD R26, R26, UR6, RZ ;  /* 0x000000061a1a7c24 */ /* 0x000fe2000f8e02ff */
[----:B------:R-:W4:Y:S01]  /*26c60*/  LDL.LU R12, [R1+0x250] ;  /* 0x00025000010c7983 */ /* 0x000f220000300800 */
[----:B------:R-:W-:Y:S01]  /*26c70*/  IMAD R25, R25, UR4, RZ ;  /* 0x0000000419197c24 */ /* 0x000fe2000f8e02ff */
[----:B------:R-:W-:Y:S02]  /*26c80*/  PRMT R60, RZ, 0x7610, R60 ;  /* 0x00007610ff3c7816 */ /* 0x000fe4000000003c */
[----:B---3--:R-:W-:Y:S01]  /*26c90*/  ISETP.GE.AND P5, PT, R13, RZ, PT ;  /* 0x000000ff0d00720c */ /* 0x008fe20003fa6270 */
[----:B------:R-:W-:Y:S01]  /*26ca0*/  @!P3 IMAD.IADD R6, R6, 0x1, -R9 ;  /* 0x000000010606b824 */ /* 0x000fe200078e0a09 */
[-C--:B------:R-:W-:Y:S01]  /*26cb0*/  IADD3 R93, P6, PT, R26, R8.reuse, RZ ;  /* 0x000000081a5d7210 */ /* 0x080fe20007fde0ff */
[----:B------:R-:W0:Y:S04]  /*26cc0*/  LDCU UR4, c[0x0][0x3b0] ;  /* 0x00007600ff0477ac */ /* 0x000e280008000800 */
[----:B------:R-:W-:Y:S01]  /*26cd0*/  STL [R1+0x870], R93 ;  /* 0x0008705d01007387 */ /* 0x000fe20000100800 */
[----:B------:R-:W-:Y:S01]  /*26ce0*/  ISETP.GT.U32.AND P2, PT, R9, R11, PT ;  /* 0x0000000b0900720c */ /* 0x000fe20003f44070 */
[----:B------:R-:W1:Y:S04]  /*26cf0*/  LDCU UR6, c[0x0][0x3b0] ;  /* 0x00007600ff0677ac */ /* 0x000e680008000800 */
[----:B------:R-:W-:Y:S01]  /*26d00*/  @!P5 IMAD.MOV R24, RZ, RZ, -R24 ;  /* 0x000000ffff18d224 */ /* 0x000fe200078e0a18 */
[----:B------:R-:W-:-:S05]  /*26d10*/  IADD3 R3, P5, PT, R25, R8, RZ ;  /* 0x0000000819037210 */ /* 0x000fca0007fbe0ff */
[----:B------:R-:W-:Y:S01]  /*26d20*/  STL [R1+0x898], R3 ;  /* 0x0008980301007387 */ /* 0x000fe20000100800 */
[-C--:B------:R-:W-:Y:S02]  /*26d30*/  LEA.HI.X.SX32 R13, R26, R5.reuse, 0x1, P6 ;  /* 0x000000051a0d7211 */ /* 0x080fe400030f0eff */
[----:B------:R-:W-:-:S03]  /*26d40*/  LEA.HI.X.SX32 R27, R25, R5, 0x1, P5 ;  /* 0x00000005191b7211 */ /* 0x000fc600028f0eff */
[----:B------:R-:W-:Y:S01]  /*26d50*/  @P0 IMAD.MOV.U32 R25, RZ, RZ, R13 ;  /* 0x000000ffff190224 */ /* 0x000fe200078e000d */
[----:B------:R-:W-:Y:S01]  /*26d60*/  SEL R26, R47, R24, !P1 ;  /* 0x000000182f1a7207 */ /* 0x000fe20004800000 */
[----:B------:R-:W-:Y:S02]  /*26d70*/  @P0 IMAD.MOV.U32 R24, RZ, RZ, R93 ;  /* 0x000000ffff180224 */ /* 0x000fe400078e005d */
[----:B------:R-:W-:Y:S01]  /*26d80*/  @!P2 IMAD.IADD R11, R11, 0x1, -R9 ;  /* 0x000000010b0ba824 */ /* 0x000fe200078e0a09 */
[----:B------:R-:W-:Y:S02]  /*26d90*/  PRMT R59, RZ, 0x7610, R59 ;  /* 0x00007610ff3b7816 */ /* 0x000fe4000000003b */
[----:B------:R3:W4:Y:S02]  /*26da0*/  @P0 LDG.E.U8 R60, desc[UR20][R24.64] ;  /* 0x00000014183c0981 */ /* 0x000724000c1e1100 */
[----:B------:R-:W-:Y:S01]  /*26db0*/  ISETP.GT.U32.AND P2, PT, R9, R11, PT ;  /* 0x0000000b0900720c */ /* 0x000fe20003f44070 */
[----:B------:R-:W-:Y:S01]  /*26dc0*/  IMAD R26, R26, UR5, RZ ;  /* 0x000000051a1a7c24 */ /* 0x000fe2000f8e02ff */
[----:B------:R-:W-:Y:S01]  /*26dd0*/  PRMT R58, RZ, 0x7610, R58 ;  /* 0x00007610ff3a7816 */ /* 0x000fe2000000003a */
[----:B------:R-:W0:Y:S01]  /*26de0*/  LDCU UR5, c[0x0][0x3b0] ;  /* 0x00007600ff0577ac */ /* 0x000e220008000800 */
[----:B---3--:R-:W-:-:S02]  /*26df0*/  @P0 IMAD.MOV.U32 R24, RZ, RZ, R3 ;  /* 0x000000ffff180224 */ /* 0x008fc400078e0003 */
[----:B------:R-:W-:-:S05]  /*26e00*/  @P0 IMAD.MOV.U32 R25, RZ, RZ, R27 ;  /* 0x000000ffff190224 */ /* 0x000fca00078e001b */
[----:B------:R3:W4:Y:S02]  /*26e10*/  @P0 LDG.E.U8 R59, desc[UR20][R24.64] ;  /* 0x00000014183b0981 */ /* 0x000724000c1e1100 */
[----:B------:R-:W-:Y:S02]  /*26e20*/  @!P2 IMAD.IADD R11, R11, 0x1, -R9 ;  /* 0x000000010b0ba824 */ /* 0x000fe400078e0a09 */
[----:B---3--:R-:W-:Y:S01]  /*26e30*/  IMAD.MOV.U32 R24, RZ, RZ, R6 ;  /* 0x000000ffff187224 */ /* 0x008fe200078e0006 */
[----:B--2---:R-:W-:Y:S02]  /*26e40*/  ISETP.GE.AND P3, PT, R0, RZ, PT ;  /* 0x000000ff0000720c */ /* 0x004fe40003f66270 */
[----:B------:R-:W2:Y:S04]  /*26e50*/  LDL R0, [R1+0x1654] ;  /* 0x0016540001007983 */ /* 0x000ea80000100800 */
[----:B------:R3:W-:Y:S04]  /*26e60*/  STL [R1+0x86c], R13 ;  /* 0x00086c0d01007387 */ /* 0x0007e80000100800 */
[----:B---3--:R-:W3:Y:S01]  /*26e70*/  LDL.LU R13, [R1+0x1730] ;  /* 0x00173000010d7983 */ /* 0x008ee20000300800 */
[----:B----4-:R-:W-:-:S03]  /*26e80*/  ISETP.GE.AND P5, PT, R4, RZ, PT ;  /* 0x000000ff0400720c */ /* 0x010fc60003fa6270 */
[----:B------:R4:W-:Y:S04]  /*26e90*/  STL [R1+0x894], R27 ;  /* 0x0008941b01007387 */ /* 0x0009e80000100800 */
[----:B------:R-:W3:Y:S01]  /*26ea0*/  LDL R4, [R1+0x15b0] ;  /* 0x0015b00001047983 */ /* 0x000ee20000100800 */
[----:B------:R-:W-:Y:S01]  /*26eb0*/  @!P3 IMAD.MOV R24, RZ, RZ, -R24 ;  /* 0x000000ffff18b224 */ /* 0x000fe200078e0a18 */
[C---:B------:R-:W-:Y:S02]  /*26ec0*/  IADD3 R3, P3, PT, R26.reuse, R8, RZ ;  /* 0x000000081a037210 */ /* 0x040fe40007f7e0ff */
[----:B------:R-:W3:Y:S02]  /*26ed0*/  LDL.LU R93, [R1+0x254] ;  /* 0x00025400015d7983 */ /* 0x000ee40000300800 */
[----:B------:R-:W-:-:S02]  /*26ee0*/  LEA.HI.X.SX32 R6, R26, R5, 0x1, P3 ;  /* 0x000000051a067211 */ /* 0x000fc400018f0eff */
[----:B------:R-:W-:Y:S01]  /*26ef0*/  SEL R25, R47, R24, !P1 ;  /* 0x000000182f197207 */ /* 0x000fe20004800000 */
[----:B------:R0:W-:Y:S01]  /*26f00*/  STL [R1+0x8a0], R3 ;  /* 0x0008a00301007387 */ /* 0x0001e20000100800 */
[----:B------:R-:W-:-:S03]  /*26f10*/  IMAD.MOV.U32 R24, RZ, RZ, R11 ;  /* 0x000000ffff187224 */ /* 0x000fc600078e000b */
[----:B------:R0:W-:Y:S04]  /*26f20*/  STL [R1+0x89c], R6 ;  /* 0x00089c0601007387 */ /* 0x0001e80000100800 */
[----:B------:R-:W3:Y:S01]  /*26f30*/  LDL R11, [R1+0x15c4] ;  /* 0x0015c400010b7983 */ /* 0x000ee20000100800 */
[C---:B------:R-:W-:Y:S02]  /*26f40*/  ISETP.GT.U32.AND P6, PT, R9.reuse, R7, PT ;  /* 0x000000070900720c */ /* 0x040fe40003fc4070 */
[----:B------:R-:W-:Y:S01]  /*26f50*/  ISETP.GT.U32.AND P2, PT, R9, R2, PT ;  /* 0x000000020900720c */ /* 0x000fe20003f44070 */
[----:B------:R-:W-:Y:S02]  /*26f60*/  @!P5 IMAD.MOV R24, RZ, RZ, -R24 ;  /* 0x000000ffff18d224 */ /* 0x000fe400078e0a18 */
[----:B------:R-:W-:Y:S01]  /*26f70*/  IMAD R25, R25, UR7, RZ ;  /* 0x0000000719197c24 */ /* 0x000fe2000f8e02ff */
[----:B------:R-:W-:Y:S01]  /*26f80*/  PRMT R57, RZ, 0x7610, R57 ;  /* 0x00007610ff397816 */ /* 0x000fe20000000039 */
[----:B------:R-:W-:-:S06]  /*26f90*/  @P0 IMAD.MOV.U32 R26, RZ, RZ, R3 ;  /* 0x000000ffff1a0224 */ /* 0x000fcc00078e0003 */
[--C-:B------:R-:W-:Y:S02]  /*26fa0*/  @!P6 IMAD.IADD R7, R7, 0x1, -R9.reuse ;  /* 0x000000010707e824 */ /* 0x100fe400078e0a09 */
[----:B------:R-:W-:Y:S01]  /*26fb0*/  @!P2 IMAD.IADD R2, R2, 0x1, -R9 ;  /* 0x000000010202a824 */ /* 0x000fe200078e0a09 */
[----:B------:R-:W-:Y:S01]  /*26fc0*/  SEL R24, R47, R24, !P1 ;  /* 0x000000182f187207 */ /* 0x000fe20004800000 */
[----:B----4-:R-:W-:Y:S01]  /*26fd0*/  @P0 IMAD.MOV.U32 R27, RZ, RZ, R6 ;  /* 0x000000ffff1b0224 */ /* 0x010fe200078e0006 */
[C---:B------:R-:W-:Y:S01]  /*26fe0*/  ISETP.GT.U32.AND P6, PT, R9.reuse, R7, PT ;  /* 0x000000070900720c */ /* 0x040fe20003fc4070 */
[----:B------:R-:W4:Y:S01]  /*26ff0*/  LDCU UR7, c[0x0][0x3b0] ;  /* 0x00007600ff0777ac */ /* 0x000f220008000800 */
[----:B------:R-:W-:Y:S02]  /*27000*/  ISETP.GT.U32.AND P3, PT, R9, R12, PT ;  /* 0x0000000c0900720c */ /* 0x000fe40003f64070 */
[C---:B0-----:R-:W-:Y:S01]  /*27010*/  IADD3 R3, P5, PT, R25.reuse, R8, RZ ;  /* 0x0000000819037210 */ /* 0x041fe20007fbe0ff */
[----:B------:R0:W4:Y:S03]  /*27020*/  @P0 LDG.E.U8 R58, desc[UR20][R26.64] ;  /* 0x000000141a3a0981 */ /* 0x000126000c1e1100 */
[----:B------:R-:W-:-:S02]  /*27030*/  LEA.HI.X.SX32 R25, R25, R5, 0x1, P5 ;  /* 0x0000000519197211 */ /* 0x000fc400028f0eff */
[----:B------:R-:W-:Y:S01]  /*27040*/  ISETP.GT.U32.AND P5, PT, R9, R2, PT ;  /* 0x000000020900720c */ /* 0x000fe20003fa4070 */
[----:B0-----:R-:W-:Y:S01]  /*27050*/  IMAD R26, R24, UR4, RZ ;  /* 0x00000004181a7c24 */ /* 0x001fe2000f8e02ff */
[----:B------:R-:W-:Y:S01]  /*27060*/  PRMT R56, RZ, 0x7610, R56 ;  /* 0x00007610ff387816 */ /* 0x000fe20000000038 */
[----:B------:R-:W-:Y:S01]  /*27070*/  @P0 IMAD.MOV.U32 R24, RZ, RZ, R3 ;  /* 0x000000ffff180224 */ /* 0x000fe200078e0003 */
[----:B------:R-:W0:Y:S01]  /*27080*/  LDCU UR4, c[0x0][0x3b0] ;  /* 0x00007600ff0477ac */ /* 0x000e220008000800 */
[--C-:B------:R-:W-:Y:S02]  /*27090*/  @!P6 IMAD.IADD R7, R7, 0x1, -R9.reuse ;  /* 0x000000010707e824 */ /* 0x100fe400078e0a09 */
[----:B------:R-:W-:Y:S01]  /*270a0*/  @!P3 IMAD.IADD R12, R12, 0x1, -R9 ;  /* 0x000000010c0cb824 */ /* 0x000fe200078e0a09 */
[----:B------:R1:W4:Y:S02]  /*270b0*/  @P0 LDG.E.U8 R57, desc[UR20][R24.64] ;  /* 0x0000001418390981 */ /* 0x000324000c1e1100 */
[----:B-1----:R-:W-:-:S03]  /*270c0*/  IMAD.MOV.U32 R24, RZ, RZ, R7 ;  /* 0x000000ffff187224 */ /* 0x002fc600078e0007 */
[----:B------:R-:W-:Y:S01]  /*270d0*/  @!P5 IMAD.IADD R2, R2, 0x1, -R9 ;  /* 0x000000010202d824 */ /* 0x000fe200078e0a09 */
[----:B--2---:R-:W-:Y:S02]  /*270e0*/  ISETP.GE.AND P2, PT, R0, RZ, PT ;  /* 0x000000ff0000720c */ /* 0x004fe40003f46270 */
[----:B------:R-:W2:Y:S04]  /*270f0*/  LDL.LU R0, [R1+0x23c] ;  /* 0x00023c0001007983 */ /* 0x000ea80000300800 */
[----:B------:R1:W-:Y:S04]  /*27100*/  STL [R1+0x8a8], R3 ;  /* 0x0008a80301007387 */ /* 0x0003e80000100800 */
[----:B------:R-:W4:Y:S03]  /*27110*/  LDL.LU R6, [R1+0x238] ;  /* 0x0002380001067983 */ /* 0x000f260000300800 */
[----:B------:R-:W-:Y:S01]  /*27120*/  @!P2 IMAD.MOV R24, RZ, RZ, -R24 ;  /* 0x000000ffff18a224 */ /* 0x000fe200078e0a18 */
[----:B------:R0:W-:Y:S01]  /*27130*/  STL [R1+0x8a4], R25 ;  /* 0x0008a41901007387 */ /* 0x0001e20000100800 */
[----:B-1----:R-:W-:-:S04]  /*27140*/  IADD3 R3, P3, PT, R26, R8, RZ ;  /* 0x000000081a037210 */ /* 0x002fc80007f7e0ff */
[----:B------:R-:W-:Y:S02]  /*27150*/  LEA.HI.X.SX32 R7, R26, R5, 0x1, P3 ;  /* 0x000000051a077211 */ /* 0x000fe400018f0eff */
[----:B---3--:R-:W-:Y:S02]  /*27160*/  ISETP.GE.AND P6, PT, R4, RZ, PT ;  /* 0x000000ff0400720c */ /* 0x008fe40003fc6270 */
[----:B------:R-:W3:Y:S01]  /*27170*/  LDL R4, [R1+0x1610] ;  /* 0x0016100001047983 */ /* 0x000ee20000100800 */
[----:B------:R-:W-:Y:S01]  /*27180*/  SEL R26, R47, R24, !P1 ;  /* 0x000000182f1a7207 */ /* 0x000fe20004800000 */
[----:B------:R-:W-:Y:S02]  /*27190*/  @P0 IMAD.MOV.U32 R24, RZ, RZ, R3 ;  /* 0x000000ffff180224 */ /* 0x000fe400078e0003 */
[----:B0-----:R-:W-:Y:S01]  /*271a0*/  @P0 IMAD.MOV.U32 R25, RZ, RZ, R7 ;  /* 0x000000ffff190224 */ /* 0x001fe200078e0007 */
[----:B------:R0:W-:Y:S04]  /*271b0*/  STL [R1+0x8b0], R3 ;  /* 0x0008b00301007387 */ /* 0x0001e80000100800 */
[----:B------:R1:W3:Y:S01]  /*271c0*/  @P0 LDG.E.U8 R56, desc[UR20][R24.64] ;  /* 0x0000001418380981 */ /* 0x0002e2000c1e1100 */
[----:B------:R-:W-:-:S03]  /*271d0*/  ISETP.GT.U32.AND P2, PT, R9, R12, PT ;  /* 0x0000000c0900720c */ /* 0x000fc60003f44070 */
[----:B------:R0:W-:Y:S01]  /*271e0*/  STL [R1+0x8ac], R7 ;  /* 0x0008ac0701007387 */ /* 0x0001e20000100800 */
[----:B-1----:R-:W-:-:S03]  /*271f0*/  IMAD.MOV.U32 R24, RZ, RZ, R2 ;  /* 0x000000ffff187224 */ /* 0x002fc600078e0002 */
[----:B------:R-:W3:Y:S04]  /*27200*/  LDL R2, [R1+0x15ec] ;  /* 0x0015ec0001027983 */ /* 0x000ee80000100800 */
[----:B0-----:R-:W3:Y:S01]  /*27210*/  LDL.LU R3, [R1+0x240] ;  /* 0x0002400001037983 */ /* 0x001ee20000300800 */
[----:B------:R-:W-:Y:S01]  /*27220*/  IMAD R26, R26, UR5, RZ ;  /* 0x000000051a1a7c24 */ /* 0x000fe2000f8e02ff */
[----:B------:R-:W-:Y:S01]  /*27230*/  ISETP.GE.AND P5, PT, R11, RZ, PT ;  /* 0x000000ff0b00720c */ /* 0x000fe20003fa6270 */
[----:B------:R-:W-:Y:S01]  /*27240*/  @!P2 IMAD.IADD R12, R12, 0x1, -R9 ;  /* 0x000000010c0ca824 */ /* 0x000fe200078e0a09 */
[----:B------:R-:W3:Y:S01]  /*27250*/  LDL.LU R7, [R1+0x234] ;  /* 0x0002340001077983 */ /* 0x000ee20000300800 */
[----:B------:R-:W-:Y:S01]  /*27260*/  @!P6 IMAD.MOV R24, RZ, RZ, -R24 ;  /* 0x000000ffff18e224 */ /* 0x000fe200078e0a18 */
[C---:B------:R-:W-:Y:S01]  /*27270*/  IADD3 R11, P2, PT, R26.reuse, R8, RZ ;  /* 0x000000081a0b7210 */ /* 0x040fe20007f5e0ff */
[----:B------:R-:W0:Y:S03]  /*27280*/  LDCU UR5, c[0x0][0x3b0] ;  /* 0x00007600ff0577ac */ /* 0x000e260008000800 */
[----:B------:R-:W-:Y:S01]  /*27290*/  LEA.HI.X.SX32 R27, R26, R5, 0x1, P2 ;  /* 0x000000051a1b7211 */ /* 0x000fe200010f0eff */
[----:B------:R1:W-:Y:S01]  /*272a0*/  STL [R1+0x8d8], R11 ;  /* 0x0008d80b01007387 */ /* 0x0003e20000100800 */
[----:B------:R-:W-:Y:S01]  /*272b0*/  SEL R25, R47, R24, !P1 ;  /* 0x000000182f197207 */ /* 0x000fe20004800000 */
[----:B------:R-:W-:-:S02]  /*272c0*/  IMAD.MOV.U32 R24, RZ, RZ, R12 ;  /* 0x000000ffff187224 */ /* 0x000fc400078e000c */
[----:B------:R-:W3:Y:S01]  /*272d0*/  LDL.LU R12, [R1+0x172c] ;  /* 0x00172c00010c7983 */ /* 0x000ee20000300800 */
[----:B------:R-:W-:-:S03]  /*272e0*/  @P0 IMAD.MOV.U32 R26, RZ, RZ, R11 ;  /* 0x000000ffff1a0224 */ /* 0x000fc600078e000b */
[----:B------:R0:W-:Y:S04]  /*272f0*/  STL [R1+0x8d4], R27 ;  /* 0x0008d41b01007387 */ /* 0x0001e80000100800 */
[----:B-1----:R-:W3:Y:S01]  /*27300*/  LDL R11, [R1+0x1638] ;  /* 0x00163800010b7983 */ /* 0x002ee20000100800 */
[----:B------:R-:W-:Y:S01]  /*27310*/  ISETP.GT.U32.AND P3, PT, R9, R93, PT ;  /* 0x0000005d0900720c */ /* 0x000fe20003f64070 */
[----:B------:R-:W-:Y:S01]  /*27320*/  @!P5 IMAD.MOV R24, RZ, RZ, -R24 ;  /* 0x000000ffff18d224 */ /* 0x000fe200078e0a18 */
[----:B------:R-:W-:Y:S01]  /*27330*/  PRMT R55, RZ, 0x7610, R55 ;  /* 0x00007610ff377816 */ /* 0x000fe20000000037 */
[----:B------:R-:W-:Y:S01]  /*27340*/  IMAD R25, R25, UR4, RZ ;  /* 0x0000000419197c24 */ /* 0x000fe2000f8e02ff */
[----:B------:R-:W-:Y:S01]  /*27350*/  PRMT R54, RZ, 0x7610, R54 ;  /* 0x00007610ff367816 */ /* 0x000fe20000000036 */
[----:B------:R-:W1:Y:S08]  /*27360*/  LDCU UR4, c[0x0][0x3b0] ;  /* 0x00007600ff0477ac */ /* 0x000e700008000800 */
[----:B------:R-:W-:Y:S01]  /*27370*/  @!P3 IMAD.IADD R93, R93, 0x1, -R9 ;  /* 0x000000015d5db824 */ /* 0x000fe200078e0a09 */
[----:B------:R0:W3:Y:S04]  /*27380*/  @P0 LDG.E.U8 R55, desc[UR20][R26.64] ;  /* 0x000000141a370981 */ /* 0x0000e8000c1e1100 */
[----:B------:R-:W-:-:S02]  /*27390*/  ISETP.GT.U32.AND P2, PT, R9, R93, PT ;  /* 0x0000005d0900720c */ /* 0x000fc40003f44070 */
[----:B------:R-:W-:-:S05]  /*273a0*/  SEL R24, R47, R24, !P1 ;  /* 0x000000182f187207 */ /* 0x000fca0004800000 */
[----:B0-----:R-:W-:Y:S01]  /*273b0*/  IMAD R26, R24, UR6, RZ ;  /* 0x00000006181a7c24 */ /* 0x001fe2000f8e02ff */
[----:B------:R-:W-:Y:S01]  /*273c0*/  PRMT R53, RZ, 0x7610, R53 ;  /* 0x00007610ff357816 */ /* 0x000fe20000000035 */
[----:B------:R-:W0:Y:S04]  /*273d0*/  LDCU UR6, c[0x0][0x3b0] ;  /* 0x00007600ff0677ac */ /* 0x000e280008000800 */
[----:B------:R-:W-:Y:S01]  /*273e0*/  @!P2 IMAD.IADD R93, R93, 0x1, -R9 ;  /* 0x000000015d5da824 */ /* 0x000fe200078e0a09 */
[----:B------:R-:W-:Y:S02]  /*273f0*/  PRMT R52, RZ, 0x7610, R52 ;  /* 0x00007610ff347816 */ /* 0x000fe40000000034 */
[C---:B--2---:R-:W-:Y:S02]  /*27400*/  ISETP.GT.U32.AND P6, PT, R9.reuse, R0, PT ;  /* 0x000000000900720c */ /* 0x044fe40003fc4070 */
[----:B----4-:R-:W-:-:S11]  /*27410*/  ISETP.GT.U32.AND P3, PT, R9, R6, PT ;  /* 0x000000060900720c */ /* 0x010fd60003f64070 */
[----:B------:R-:W-:Y:S01]  /*27420*/  @!P6 IMAD.IADD R0, R0, 0x1, -R9 ;  /* 0x000000010000e824 */ /* 0x000fe200078e0a09 */
[----:B------:R-:W-:-:S04]  /*27430*/  IADD3 R27, P6, PT, R25, R8, RZ ;  /* 0x00000008191b7210 */ /* 0x000fc80007fde0ff */
[----:B------:R-:W-:Y:S01]  /*27440*/  LEA.HI.X.SX32 R25, R25, R5, 0x1, P6 ;  /* 0x0000000519197211 */ /* 0x000fe200030f0eff */
[----:B------:R-:W-:Y:S01]  /*27450*/  @P0 IMAD.MOV.U32 R24, RZ, RZ, R27 ;  /* 0x000000ffff180224 */ /* 0x000fe200078e001b */
[----:B---3--:R-:W-:Y:S01]  /*27460*/  ISETP.GE.AND P5, PT, R4, RZ, PT ;  /* 0x000000ff0400720c */ /* 0x008fe20003fa6270 */
[----:B------:R-:W-:-:S03]  /*27470*/  @!P3 IMAD.IADD R6, R6, 0x1, -R9 ;  /* 0x000000010606b824 */ /* 0x000fc600078e0a09 */
[----:B------:R2:W3:Y:S01]  /*27480*/  @P0 LDG.E.U8 R54, desc[UR20][R24.64] ;  /* 0x0000001418360981 */ /* 0x0004e2000c1e1100 */
[----:B------:R-:W-:-:S03]  /*27490*/  ISETP.GT.U32.AND P3, PT, R9, R0, PT ;  /* 0x000000000900720c */ /* 0x000fc60003f64070 */
[----:B------:R-:W4:Y:S04]  /*274a0*/  LDL.LU R4, [R1+0x214] ;  /* 0x0002140001047983 */ /* 0x000f280000300800 */
[----:B------:R-:W-:Y:S01]  /*274b0*/  STL [R1+0x8e0], R27 ;  /* 0x0008e01b01007387 */ /* 0x000fe20000100800 */
[----:B--2---:R-:W-:-:S03]  /*274c0*/  IMAD.MOV.U32 R24, RZ, RZ, R93 ;  /* 0x000000ffff187224 */ /* 0x004fc600078e005d */
[----:B------:R2:W-:Y:S01]  /*274d0*/  STL [R1+0x8dc], R25 ;  /* 0x0008dc1901007387 */ /* 0x0005e20000100800 */
[C---:B------:R-:W-:Y:S01]  /*274e0*/  ISETP.GT.U32.AND P2, PT, R9.reuse, R6, PT ;  /* 0x000000060900720c */ /* 0x040fe20003f44070 */
[----:B------:R-:W-:Y:S01]  /*274f0*/  @!P5 IMAD.MOV R24, RZ, RZ, -R24 ;  /* 0x000000ffff18d224 */ /* 0x000fe200078e0a18 */
[C---:B--2---:R-:W-:Y:S02]  /*27500*/  IADD3 R25, P6, PT, R26.reuse, R8, RZ ;  /* 0x000000081a197210 */ /* 0x044fe40007fde0ff */
[----:B------:R-:W-:Y:S02]  /*27510*/  ISETP.GT.U32.AND P5, PT, R9, R3, PT ;  /* 0x000000030900720c */ /* 0x000fe40003fa4070 */
[----:B------:R-:W-:Y:S02]  /*27520*/  LEA.HI.X.SX32 R27, R26, R5, 0x1, P6 ;  /* 0x000000051a1b7211 */ /* 0x000fe400030f0eff */
[----:B------:R-:W-:Y:S01]  /*27530*/  SEL R26, R47, R24, !P1 ;  /* 0x000000182f1a7207 */ /* 0x000fe20004800000 */
[----:B------:R2:W-:Y:S01]  /*27540*/  STL [R1+0x8e8], R25 ;  /* 0x0008e81901007387 */ /* 0x0005e20000100800 */
[----:B------:R-:W-:-:S02]  /*27550*/  @P0 IMAD.MOV.U32 R24, RZ, RZ, R25 ;  /* 0x000000ffff180224 */ /* 0x000fc400078e0019 */
[----:B------:R-:W-:Y:S02]  /*27560*/  @!P3 IMAD.IADD R0, R0, 0x1, -R9 ;  /* 0x000000010000b824 */ /* 0x000fe400078e0a09 */
[----:B-1----:R-:W-:Y:S02]  /*27570*/  IMAD R26, R26, UR4, RZ ;  /* 0x000000041a1a7c24 */ /* 0x002fe4000f8e02ff */
[----:B--2---:R-:W-:Y:S02]  /*27580*/  @P0 IMAD.MOV.U32 R25, RZ, RZ, R27 ;  /* 0x000000ffff190224 */ /* 0x004fe400078e001b */
[--C-:B------:R-:W-:Y:S02]  /*27590*/  @!P2 IMAD.IADD R6, R6, 0x1, -R9.reuse ;  /* 0x000000010606a824 */ /* 0x100fe400078e0a09 */
[----:B------:R-:W-:Y:S01]  /*275a0*/  @!P5 IMAD.IADD R3, R3, 0x1, -R9 ;  /* 0x000000010303d824 */ /* 0x000fe200078e0a09 */
[----:B------:R1:W2:Y:S01]  /*275b0*/  @P0 LDG.E.U8 R53, desc[UR20][R24.64] ;  /* 0x0000001418350981 */ /* 0x0002a2000c1e1100 */
[----:B------:R-:W-:Y:S01]  /*275c0*/  ISETP.GE.AND P6, PT, R2, RZ, PT ;  /* 0x000000ff0200720c */ /* 0x000fe20003fc6270 */
[----:B------:R-:W0:Y:S02]  /*275d0*/  LDCU UR4, c[0x0][0x3b0] ;  /* 0x00007600ff0477ac */ /* 0x000e240008000800 */
[----:B------:R-:W2:Y:S01]  /*275e0*/  LDL.LU R2, [R1+0x21c] ;  /* 0x00021c0001027983 */ /* 0x000ea20000300800 */
[----:B-1----:R-:W-:Y:S01]  /*275f0*/  IMAD.MOV.U32 R25, RZ, RZ, R0 ;  /* 0x000000ffff197224 */ /* 0x002fe200078e0000 */
[----:B------:R-:W-:Y:S01]  /*27600*/  IADD3 R0, P5, PT, R26, R8, RZ ;  /* 0x000000081a007210 */ /* 0x000fe20007fbe0ff */
[----:B------:R-:W-:-:S03]  /*27610*/  IMAD.MOV.U32 R24, RZ, RZ, R6 ;  /* 0x000000ffff187224 */ /* 0x000fc600078e0006 */
[----:B------:R-:W-:Y:S01]  /*27620*/  LEA.HI.X.SX32 R6, R26, R5, 0x1, P5 ;  /* 0x000000051a067211 */ /* 0x000fe200028f0eff */
[----:B------:R1:W-:Y:S01]  /*27630*/  STL [R1+0x8e4], R27 ;  /* 0x0008e41b01007387 */ /* 0x0003e20000100800 */
[----:B------:R-:W-:Y:S01]  /*27640*/  @P0 IMAD.MOV.U32 R26, RZ, RZ, R0 ;  /* 0x000000ffff1a0224 */ /* 0x000fe200078e0000 */
[----:B------:R-:W-:Y:S02]  /*27650*/  ISETP.GE.AND P2, PT, R11, RZ, PT ;  /* 0x000000ff0b00720c */ /* 0x000fe40003f46270 */
[----:B------:R-:W3:Y:S01]  /*27660*/  LDL R11, [R1+0x1650] ;  /* 0x00165000010b7983 */ /* 0x000ee20000100800 */
[----:B-1----:R-:W-:-:S03]  /*27670*/  @P0 IMAD.MOV.U32 R27, RZ, RZ, R6 ;  /* 0x000000ffff1b0224 */ /* 0x002fc600078e0006 */
[----:B------:R1:W-:Y:S04]  /*27680*/  STL [R1+0x8f0], R0 ;  /* 0x0008f00001007387 */ /* 0x0003e80000100800 */
[----:B------:R0:W-:Y:S04]  /*27690*/  STL [R1+0x8ec], R6 ;  /* 0x0008ec0601007387 */ /* 0x0001e80000100800 */
[----:B------:R0:W3:Y:S04]  /*276a0*/  @P0 LDG.E.U8 R52, desc[UR20][R26.64] ;  /* 0x000000141a340981 */ /* 0x0000e8000c1e1100 */
[----:B-1----:R-:W3:Y:S04]  /*276b0*/  LDL R0, [R1+0x1594] ;  /* 0x0015940001007983 */ /* 0x002ee80000100800 */
[----:B------:R-:W3:Y:S01]  /*276c0*/  LDL R26, [R1+0x15ac] ;  /* 0x0015ac00011a7983 */ /* 0x000ee20000100800 */
[C---:B------:R-:W-:Y:S01]  /*276d0*/  ISETP.GT.U32.AND P3, PT, R9.reuse, R7, PT ;  /* 0x000000070900720c */ /* 0x040fe20003f64070 */
[----:B------:R-:W-:Y:S01]  /*276e0*/  @!P6 IMAD.MOV R25, RZ, RZ, -R25 ;  /* 0x000000ffff19e224 */ /* 0x000fe200078e0a19 */
[----:B------:R-:W-:Y:S01]  /*276f0*/  ISETP.GT.U32.AND P6, PT, R9, R3, PT ;  /* 0x000000030900720c */ /* 0x000fe20003fc4070 */
[----:B------:R-:W-:-:S03]  /*27700*/  @!P2 IMAD.MOV R24, RZ, RZ, -R24 ;  /* 0x000000ffff18a224 */ /* 0x000fc600078e0a18 */
[C---:B------:R-:W-:Y:S02]  /*27710*/  SEL R25, R47.reuse, R25, !P1 ;  /* 0x000000192f197207 */ /* 0x040fe40004800000 */
[----:B------:R-:W-:-:S05]  /*27720*/  SEL R24, R47, R24, !P1 ;  /* 0x000000182f187207 */ /* 0x000fca0004800000 */
[----:B------:R-:W-:Y:S02]  /*27730*/  @!P3 IMAD.IADD R7, R7, 0x1, -R9 ;  /* 0x000000010707b824 */ /* 0x000fe400078e0a09 */
[----:B------:R-:W-:Y:S01]  /*27740*/  IMAD R25, R25, UR5, RZ ;  /* 0x0000000519197c24 */ /* 0x000fe2000f8e02ff */
[----:B------:R-:W-:Y:S01]  /*27750*/  PRMT R51, RZ, 0x7610, R51 ;  /* 0x00007610ff337816 */ /* 0x000fe20000000033 */
[----:B0-----:R-:W-:Y:S01]  /*27760*/  IMAD R24, R24, UR4, RZ ;  /* 0x0000000418187c24 */ /* 0x001fe2000f8e02ff */
[----:B------:R-:W-:Y:S01]  /*27770*/  ISETP.GT.U32.AND P5, PT, R9, R7, PT ;  /* 0x000000070900720c */ /* 0x000fe20003fa4070 */
[--C-:B------:R-:W-:Y:S01]  /*27780*/  @!P6 IMAD.IADD R3, R3, 0x1, -R9.reuse ;  /* 0x000000010303e824 */ /* 0x100fe200078e0a09 */
[C---:B------:R-:W-:Y:S01]  /*27790*/  IADD3 R6, P6, PT, R25.reuse, R8, RZ ;  /* 0x0000000819067210 */ /* 0x040fe20007fde0ff */
[----:B------:R-:W0:Y:S03]  /*277a0*/  LDCU UR4, c[0x0][0x3b0] ;  /* 0x00007600ff0477ac */ /* 0x000e260008000800 */
[----:B------:R-:W-:Y:S01]  /*277b0*/  LEA.HI.X.SX32 R25, R25, R5, 0x1, P6 ;  /* 0x0000000519197211 */ /* 0x000fe200030f0eff */
[----:B------:R1:W-:Y:S01]  /*277c0*/  STL [R1+0x918], R6 ;  /* 0x0009180601007387 */ /* 0x0003e20000100800 */
[----:B------:R-:W-:Y:S01]  /*277d0*/  PRMT R50, RZ, 0x7610, R50 ;  /* 0x00007610ff327816 */ /* 0x000fe20000000032 */
[----:B------:R-:W0:Y:S04]  /*277e0*/  LDCU UR5, c[0x0][0x3b0] ;  /* 0x00007600ff0577ac */ /* 0x000e280008000800 */
[----:B------:R-:W-:Y:S01]  /*277f0*/  @!P5 IMAD.IADD R7, R7, 0x1, -R9 ;  /* 0x000000010707d824 */ /* 0x000fe200078e0a09 */
[----:B----4-:R-:W-:-:S13]  /*27800*/  ISETP.GT.U32.AND P3, PT, R9, R4, PT ;  /* 0x000000040900720c */ /* 0x010fda0003f64070 */
[--C-:B------:R-:W-:Y:S01]  /*27810*/  @!P3 IMAD.IADD R4, R4, 0x1, -R9.reuse ;  /* 0x000000010404b824 */ /* 0x100fe200078e0a09 */
[----:B------:R-:W-:Y:S02]  /*27820*/  IADD3 R93, P3, PT, R24, R8, RZ ;  /* 0x00000008185d7210 */ /* 0x000fe40007f7e0ff */
[----:B--2---:R-:W-:Y:S02]  /*27830*/  ISETP.GT.U32.AND P2, PT, R9, R2, PT ;  /* 0x000000020900720c */ /* 0x004fe40003f44070 */
[----:B---3--:R-:W-:Y:S02]  /*27840*/  ISETP.GE.AND P6, PT, R11, RZ, PT ;  /* 0x000000ff0b00720c */ /* 0x008fe40003fc6270 */
[----:B------:R-:W2:Y:S04]  /*27850*/  LDL.LU R11, [R1+0x1728] ;  /* 0x00172800010b7983 */ /* 0x000ea80000300800 */
[----:B------:R-:W-:Y:S04]  /*27860*/  STL [R1+0x920], R93 ;  /* 0x0009205d01007387 */ /* 0x000fe80000100800 */
[----:B------:R3:W-:Y:S01]  /*27870*/  STL [R1+0x914], R25 ;  /* 0x0009141901007387 */ /* 0x0007e20000100800 */
[----:B------:R-:W-:Y:S01]  /*27880*/  @!P2 IMAD.IADD R2, R2, 0x1, -R9 ;  /* 0x000000010202a824 */ /* 0x000fe200078e0a09 */
[----:B------:R-:W-:-:S02]  /*27890*/  ISETP.GE.AND P5, PT, R26, RZ, PT ;  /* 0x000000ff1a00720c */ /* 0x000fc40003fa6270 */
[----:B------:R-:W-:Y:S01]  /*278a0*/  LEA.HI.X.SX32 R26, R24, R5, 0x1, P3 ;  /* 0x00000005181a7211 */ /* 0x000fe200018f0eff */
[----:B------:R-:W-:Y:S02]  /*278b0*/  @P0 IMAD.MOV.U32 R24, RZ, RZ, R6 ;  /* 0x000000ffff180224 */ /* 0x000fe400078e0006 */
[----:B-1----:R-:W4:Y:S01]  /*278c0*/  LDL R6, [R1+0x15d4] ;  /* 0x0015d40001067983 */ /* 0x002f220000100800 */
[----:B------:R-:W-:-:S03]  /*278d0*/  ISETP.GE.AND P2, PT, R0, RZ, PT ;  /* 0x000000ff0000720c */ /* 0x000fc60003f46270 */
[----:B------:R1:W-:Y:S04]  /*278e0*/  STL [R1+0x91c], R26 ;  /* 0x00091c1a01007387 */ /* 0x0003e80000100800 */
[----:B------:R-:W4:Y:S01]  /*278f0*/  LDL R0, [R1+0x1344] ;  /* 0x0013440001007983 */ /* 0x000f220000100800 */
[----:B------:R-:W-:-:S03]  /*27900*/  ISETP.GT.U32.AND P3, PT, R9, R4, PT ;  /* 0x000000040900720c */ /* 0x000fc60003f64070 */
[----:B------:R0:W4:Y:S02]  /*27910*/  @P0 LDG.E.U8 R51, desc[UR20][R24.64] ;  /* 0x0000001418330981 */ /* 0x000124000c1e1100 */
[----:B0-----:R-:W-:Y:S02]  /*27920*/  @P0 IMAD.MOV.U32 R24, RZ, RZ, R93 ;  /* 0x000000ffff180224 */ /* 0x001fe400078e005d */
[----:B---3--:R-:W-:-:S05]  /*27930*/  @P0 IMAD.MOV.U32 R25, RZ, RZ, R26 ;  /* 0x000000ffff190224 */ /* 0x008fca00078e001a */
[----:B------:R0:W3:Y:S01]  /*27940*/  @P0 LDG.E.U8 R50, desc[UR20][R24.64] ;  /* 0x0000001418320981 */ /* 0x0000e2000c1e1100 */
[----:B------:R-:W-:Y:S02]  /*27950*/  @!P3 IMAD.IADD R4, R4, 0x1, -R9 ;  /* 0x000000010404b824 */ /* 0x000fe400078e0a09 */
[----:B0-----:R-:W-:Y:S02]  /*27960*/  IMAD.MOV.U32 R25, RZ, RZ, R3 ;  /* 0x000000ffff197224 */ /* 0x001fe400078e0003 */
[----:B------:R-:W-:Y:S02]  /*27970*/  IMAD.MOV.U32 R24, RZ, RZ, R7 ;  /* 0x000000ffff187224 */ /* 0x000fe400078e0007 */
[----:B------:R-:W-:Y:S02]  /*27980*/  @!P6 IMAD.MOV R25, RZ, RZ, -R25 ;  /* 0x000000ffff19e224 */ /* 0x000fe400078e0a19 */
[----:B------:R-:W-:-:S03]  /*27990*/  @!P5 IMAD.MOV R24, RZ, RZ, -R24 ;  /* 0x000000ffff18d224 */ /* 0x000fc600078e0a18 */
[C---:B-1----:R-:W-:Y:S02]  /*279a0*/  SEL R26, R47.reuse, R25, !P1 ;  /* 0x000000192f1a7207 */ /* 0x042fe40004800000 */
[----:B------:R-:W-:Y:S01]  /*279b0*/  SEL R25, R47, R24, !P1 ;  /* 0x000000182f197207 */ /* 0x000fe20004800000 */
[----:B------:R-:W-:Y:S02]  /*279c0*/  IMAD.MOV.U32 R24, RZ, RZ, R4 ;  /* 0x000000ffff187224 */ /* 0x000fe400078e0004 */
[----:B------:R-:W3:Y:S01]  /*279d0*/  LDL R4, [R1+0x1340] ;  /* 0x0013400001047983 */ /* 0x000ee20000100800 */
[C---:B------:R-:W-:Y:S01]  /*279e0*/  ISETP.GT.U32.AND P6, PT, R9.reuse, R2, PT ;  /* 0x000000020900720c */ /* 0x040fe20003fc4070 */
[----:B------:R-:W-:Y:S01]  /*279f0*/  IMAD R26, R26, UR6, RZ ;  /* 0x000000061a1a7c24 */ /* 0x000fe2000f8e02ff */
[----:B------:R-:W-:Y:S01]  /*27a00*/  ISETP.GT.U32.AND P3, PT, R9, R12, PT ;  /* 0x0000000c0900720c */ /* 0x000fe20003f64070 */
[----:B------:R-:W-:Y:S01]  /*27a10*/  IMAD R25, R25, UR4, RZ ;  /* 0x0000000419197c24 */ /* 0x000fe2000f8e02ff */
[----:B------:R-:W-:Y:S01]  /*27a20*/  PRMT R49, RZ, 0x7610, R49 ;  /* 0x00007610ff317816 */ /* 0x000fe20000000031 */
[----:B------:R-:W-:Y:S01]  /*27a30*/  @!P2 IMAD.MOV R24, RZ, RZ, -R24 ;  /* 0x000000ffff18a224 */ /* 0x000fe200078e0a18 */
[CC--:B------:R-:W-:Y:S01]  /*27a40*/  IADD3 R7, P2, PT, R26.reuse, R8.reuse, RZ ;  /* 0x000000081a077210 */ /* 0x0c0fe20007f5e0ff */
[----:B------:R-:W0:Y:S03]  /*27a50*/  LDCU UR4, c[0x0][0x3b0] ;  /* 0x00007600ff0477ac */ /* 0x000e260008000800 */
[----:B------:R-:W-:Y:S01]  /*27a60*/  LEA.HI.X.SX32 R93, R26, R5, 0x1, P2 ;  /* 0x000000051a5d7211 */ /* 0x000fe200010f0eff */
[----:B------:R-:W1:Y:S02]  /*27a70*/  LDCU UR6, c[0x0][0x3b0] ;  /* 0x00007600ff0677ac */ /* 0x000e640008000800 */
[----:B------:R-:W-:Y:S01]  /*27a80*/  @!P6 IMAD.IADD R2, R2, 0x1, -R9 ;  /* 0x000000010202e824 */ /* 0x000fe200078e0a09 */
[----:B------:R-:W-:-:S02]  /*27a90*/  IADD3 R3, P6, PT, R25, R8, RZ ;  /* 0x0000000819037210 */ /* 0x000fc40007fde0ff */
[----:B------:R-:W-:Y:S01]  /*27aa0*/  SEL R26, R47, R24, !P1 ;  /* 0x000000182f1a7207 */ /* 0x000fe20004800000 */
[----:B------:R-:W-:Y:S01]  /*27ab0*/  @P0 IMAD.MOV.U32 R24, RZ, RZ, R7 ;  /* 0x000000ffff180224 */ /* 0x000fe200078e0007 */
[----:B------:R0:W-:Y:S01]  /*27ac0*/  STL [R1+0x928], R7 ;  /* 0x0009280701007387 */ /* 0x0001e20000100800 */
[----:B------:R-:W-:-:S03]  /*27ad0*/  PRMT R48, RZ, 0x7610, R48 ;  /* 0x00007610ff307816 */ /* 0x000fc60000000030 */
[----:B------:R-:W-:Y:S01]  /*27ae0*/  STL [R1+0x930], R3 ;  /* 0x0009300301007387 */ /* 0x000fe20000100800 */
[----:B------:R-:W-:Y:S01]  /*27af0*/  IMAD R26, R26, UR5, RZ ;  /* 0x000000051a1a7c24 */ /* 0x000fe2000f8e02ff */
[----:B------:R-:W0:Y:S02]  /*27b00*/  LDCU UR5, c[0x0][0x3b0] ;  /* 0x00007600ff0577ac */ /* 0x000e240008000800 */
[----:B------:R-:W-:Y:S01]  /*27b10*/  STL [R1+0x924], R93 ;  /* 0x0009245d01007387 */ /* 0x000fe20000100800 */
[----:B------:R-:W-:Y:S01]  /*27b20*/  @!P3 IMAD.IADD R12, R12, 0x1, -R9 ;  /* 0x000000010c0cb824 */ /* 0x000fe200078e0a09 */
[----:B--2---:R-:W-:Y:S02]  /*27b30*/  ISETP.GT.U32.AND P5, PT, R9, R11, PT ;  /* 0x0000000b0900720c */ /* 0x004fe40003fa4070 */
[----:B----4-:R-:W-:Y:S02]  /*27b40*/  ISETP.GE.AND P2, PT, R6, RZ, PT ;  /* 0x000000ff0600720c */ /* 0x010fe40003f46270 */
[----:B------:R-:W-:Y:S01]  /*27b50*/  LEA.HI.X.SX32 R6, R25, R5, 0x1, P6 ;  /* 0x0000000519067211 */ /* 0x000fe200030f0eff */
[----:B------:R-:W-:-:S04]  /*27b60*/  @P0 IMAD.MOV.U32 R25, RZ, RZ, R93 ;  /* 0x000000ffff190224 */ /* 0x000fc800078e005d */
[----:B------:R-:W-:Y:S01]  /*27b70*/  STL [R1+0x92c], R6 ;  /* 0x00092c0601007387 */ /* 0x000fe20000100800 */
[----:B------:R-:W-:-:S03]  /*27b80*/  ISETP.GE.AND P3, PT, R0, RZ, PT ;  /* 0x000000ff0000720c */ /* 0x000fc60003f66270 */
[----:B------:R2:W4:Y:S04]  /*27b90*/  @P0 LDG.E.U8 R49, desc[UR20][R24.64] ;  /* 0x0000001418310981 */ /* 0x000528000c1e1100 */
[----:B0-----:R-:W4:Y:S01]  /*27ba0*/  LDL R7, [R1+0x1350] ;  /* 0x0013500001077983 */ /* 0x001f220000100800 */
[----:B------:R-:W-:Y:S01]  /*27bb0*/  IADD3 R0, P6, PT, R26, R8, RZ ;  /* 0x000000081a007210 */ /* 0x000fe20007fde0ff */
[----:B--2---:R-:W-:Y:S02]  /*27bc0*/  @P0 IMAD.MOV.U32 R24, RZ, RZ, R3 ;  /* 0x000000ffff180224 */ /* 0x004fe400078e0003 */
[----:B------:R-:W-:-:S05]  /*27bd0*/  @P0 IMAD.MOV.U32 R25, RZ, RZ, R6 ;  /* 0x000000ffff190224 */ /* 0x000fca00078e0006 */
[----:B------:R0:W2:Y:S04]  /*27be0*/  @P0 LDG.E.U8 R48, desc[UR20][R24.64] ;  /* 0x0000001418300981 */ /* 0x0000a8000c1e1100 */
[----:B------:R-:W-:Y:S01]  /*27bf0*/  STL [R1+0x958], R0 ;  /* 0x0009580001007387 */ /* 0x000fe20000100800 */
[----:B0-----:R-:W-:Y:S01]  /*27c00*/  IMAD.MOV.U32 R24, RZ, RZ, R2 ;  /* 0x000000ffff187224 */ /* 0x001fe200078e0002 */
[----:B------:R-:W-:-:S05]  /*27c10*/  LEA.HI.X.SX32 R2, R26, R5, 0x1, P6 ;  /* 0x000000051a027211 */ /* 0x000fca00030f0eff */
[----:B------:R0:W-:Y:S01]  /*27c20*/  STL [R1+0x954], R2 ;  /* 0x0009540201007387 */ /* 0x0001e20000100800 */
[----:B------:R-:W-:-:S03]  /*27c30*/  @P0 IMAD.MOV.U32 R25, RZ, RZ, R2 ;  /* 0x000000ffff190224 */ /* 0x000fc600078e0002 */
[----:B0-----:R-:W2:Y:S01]  /*27c40*/  LDL R2, [R1+0x1354] ;  /* 0x0013540001027983 */ /* 0x001ea20000100800 */
[----:B------:R-:W-:Y:S02]  /*27c50*/  @!P5 IMAD.IADD R11, R11, 0x1, -R9 ;  /* 0x000000010b0bd824 */ /* 0x000fe400078e0a09 */
[----:B------:R-:W-:-:S03]  /*27c60*/  @!P2 IMAD.MOV R24, RZ, RZ, -R24 ;  /* 0x000000ffff18a224 */ /* 0x000fc600078e0a18 */
[----:B------:R-:W-:Y:S02]  /*27c70*/  ISETP.GT.U32.AND P5, PT, R9, R11, PT ;  /* 0x0000000b0900720c */ /* 0x000fe40003fa4070 */
[----:B------:R-:W-:-:S05]  /*27c80*/  SEL R24, R47, R24, !P1 ;  /* 0x000000182f187207 */ /* 0x000fca0004800000 */
[----:B------:R-:W-:Y:S01]  /*27c90*/  IMAD R26, R24, UR7, RZ ;  /* 0x00000007181a7c24 */ /* 0x000fe2000f8e02ff */
[C---:B------:R-:W-:Y:S01]  /*27ca0*/  ISETP.GT.U32.AND P2, PT, R9.reuse, R12, PT ;  /* 0x0000000c0900720c */ /* 0x040fe20003f44070 */
[----:B------:R-:W-:Y:S01]  /*27cb0*/  @P0 IMAD.MOV.U32 R24, RZ, RZ, R0 ;  /* 0x000000ffff180224 */ /* 0x000fe200078e0000 */
[----:B------:R-:W-:Y:S01]  /*27cc0*/  ISETP.GT.U32.AND P6, PT, R9, R13, PT ;  /* 0x0000000d0900720c */ /* 0x000fe20003fc4070 */
[----:B------:R-:W-:Y:S01]  /*27cd0*/  IMAD.HI.U32 R42, R10, R22, RZ ;  /* 0x000000160a2a7227 */ /* 0x000fe200078e00ff */
[----:B------:R-:W-:Y:S01]  /*27ce0*/  PRMT R46, RZ, 0x7610, R46 ;  /* 0x00007610ff2e7816 */ /* 0x000fe2000000002e */
[----:B------:R-:W0:Y:S02]  /*27cf0*/  LDCU UR7, c[0x0][0x3b0] ;  /* 0x00007600ff0777ac */ /* 0x000e240008000800 */
[----:B------:R-:W-:-:S03]  /*27d00*/  @!P5 IMAD.IADD R11, R11, 0x1, -R9 ;  /* 0x000000010b0bd824 */ /* 0x000fc600078e0a09 */
[----:B------:R0:W2:Y:S01]  /*27d10*/  @P0 LDG.E.U8 R46, desc[UR20][R24.64] ;  /* 0x00000014182e0981 */ /* 0x0000a2000c1e1100 */
[----:B------:R-:W-:Y:S01]  /*27d20*/  @!P3 IMAD.MOV R11, RZ, RZ, -R11 ;  /* 0x000000ffff0bb224 */ /* 0x000fe200078e0a0b */
[----:B------:R-:W-:-:S04]  /*27d30*/  IADD3 R0, P3, PT, R26, R8, RZ ;  /* 0x000000081a007210 */ /* 0x000fc80007f7e0ff */
[----:B------:R-:W-:Y:S01]  /*27d40*/  LEA.HI.X.SX32 R3, R26, R5, 0x1, P3 ;  /* 0x000000051a037211 */ /* 0x000fe200018f0eff */
[----:B------:R0:W-:Y:S01]  /*27d50*/  STL [R1+0x960], R0 ;  /* 0x0009600001007387 */ /* 0x0001e20000100800 */
[----:B---3--:R-:W-:-:S03]  /*27d60*/  ISETP.GE.AND P5, PT, R4, RZ, PT ;  /* 0x000000ff0400720c */ /* 0x008fc60003fa6270 */
[----:B------:R3:W-:Y:S04]  /*27d70*/  STL [R1+0x95c], R3 ;  /* 0x00095c0301007387 */ /* 0x0007e80000100800 */
[----:B------:R-:W2:Y:S01]  /*27d80*/  LDL R4, [R1+0x1348] ;  /* 0x0013480001047983 */ /* 0x000ea20000100800 */
[----:B------:R-:W-:Y:S01]  /*27d90*/  SEL R11, R47, R11, !P1 ;  /* 0x0000000b2f0b7207 */ /* 0x000fe20004800000 */
[--C-:B------:R-:W-:Y:S02]  /*27da0*/  @!P2 IMAD.IADD R12, R12, 0x1, -R9.reuse ;  /* 0x000000010c0ca824 */ /* 0x100fe400078e0a09 */
[----:B------:R-:W-:Y:S02]  /*27db0*/  @!P6 IMAD.IADD R13, R13, 0x1, -R9 ;  /* 0x000000010d0de824 */ /* 0x000fe400078e0a09 */
[----:B------:R-:W-:-:S02]  /*27dc0*/  IMAD R11, R11, UR4, RZ ;  /* 0x000000040b0b7c24 */ /* 0x000fc4000f8e02ff */
[----:B0-----:R-:W-:Y:S02]  /*27dd0*/  @P0 IMAD.MOV.U32 R24, RZ, RZ, R0 ;  /* 0x000000ffff180224 */ /* 0x001fe400078e0000 */
[----:B------:R-:W-:Y:S01]  /*27de0*/  @!P5 IMAD.MOV R12, RZ, RZ, -R12 ;  /* 0x000000ffff0cd224 */ /* 0x000fe200078e0a0c */
[----:B------:R-:W-:Y:S01]  /*27df0*/  IADD3 R0, P6, PT, R11, R8, RZ ;  /* 0x000000080b007210 */ /* 0x000fe20007fde0ff */
[----:B------:R-:W-:Y:S01]  /*27e00*/  @P0 IMAD.MOV.U32 R25, RZ, RZ, R3 ;  /* 0x000000ffff190224 */ /* 0x000fe200078e0003 */
[C---:B------:R-:W-:Y:S01]  /*27e10*/  ISETP.GT.U32.AND P5, PT, R9.reuse, R15, PT ;  /* 0x0000000f0900720c */ /* 0x040fe20003fa4070 */
[----:B------:R-:W0:Y:S01]  /*27e20*/  LDCU UR4, c[0x0][0x3b0] ;  /* 0x00007600ff0477ac */ /* 0x000e220008000800 */
[----:B------:R-:W-:Y:S02]  /*27e30*/  ISETP.GT.U32.AND P3, PT, R9, R13, PT ;  /* 0x0000000d0900720c */ /* 0x000fe40003f64070 */
[----:B---3--:R-:W-:Y:S02]  /*27e40*/  LEA.HI.X.SX32 R3, R11, R5, 0x1, P6 ;  /* 0x000000050b037211 */ /* 0x008fe400030f0eff */
[----:B------:R-:W-:-:S02]  /*27e50*/  SEL R12, R47, R12, !P1 ;  /* 0x0000000c2f0c7207 */ /* 0x000fc40004800000 */
[----:B------:R-:W-:-:S03]  /*27e60*/  PRMT R45, RZ, 0x7610, R45 ;  /* 0x00007610ff2d7816 */ /* 0x000fc6000000002d */
[----:B------:R-:W-:Y:S01]  /*27e70*/  IMAD R12, R12, UR5, RZ ;  /* 0x000000050c0c7c24 */ /* 0x000fe2000f8e02ff */
[----:B------:R3:W-:Y:S01]  /*27e80*/  STL [R1+0x968], R0 ;  /* 0x0009680001007387 */ /* 0x0007e20000100800 */
[--C-:B------:R-:W-:Y:S01]  /*27e90*/  @!P5 IMAD.IADD R15, R15, 0x1, -R9.reuse ;  /* 0x000000010f0fd824 */ /* 0x100fe200078e0a09 */
[----:B------:R-:W-:Y:S01]  /*27ea0*/  ISETP.GT.U32.AND P2, PT, R9, R14, PT ;  /* 0x0000000e0900720c */ /* 0x000fe20003f44070 */
[----:B------:R-:W-:Y:S01]  /*27eb0*/  @!P3 IMAD.IADD R13, R13, 0x1, -R9 ;  /* 0x000000010d0db824 */ /* 0x000fe200078e0a09 */
[----:B------:R0:W2:Y:S01]  /*27ec0*/  @P0 LDG.E.U8 R45, desc[UR20][R24.64] ;  /* 0x00000014182d0981 */ /* 0x0000a2000c1e1100 */
[----:B------:R-:W1:Y:S03]  /*27ed0*/  LDCU UR5, c[0x0][0x3b0] ;  /* 0x00007600ff0577ac */ /* 0x000e660008000800 */
[----:B------:R1:W-:Y:S01]  /*27ee0*/  STL [R1+0x964], R3 ;  /* 0x0009640301007387 */ /* 0x0003e20000100800 */
[----:B0-----:R-:W-:Y:S01]  /*27ef0*/  @P0 IMAD.MOV.U32 R24, RZ, RZ, R0 ;  /* 0x000000ffff180224 */ /* 0x001fe200078e0000 */
[----:B---3--:R-:W-:-:S05]  /*27f00*/  IADD3 R0, P5, PT, R12, R8, RZ ;  /* 0x000000080c007210 */ /* 0x008fca0007fbe0ff */
[----:B------:R0:W-:Y:S01]  /*27f10*/  STL [R1+0x970], R0 ;  /* 0x0009700001007387 */ /* 0x0001e20000100800 */
[----:B------:R-:W-:-:S05]  /*27f20*/  @!P2 IMAD.IADD R14, R14, 0x1, -R9 ;  /* 0x000000010e0ea824 */ /* 0x000fca00078e0a09 */
[----:B------:R-:W-:Y:S01]  /*27f30*/  ISETP.GT.U32.AND P2, PT, R9, R14, PT ;  /* 0x0000000e0900720c */ /* 0x000fe20003f44070 */
[----:B------:R-:W-:Y:S01]  /*27f40*/  @P0 IMAD.MOV.U32 R25, RZ, RZ, R3 ;  /* 0x000000ffff190224 */ /* 0x000fe200078e0003 */
[----:B-1----:R-:W-:-:S11]  /*27f50*/  LEA.HI.X.SX32 R3, R12, R5, 0x1, P5 ;  /* 0x000000050c037211 */ /* 0x002fd600028f0eff */
[----:B------:R-:W-:Y:S01]  /*27f60*/  @!P2 IMAD.IADD R14, R14, 0x1, -R9 ;  /* 0x000000010e0ea824 */ /* 0x000fe200078e0a09 */
[----:B----4-:R-:W-:-:S13]  /*27f70*/  ISETP.GE.AND P6, PT, R7, RZ, PT ;  /* 0x000000ff0700720c */ /* 0x010fda0003fc6270 */
[----:B------:R-:W-:Y:S01]  /*27f80*/  @!P6 IMAD.MOV R13, RZ, RZ, -R13 ;  /* 0x000000ffff0de224 */ /* 0x000fe200078e0a0d */
[----:B--2---:R-:W-:Y:S02]  /*27f90*/  ISETP.GE.AND P6, PT, R2, RZ, PT ;  /* 0x000000ff0200720c */ /* 0x004fe40003fc6270 */
[----:B------:R-:W2:Y:S04]  /*27fa0*/  LDL R2, [R1+0x134c] ;  /* 0x00134c0001027983 */ /* 0x000ea80000100800 */
[----:B------:R1:W-:Y:S01]  /*27fb0*/  STL [R1+0x96c], R3 ;  /* 0x00096c0301007387 */ /* 0x0003e20000100800 */
[----:B------:R-:W-:-:S03]  /*27fc0*/  ISETP.GE.AND P2, PT, R4, RZ, PT ;  /* 0x000000ff0400720c */ /* 0x000fc60003f46270 */
[----:B------:R-:W3:Y:S01]  /*27fd0*/  LDL R4, [R1+0x1360] ;  /* 0x0013600001047983 */ /* 0x000ee20000100800 */
[C---:B------:R-:W-:Y:S02]  /*27fe0*/  ISETP.GT.U32.AND P3, PT, R9.reuse, R15, PT ;  /* 0x0000000f0900720c */ /* 0x040fe40003f64070 */
[----:B------:R-:W-:Y:S01]  /*27ff0*/  ISETP.GT.U32.AND P5, PT, R9, R16, PT ;  /* 0x000000100900720c */ /* 0x000fe20003fa4070 */
[----:B------:R-:W-:Y:S01]  /*28000*/  @!P6 IMAD.MOV R14, RZ, RZ, -R14 ;  /* 0x000000ffff0ee224 */ /* 0x000fe200078e0a0e */
[----:B------:R-:W-:-:S09]  /*28010*/  SEL R11, R47, R13, !P1 ;  /* 0x0000000d2f0b7207 */ /* 0x000fd20004800000 */
[--C-:B------:R-:W-:Y:S01]  /*28020*/  @!P3 IMAD.IADD R15, R15, 0x1, -R9.reuse ;  /* 0x000000010f0fb824 */ /* 0x100fe200078e0a09 */
[----:B------:R-:W-:Y:S01]  /*28030*/  ISETP.GT.U32.AND P3, PT, R9, R17, PT ;  /* 0x000000110900720c */ /* 0x000fe20003f64070 */
[----:B------:R-:W-:Y:S01]  /*28040*/  IMAD R11, R11, UR4, RZ ;  /* 0x000000040b0b7c24 */ /* 0x000fe2000f8e02ff */
[----:B------:R-:W-:Y:S01]  /*28050*/  SEL R14, R47, R14, !P1 ;  /* 0x0000000e2f0e7207 */ /* 0x000fe20004800000 */
[----:B------:R-:W-:Y:S01]  /*28060*/  @!P5 IMAD.IADD R16, R16, 0x1, -R9 ;  /* 0x000000011010d824 */ /* 0x000fe200078e0a09 */
[----:B------:R-:W-:Y:S01]  /*28070*/  PRMT R43, RZ, 0x7610, R43 ;  /* 0x00007610ff2b7816 */ /* 0x000fe2000000002b */
[----:B------:R-:W-:Y:S01]  /*28080*/  @P0 IMAD.MOV.U32 R12, RZ, RZ, R0 ;  /* 0x000000ffff0c0224 */ /* 0x000fe200078e0000 */
[----:B0-----:R-:W-:Y:S01]  /*28090*/  IADD3 R0, P6, PT, R11, R8, RZ ;  /* 0x000000080b007210 */ /* 0x001fe20007fde0ff */
[----:B------:R-:W-:Y:S01]  /*280a0*/  @P0 IMAD.MOV.U32 R13, RZ, RZ, R3 ;  /* 0x000000ffff0d0224 */ /* 0x000fe200078e0003 */
[----:B------:R-:W-:Y:S01]  /*280b0*/  ISETP.GT.U32.AND P5, PT, R9, R16, PT ;  /* 0x000000100900720c */ /* 0x000fe20003fa4070 */
[----:B------:R-:W-:-:S02]  /*280c0*/  IMAD R14, R14, UR5, RZ ;  /* 0x000000050e0e7c24 */ /* 0x000fc4000f8e02ff */
[----:B------:R-:W-:Y:S01]  /*280d0*/  @!P2 IMAD.MOV R15, RZ, RZ, -R15 ;  /* 0x000000ffff0fa224 */ /* 0x000fe200078e0a0f */
[----:B------:R0:W4:Y:S01]  /*280e0*/  @P0 LDG.E.U8 R43, desc[UR20][R12.64] ;  /* 0x000000140c2b0981 */ /* 0x000122000c1e1100 */
[----:B------:R-:W-:Y:S01]  /*280f0*/  @!P3 IMAD.IADD R17, R17, 0x1, -R9 ;  /* 0x000000011111b824 */ /* 0x000fe200078e0a09 */
[----:B-1----:R-:W-:Y:S01]  /*28100*/  LEA.HI.X.SX32 R3, R11, R5, 0x1, P6 ;  /* 0x000000050b037211 */ /* 0x002fe200030f0eff */
[----:B------:R-:W-:Y:S01]  /*28110*/  IMAD.MOV R42, RZ, RZ, -R42 ;  /* 0x000000ffff2a7224 */ /* 0x000fe200078e0a2a */
[----:B------:R1:W-:Y:S01]  /*28120*/  STL [R1+0x998], R0 ;  /* 0x0009980001007387 */ /* 0x0003e20000100800 */
[----:B------:R-:W-:Y:S01]  /*28130*/  SEL R15, R47, R15, !P1 ;  /* 0x0000000f2f0f7207 */ /* 0x000fe20004800000 */
[----:B------:R-:W2:Y:S01]  /*28140*/  LDCU UR4, c[0x0][0x3b0] ;  /* 0x00007600ff0477ac */ /* 0x000ea20008000800 */
[----:B0-----:R-:W-:Y:S01]  /*28150*/  @P0 IMAD.MOV.U32 R12, RZ, RZ, R0 ;  /* 0x000000ffff0c0224 */ /* 0x001fe200078e0000 */
[----:B------:R-:W-:Y:S01]  /*28160*/  PRMT R41, RZ, 0x7610, R41 ;  /* 0x00007610ff297816 */ /* 0x000fe20000000029 */
[----:B------:R-:W-:Y:S01]  /*28170*/  @!P5 IMAD.IADD R16, R16, 0x1, -R9 ;  /* 0x000000011010d824 */ /* 0x000fe200078e0a09 */
[----:B------:R-:W0:Y:S01]  /*28180*/  LDCU UR5, c[0x0][0x3b0] ;  /* 0x00007600ff0577ac */ /* 0x000e220008000800 */
[----:B-1----:R-:W-:Y:S01]  /*28190*/  IADD3 R0, P6, PT, R14, R8, RZ ;  /* 0x000000080e007210 */ /* 0x002fe20007fde0ff */
[----:B------:R-:W-:Y:S01]  /*281a0*/  IMAD R22, R9, R42, R22 ;  /* 0x0000002a09167224 */ /* 0x000fe200078e0216 */
[----:B------:R-:W-:Y:S01]  /*281b0*/  PRMT R42, RZ, 0x7610, R42 ;  /* 0x00007610ff2a7816 */ /* 0x000fe2000000002a */
[----:B------:R-:W-:Y:S01]  /*281c0*/  @P0 IMAD.MOV.U32 R13, RZ, RZ, R3 ;  /* 0x000000ffff0d0224 */ /* 0x000fe200078e0003 */
[----:B------:R-:W-:Y:S01]  /*281d0*/  STL [R1+0x994], R3 ;  /* 0x0009940301007387 */ /* 0x000fe20000100800 */
[----:B------:R-:W-:Y:S01]  /*281e0*/  IMAD R15, R15, UR6, RZ ;  /* 0x000000060f0f7c24 */ /* 0x000fe2000f8e02ff */
[----:B--2---:R-:W-:-:S02]  /*281f0*/  ISETP.GE.AND P3, PT, R2, RZ, PT ;  /* 0x000000ff0200720c */ /* 0x004fc40003f66270 */
[----:B------:R1:W-:Y:S01]  /*28200*/  STL [R1+0x9a0], R0 ;  /* 0x0009a00001007387 */ /* 0x0003e20000100800 */
[----:B------:R-:W-:Y:S01]  /*28210*/  LEA.HI.X.SX32 R2, R14, R5, 0x1, P6 ;  /* 0x000000050e027211 */ /* 0x000fe200030f0eff */
[----:B------:R-:W2:Y:S02]  /*28220*/  LDCU UR6, c[0x0][0x3b0] ;  /* 0x00007600ff0677ac */ /* 0x000ea40008000800 */
[----:B------:R0:W2:Y:S04]  /*28230*/  @P0 LDG.E.U8 R42, desc[UR20][R12.64] ;  /* 0x000000140c2a0981 */ /* 0x0000a8000c1e1100 */
[----:B------:R1:W-:Y:S04]  /*28240*/  STL [R1+0x99c], R2 ;  /* 0x00099c0201007387 */ /* 0x0003e80000100800 */
[----:B------:R-:W2:Y:S01]  /*28250*/  LDL R93, [R1+0x1358] ;  /* 0x00135800015d7983 */ /* 0x000ea20000100800 */
[----:B------:R-:W-:-:S02]  /*28260*/  @!P3 IMAD.MOV R16, RZ, RZ, -R16 ;  /* 0x000000ffff10b224 */ /* 0x000fc400078e0a10 */
[----:B0-----:R-:W-:Y:S01]  /*28270*/  @P0 IMAD.MOV.U32 R12, RZ, RZ, R0 ;  /* 0x000000ffff0c0224 */ /* 0x001fe200078e0000 */
[----:B-1----:R-:W-:Y:S01]  /*28280*/  IADD3 R0, P3, PT, R15, R8, RZ ;  /* 0x000000080f007210 */ /* 0x002fe20007f7e0ff */
[----:B------:R-:W-:-:S04]  /*28290*/  @P0 IMAD.MOV.U32 R13, RZ, RZ, R2 ;  /* 0x000000ffff0d0224 */ /* 0x000fc800078e0002 */
[----:B------:R0:W-:Y:S04]  /*282a0*/  STL [R1+0x9a8], R0 ;  /* 0x0009a80001007387 */ /* 0x0001e80000100800 */
[----:B------:R-:W4:Y:S01]  /*282b0*/  LDL R2, [R1+0x135c] ;  /* 0x00135c0001027983 */ /* 0x000f220000100800 */
[----:B------:R-:W-:Y:S02]  /*282c0*/  LEA.HI.X.SX32 R3, R15, R5, 0x1, P3 ;  /* 0x000000050f037211 */ /* 0x000fe400018f0eff */
[----:B------:R-:W-:Y:S01]  /*282d0*/  ISETP.GT.U32.AND P6, PT, R9, R20, PT ;  /* 0x000000140900720c */ /* 0x000fe20003fc4070 */
[----:B------:R1:W4:Y:S04]  /*282e0*/  @P0 LDG.E.U8 R41, desc[UR20][R12.64] ;  /* 0x000000140c290981 */ /* 0x000328000c1e1100 */
[----:B------:R3:W-:Y:S04]  /*282f0*/  STL [R1+0x9a4], R3 ;  /* 0x0009a40301007387 */ /* 0x0007e80000100800 */
[----:B------:R-:W4:Y:S01]  /*28300*/  LDL R7, [R1+0x1364] ;  /* 0x0013640001077983 */ /* 0x000f220000100800 */
[----:B-1----:R-:W-:-:S03]  /*28310*/  @P0 IMAD.MOV.U32 R12, RZ, RZ, R0 ;  /* 0x000000ffff0c0224 */ /* 0x002fc600078e0000 */
[----:B0-----:R-:W4:Y:S01]  /*28320*/  LDL R0, [R1+0x1368] ;  /* 0x0013680001007983 */ /* 0x001f220000100800 */
[----:B------:R-:W-:Y:S01]  /*28330*/  @!P6 IMAD.IADD R20, R20, 0x1, -R9 ;  /* 0x000000011414e824 */ /* 0x000fe200078e0a09 */
[----:B---3--:R-:W-:Y:S02]  /*28340*/  ISETP.GE.AND P6, PT, R4, RZ, PT ;  /* 0x000000ff0400720c */ /* 0x008fe40003fc6270 */
[----:B------:R-:W3:Y:S01]  /*28350*/  LDL R4, [R1+0x136c] ;  /* 0x00136c0001047983 */ /* 0x000ee20000100800 */
[C---:B------:R-:W-:Y:S02]  /*28360*/  ISETP.GT.U32.AND P2, PT, R9.reuse, R18, PT ;  /* 0x000000120900720c */ /* 0x040fe40003f44070 */
[----:B------:R-:W-:-:S11]  /*28370*/  ISETP.GT.U32.AND P5, PT, R9, R17, PT ;  /* 0x000000110900720c */ /* 0x000fd60003fa4070 */
[--C-:B------:R-:W-:Y:S01]  /*28380*/  @!P2 IMAD.IADD R18, R18, 0x1, -R9.reuse ;  /* 0x000000011212a824 */ /* 0x100fe200078e0a09 */
[----:B------:R-:W-:Y:S01]  /*28390*/  ISETP.GT.U32.AND P2, PT, R9, R19, PT ;  /* 0x000000130900720c */ /* 0x000fe20003f44070 */
[----:B------:R-:W-:-:S03]  /*283a0*/  @!P5 IMAD.IADD R17, R17, 0x1, -R9 ;  /* 0x000000011111d824 */ /* 0x000fc600078e0a09 */
[----:B------:R-:W-:Y:S02]  /*283b0*/  ISETP.GT.U32.AND P5, PT, R9, R18, PT ;  /* 0x000000120900720c */ /* 0x000fe40003fa4070 */
[----:B------:R-:W-:Y:S01]  /*283c0*/  SEL R16, R47, R16, !P1 ;  /* 0x000000102f107207 */ /* 0x000fe20004800000 */
[----:B------:R-:W-:-:S04]  /*283d0*/  @P0 IMAD.MOV.U32 R13, RZ, RZ, R3 ;  /* 0x000000ffff0d0224 */ /* 0x000fc800078e0003 */
[----:B------:R-:W-:Y:S01]  /*283e0*/  IMAD R16, R16, UR4, RZ ;  /* 0x0000000410107c24 */ /* 0x000fe2000f8e02ff */
[----:B------:R-:W-:Y:S01]  /*283f0*/  ISETP.GT.U32.AND P3, PT, R9, R20, PT ;  /* 0x000000140900720c */ /* 0x000fe20003f64070 */
[----:B------:R-:W-:Y:S01]  /*28400*/  @!P2 IMAD.IADD R19, R19, 0x1, -R9 ;  /* 0x000000011313a824 */ /* 0x000fe200078e0a09 */
[----:B------:R-:W-:Y:S01]  /*28410*/  PRMT R40, RZ, 0x7610, R40 ;  /* 0x00007610ff287816 */ /* 0x000fe20000000028 */
[----:B------:R-:W-:Y:S01]  /*28420*/  @!P6 IMAD.MOV R17, RZ, RZ, -R17 ;  /* 0x000000ffff11e224 */ /* 0x000fe200078e0a11 */
[----:B------:R-:W-:Y:S01]  /*28430*/  IADD3 R3, P6, PT, R16, R8, RZ ;  /* 0x0000000810037210 */ /* 0x000fe20007fde0ff */
[----:B------:R-:W-:Y:S01]  /*28440*/  @!P5 IMAD.IADD R18, R18, 0x1, -R9 ;  /* 0x000000011212d824 */ /* 0x000fe200078e0a09 */
[C---:B------:R-:W-:Y:S01]  /*28450*/  ISETP.GT.U32.AND P2, PT, R9.reuse, R19, PT ;  /* 0x000000130900720c */ /* 0x040fe20003f44070 */
[----:B------:R-:W0:Y:S01]  /*28460*/  LDCU UR4, c[0x0][0x3b0] ;  /* 0x00007600ff0477ac */ /* 0x000e220008000800 */
[----:B------:R-:W-:Y:S01]  /*28470*/  ISETP.GT.U32.AND P5, PT, R9, R22, PT ;  /* 0x000000160900720c */ /* 0x000fe20003fa4070 */
[----:B------:R1:W3:Y:S01]  /*28480*/  @P0 LDG.E.U8 R40, desc[UR20][R12.64] ;  /* 0x000000140c280981 */ /* 0x0002e2000c1e1100 */
[----:B------:R-:W-:-:S02]  /*28490*/  LEA.HI.X.SX32 R6, R16, R5, 0x1, P6 ;  /* 0x0000000510067211 */ /* 0x000fc400030f0eff */
[----:B------:R-:W-:Y:S01]  /*284a0*/  SEL R17, R47, R17, !P1 ;  /* 0x000000112f117207 */ /* 0x000fe20004800000 */
[----:B------:R-:W-:-:S04]  /*284b0*/  @!P3 IMAD.IADD R20, R20, 0x1, -R9 ;  /* 0x000000011414b824 */ /* 0x000fc800078e0a09 */
[----:B------:R-:W-:Y:S02]  /*284c0*/  IMAD R17, R17, UR5, RZ ;  /* 0x0000000511117c24 */ /* 0x000fe4000f8e02ff */
[--C-:B------:R-:W-:Y:S01]  /*284d0*/  @!P2 IMAD.IADD R19, R19, 0x1, -R9.reuse ;  /* 0x000000011313a824 */ /* 0x100fe200078e0a09 */
[----:B------:R-:W-:Y:S01]  /*284e0*/  ISETP.GT.U32.AND P3, PT, R9, R21, PT ;  /* 0x000000150900720c */ /* 0x000fe20003f64070 */
[----:B------:R-:W-:Y:S01]  /*284f0*/  @!P5 IMAD.IADD R22, R22, 0x1, -R9 ;  /* 0x000000011616d824 */ /* 0x000fe200078e0a09 */
[----:B------:R0:W-:Y:S01]  /*28500*/  STL [R1+0x9b0], R3 ;  /* 0x0009b00301007387 */ /* 0x0001e20000100800 */
[----:B-1----:R-:W-:Y:S01]  /*28510*/  @P0 IMAD.MOV.U32 R12, RZ, RZ, R3 ;  /* 0x000000ffff0c0224 */ /* 0x002fe200078e0003 */
[----:B------:R-:W-:Y:S01]  /*28520*/  PRMT R39, RZ, 0x7610, R39 ;  /* 0x00007610ff277816 */ /* 0x000fe20000000027 */
[----:B------:R-:W-:Y:S01]  /*28530*/  @P0 IMAD.MOV.U32 R13, RZ, RZ, R6 ;  /* 0x000000ffff0d0224 */ /* 0x000fe200078e0006 */
[----:B------:R-:W1:Y:S07]  /*28540*/  LDCU UR5, c[0x0][0x3b0] ;  /* 0x00007600ff0577ac */ /* 0x000e6e0008000800 */
[----:B------:R-:W-:Y:S01]  /*28550*/  @!P3 IMAD.IADD R21, R21, 0x1, -R9 ;  /* 0x000000011515b824 */ /* 0x000fe200078e0a09 */
[----:B------:R-:W-:Y:S04]  /*28560*/  STL [R1+0x9ac], R6 ;  /* 0x0009ac0601007387 */ /* 0x000fe80000100800 */
[----:B------:R0:W3:Y:S01]  /*28570*/  @P0 LDG.E.U8 R39, desc[UR20][R12.64] ;  /* 0x000000140c270981 */ /* 0x0000e2000c1e1100 */
[----:B--2---:R-:W-:-:S02]  /*28580*/  ISETP.GE.AND P6, PT, R93, RZ, PT ;  /* 0x000000ff5d00720c */ /* 0x004fc40003fc6270 */
[----:B----4-:R-:W-:Y:S02]  /*28590*/  ISETP.GE.AND P2, PT, R2, RZ, PT ;  /* 0x000000ff0200720c */ /* 0x010fe40003f46270 */
[----:B------:R-:W-:-:S09]  /*285a0*/  IADD3 R2, P5, PT, R17, R8, RZ ;  /* 0x0000000811027210 */ /* 0x000fd20007fbe0ff */
[----:B------:R-:W-:Y:S01]  /*285b0*/  @!P6 IMAD.MOV R18, RZ, RZ, -R18 ;  /* 0x000000ffff12e224 */ /* 0x000fe200078e0a12 */
[----:B0-----:R-:W-:Y:S02]  /*285c0*/  LEA.HI.X.SX32 R3, R17, R5, 0x1, P5 ;  /* 0x0000000511037211 */ /* 0x001fe400028f0eff */
[----:B------:R-:W-:Y:S02]  /*285d0*/  ISETP.GT.U32.AND P5, PT, R9, R22, PT ;  /* 0x000000160900720c */ /* 0x000fe40003fa4070 */
[----:B------:R-:W-:Y:S02]  /*285e0*/  SEL R18, R47, R18, !P1 ;  /* 0x000000122f127207 */ /* 0x000fe40004800000 */
[----:B------:R-:W-:-:S03]  /*285f0*/  ISETP.GE.AND P3, PT, R7, RZ, PT ;  /* 0x000000ff0700720c */ /* 0x000fc60003f66270 */
[----:B------:R-:W-:Y:S02]  /*28600*/  IMAD R18, R18, UR6, RZ ;  /* 0x0000000612127c24 */ /* 0x000fe4000f8e02ff */
[----:B------:R-:W-:Y:S01]  /*28610*/  @!P2 IMAD.MOV R20, RZ, RZ, -R20 ;  /* 0x000000ffff14a224 */ /* 0x000fe200078e0a14 */
[----:B------:R-:W-:Y:S01]  /*28620*/  ISETP.GE.AND P2, PT, R0, RZ, PT ;  /* 0x000000ff0000720c */ /* 0x000fe20003f46270 */
[----:B------:R0:W-:Y:S01]  /*28630*/  STL [R1+0x9d8], R2 ;  /* 0x0009d80201007387 */ /* 0x0001e20000100800 */
[----:B------:R-:W-:Y:S01]  /*28640*/  @P0 IMAD.MOV.U32 R12, RZ, RZ, R2 ;  /* 0x000000ffff0c0224 */ /* 0x000fe200078e0002 */
[----:B------:R-:W-:Y:S01]  /*28650*/  ISETP.GT.U32.AND P6, PT, R9, R21, PT ;  /* 0x000000150900720c */ /* 0x000fe20003fc4070 */
[----:B------:R-:W-:Y:S01]  /*28660*/  @!P5 IMAD.IADD R22, R22, 0x1, -R9 ;  /* 0x000000011616d824 */ /* 0x000fe200078e0a09 */
[C---:B------:R-:W-:Y:S01]  /*28670*/  IADD3 R0, P5, PT, R18.reuse, R8, RZ ;  /* 0x0000000812007210 */ /* 0x040fe20007fbe0ff */
[----:B------:R-:W-:Y:S01]  /*28680*/  STL [R1+0x9d4], R3 ;  /* 0x0009d40301007387 */ /* 0x000fe20000100800 */
[----:B------:R-:W-:Y:S01]  /*28690*/  @!P3 IMAD.MOV R19, RZ, RZ, -R19 ;  /* 0x000000ffff13b224 */ /* 0x000fe200078e0a13 */
[----:B------:R-:W-:Y:S01]  /*286a0*/  PRMT R38, RZ, 0x7610, R38 ;  /* 0x00007610ff267816 */ /* 0x000fe20000000026 */
[----:B------:R-:W-:Y:S01]  /*286b0*/  @P0 IMAD.MOV.U32 R13, RZ, RZ, R3 ;  /* 0x000000ffff0d0224 */ /* 0x000fe200078e0003 */
[----:B------:R-:W2:Y:S01]  /*286c0*/  LDCU UR6, c[0x0][0x3b0] ;  /* 0x00007600ff0677ac */ /* 0x000ea20008000800 */
[----:B0-----:R-:W-:Y:S01]  /*286d0*/  LEA.HI.X.SX32 R2, R18, R5, 0x1, P5 ;  /* 0x0000000512027211 */ /* 0x001fe200028f0eff */
[----:B------:R0:W-:Y:S01]  /*286e0*/  STL [R1+0x9e0], R0 ;  /* 0x0009e00001007387 */ /* 0x0001e20000100800 */
[----:B---3--:R-:W-:-:S03]  /*286f0*/  ISETP.GE.AND P3, PT, R4, RZ, PT ;  /* 0x000000ff0400720c */ /* 0x008fc60003f66270 */
[----:B------:R3:W-:Y:S04]  /*28700*/  STL [R1+0x9dc], R2 ;  /* 0x0009dc0201007387 */ /* 0x0007e80000100800 */
[----:B------:R-:W4:Y:S01]  /*28710*/  LDL R4, [R1+0x1370] ;  /* 0x0013700001047983 */ /* 0x000f220000100800 */
[C---:B------:R-:W-:Y:S01]  /*28720*/  SEL R20, R47.reuse, R20, !P1 ;  /* 0x000000142f147207 */ /* 0x040fe20004800000 */
[----:B------:R-:W-:Y:S01]  /*28730*/  @!P2 IMAD.MOV R22, RZ, RZ, -R22 ;  /* 0x000000ffff16a224 */ /* 0x000fe200078e0a16 */
[C---:B------:R-:W-:Y:S01]  /*28740*/  SEL R19, R47.reuse, R19, !P1 ;  /* 0x000000132f137207 */ /* 0x040fe20004800000 */
[----:B------:R0:W4:Y:S02]  /*28750*/  @P0 LDG.E.U8 R38, desc[UR20][R12.64] ;  /* 0x000000140c260981 */ /* 0x000124000c1e1100 */
[----:B------:R-:W-:Y:S01]  /*28760*/  IMAD R20, R20, UR4, RZ ;  /* 0x0000000414147c24 */ /* 0x000fe2000f8e02ff */
[----:B------:R-:W-:Y:S01]  /*28770*/  SEL R22, R47, R22, !P1 ;  /* 0x000000162f167207 */ /* 0x000fe20004800000 */
[----:B------:R-:W-:Y:S01]  /*28780*/  @!P6 IMAD.IADD R21, R21, 0x1, -R9 ;  /* 0x000000011515e824 */ /* 0x000fe200078e0a09 */
[----:B------:R-:W-:Y:S01]  /*28790*/  PRMT R37, RZ, 0x7610, R37 ;  /* 0x00007610ff257816 */ /* 0x000fe20000000025 */
[----:B------:R-:W-:Y:S01]  /*287a0*/  IMAD R19, R19, UR7, RZ ;  /* 0x0000000713137c24 */ /* 0x000fe2000f8e02ff */
[----:B------:R-:W-:Y:S01]  /*287b0*/  PRMT R36, RZ, 0x7610, R36 ;  /* 0x00007610ff247816 */ /* 0x000fe20000000024 */
[----:B0-----:R-:W-:Y:S01]  /*287c0*/  @P0 IMAD.MOV.U32 R12, RZ, RZ, R0 ;  /* 0x000000ffff0c0224 */ /* 0x001fe200078e0000 */
[CC--:B------:R-:W-:Y:S01]  /*287d0*/  IADD3 R0, P2, PT, R20.reuse, R8.reuse, RZ ;  /* 0x0000000814007210 */ /* 0x0c0fe20007f5e0ff */
[----:B------:R-:W-:Y:S01]  /*287e0*/  @P0 IMAD.MOV.U32 R13, RZ, RZ, R2 ;  /* 0x000000ffff0d0224 */ /* 0x000fe200078e0002 */
[----:B------:R-:W-:Y:S01]  /*287f0*/  PRMT R35, RZ, 0x7610, R35 ;  /* 0x00007610ff237816 */ /* 0x000fe20000000023 */
[----:B------:R-:W-:Y:S01]  /*28800*/  @!P3 IMAD.MOV R21, RZ, RZ, -R21 ;  /* 0x000000ffff15b224 */ /* 0x000fe200078e0a15 */
[----:B------:R-:W-:Y:S01]  /*28810*/  LEA.HI.X.SX32 R6, R20, R5, 0x1, P2 ;  /* 0x0000000514067211 */ /* 0x000fe200010f0eff */
[----:B-1----:R-:W-:Y:S01]  /*28820*/  IMAD R22, R22, UR5, RZ ;  /* 0x0000000516167c24 */ /* 0x002fe2000f8e02ff */
[-C--:B---3--:R-:W-:Y:S01]  /*28830*/  IADD3 R2, P3, PT, R19, R8.reuse, RZ ;  /* 0x0000000813027210 */ /* 0x088fe20007f7e0ff */
[----:B------:R0:W3:Y:S01]  /*28840*/  @P0 LDG.E.U8 R37, desc[UR20][R12.64] ;  /* 0x000000140c250981 */ /* 0x0000e2000c1e1100 */
[----:B------:R-:W-:Y:S01]  /*28850*/  SEL R21, R47, R21, !P1 ;  /* 0x000000152f157207 */ /* 0x000fe20004800000 */
[----:B------:R-:W1:Y:S02]  /*28860*/  LDCU UR4, c[0x0][0x3b0] ;  /* 0x00007600ff0477ac */ /* 0x000e640008000800 */
[----:B------:R2:W-:Y:S01]  /*28870*/  STL [R1+0x9e8], R0 ;  /* 0x0009e80001007387 */ /* 0x0005e20000100800 */
[----:B------:R-:W-:Y:S01]  /*28880*/  LEA.HI.X.SX32 R3, R19, R5, 0x1, P3 ;  /* 0x0000000513037211 */ /* 0x000fe200018f0eff */
[----:B------:R-:W1:Y:S01]  /*28890*/  LDCU UR5, c[0x0][0x3b0] ;  /* 0x00007600ff0577ac */ /* 0x000e620008000800 */
[----:B0-----:R-:W-:Y:S01]  /*288a0*/  @P0 IMAD.MOV.U32 R12, RZ, RZ, R0 ;  /* 0x000000ffff0c0224 */ /* 0x001fe200078e0000 */
[----:B------:R-:W-:Y:S01]  /*288b0*/  STL [R1+0x9f0], R2 ;  /* 0x0009f00201007387 */ /* 0x000fe20000100800 */
[----:B------:R-:W-:Y:S01]  /*288c0*/  @P0 IMAD.MOV.U32 R13, RZ, RZ, R6 ;  /* 0x000000ffff0d0224 */ /* 0x000fe200078e0006 */
[----:B--2---:R-:W-:-:S02]  /*288d0*/  IADD3 R0, P2, PT, R22, R8, RZ ;  /* 0x0000000816007210 */ /* 0x004fc40007f5e0ff */
[----:B------:R0:W-:Y:S01]  /*288e0*/  STL [R1+0x9e4], R6 ;  /* 0x0009e40601007387 */ /* 0x0001e20000100800 */
[----:B------:R-:W-:-:S03]  /*288f0*/  IMAD R21, R21, UR6, RZ ;  /* 0x0000000615157c24 */ /* 0x000fc6000f8e02ff */
[----:B------:R2:W3:Y:S01]  /*28900*/  @P0 LDG.E.U8 R36, desc[UR20][R12.64] ;  /* 0x000000140c240981 */ /* 0x0004e2000c1e1100 */
[----:B0-----:R-:W-:Y:S02]  /*28910*/  LEA.HI.X.SX32 R6, R22, R5, 0x1, P2 ;  /* 0x0000000516067211 */ /* 0x001fe400010f0eff */
[----:B------:R-:W-:Y:S01]  /*28920*/  ISETP.GT.U32.AND P2, PT, R9, R23, PT ;  /* 0x000000170900720c */ /* 0x000fe20003f44070 */
[----:B--2---:R-:W-:Y:S02]  /*28930*/  @P0 IMAD.MOV.U32 R12, RZ, RZ, R2 ;  /* 0x000000ffff0c0224 */ /* 0x004fe400078e0002 */
[----:B------:R-:W-:Y:S01]  /*28940*/  @P0 IMAD.MOV.U32 R13, RZ, RZ, R3 ;  /* 0x000000ffff0d0224 */ /* 0x000fe200078e0003 */
[----:B------:R-:W-:Y:S01]  /*28950*/  IADD3 R2, P3, PT, R21, R8, RZ ;  /* 0x0000000815027210 */ /* 0x000fe20007f7e0ff */
[----:B------:R0:W-:Y:S01]  /*28960*/  STL [R1+0x9ec], R3 ;  /* 0x0009ec0301007387 */ /* 0x0001e20000100800 */
[----:B------:R-:W-:-:S03]  /*28970*/  PRMT R34, RZ, 0x7610, R34 ;  /* 0x00007610ff227816 */ /* 0x000fc60000000022 */
[----:B------:R2:W3:Y:S04]  /*28980*/  @P0 LDG.E.U8 R35, desc[UR20][R12.64] ;  /* 0x000000140c230981 */ /* 0x0004e8000c1e1100 */
[----:B------:R1:W-:Y:S01]  /*28990*/  STL [R1+0xa18], R0 ;  /* 0x000a180001007387 */ /* 0x0003e20000100800 */
[----:B0-----:R-:W-:Y:S01]  /*289a0*/  LEA.HI.X.SX32 R3, R21, R5, 0x1, P3 ;  /* 0x0000000515037211 */ /* 0x001fe200018f0eff */
[----:B--2---:R-:W-:Y:S02]  /*289b0*/  @P0 IMAD.MOV.U32 R12, RZ, RZ, R0 ;  /* 0x000000ffff0c0224 */ /* 0x004fe400078e0000 */
[----:B------:R-:W-:Y:S02]  /*289c0*/  @P0 IMAD.MOV.U32 R13, RZ, RZ, R6 ;  /* 0x000000ffff0d0224 */ /* 0x000fe400078e0006 */
[----:B-1----:R-:W-:Y:S01]  /*289d0*/  VIADD R0, R64, 0xd7 ;  /* 0x000000d740007836 */ /* 0x002fe20000000000 */
[----:B------:R-:W-:Y:S01]  /*289e0*/  PRMT R33, RZ, 0x7610, R33 ;  /* 0x00007610ff217816 */ /* 0x000fe20000000021 */
[----:B------:R-:W-:Y:S01]  /*289f0*/  @!P2 IMAD.IADD R23, R23, 0x1, -R9 ;  /* 0x000000011717a824 */ /* 0x000fe200078e0a09 */
[----:B------:R0:W2:Y:S02]  /*28a00*/  @P0 LDG.E.U8 R34, desc[UR20][R12.64] ;  /* 0x000000140c220981 */ /* 0x0000a4000c1e1100 */
[----:B------:R-:W-:-:S02]  /*28a10*/  IABS R11, R0 ;  /* 0x00000000000b7213 */ /* 0x000fc40000000000 */
[----:B------:R-:W-:Y:S01]  /*28a20*/  ISETP.GT.U32.AND P2, PT, R9, R23, PT ;  /* 0x000000170900720c */ /* 0x000fe20003f44070 */
[----:B0-----:R-:W-:Y:S02]  /*28a30*/  @P0 IMAD.MOV.U32 R12, RZ, RZ, R2 ;  /* 0x000000ffff0c0224 */ /* 0x001fe400078e0002 */
[----:B------:R-:W-:-:S05]  /*28a40*/  @P0 IMAD.MOV.U32 R13, RZ, RZ, R3 ;  /* 0x000000ffff0d0224 */ /* 0x000fca00078e0003 */
[----:B------:R0:W2:Y:S02]  /*28a50*/  @P0 LDG.E.U8 R33, desc[UR20][R12.64] ;  /* 0x000000140c210981 */ /* 0x0000a4000c1e1100 */
[----:B0-----:R-:W-:-:S04]  /*28a60*/  IMAD.HI.U32 R12, R10, R11, RZ ;  /* 0x0000000b0a0c7227 */ /* 0x001fc800078e00ff */
[----:B------:R-:W-:-:S04]  /*28a70*/  IMAD.MOV R12, RZ, RZ, -R12 ;  /* 0x000000ffff0c7224 */ /* 0x000fc800078e0a0c */
[----:B------:R-:W-:Y:S02]  /*28a80*/  IMAD R11, R9, R12, R11 ;  /* 0x0000000c090b7224 */ /* 0x000fe400078e020b */
[----:B------:R-:W-:-:S03]  /*28a90*/  @!P2 IMAD.IADD R23, R23, 0x1, -R9 ;  /* 0x000000011717a824 */ /* 0x000fc600078e0a09 */
[----:B------:R-:W-:Y:S01]  /*28aa0*/  ISETP.GT.U32.AND P2, PT, R9, R11, PT ;  /* 0x0000000b0900720c */ /* 0x000fe20003f44070 */
[----:B------:R0:W-:Y:S04]  /*28ab0*/  STL [R1+0xa20], R2 ;  /* 0x000a200201007387 */ /* 0x0001e80000100800 */
[----:B------:R-:W-:Y:S08]  /*28ac0*/  STL [R1+0xa14], R6 ;  /* 0x000a140601007387 */ /* 0x000ff00000100800 */
[----:B------:R-:W-:Y:S01]  /*28ad0*/  @!P2 IMAD.IADD R11, R11, 0x1, -R9 ;  /* 0x000000010b0ba824 */ /* 0x000fe200078e0a09 */
[----:B------:R1:W-:Y:S04]  /*28ae0*/  STL [R1+0xa1c], R3 ;  /* 0x000a1c0301007387 */ /* 0x0003e80000100800 */
[----:B------:R-:W-:Y:S01]  /*28af0*/  ISETP.GT.U32.AND P2, PT, R9, R11, PT ;  /* 0x0000000b0900720c */ /* 0x000fe20003f44070 */
[----:B------:R-:W-:Y:S01]  /*28b00*/  STL [R1+0x1328], R0 ;  /* 0x0013280001007387 */ /* 0x000fe20000100800 */
[----:B------:R-:W-:-:S11]  /*28b10*/  PRMT R32, RZ, 0x7610, R32 ;  /* 0x00007610ff207816 */ /* 0x000fd60000000020 */
[----:B------:R-:W-:Y:S01]  /*28b20*/  @!P2 IMAD.IADD R11, R11, 0x1, -R9 ;  /* 0x000000010b0ba824 */ /* 0x000fe200078e0a09 */
[----:B------:R-:W-:Y:S02]  /*28b30*/  PRMT R31, RZ, 0x7610, R31 ;  /* 0x00007610ff1f7816 */ /* 0x000fe4000000001f */
[----:B----4-:R-:W-:-:S13]  /*28b40*/  ISETP.GE.AND P3, PT, R4, RZ, PT ;  /* 0x000000ff0400720c */ /* 0x010fda0003f66270 */
[----:B------:R-:W-:-:S05]  /*28b50*/  @!P3 IMAD.MOV R23, RZ, RZ, -R23 ;  /* 0x000000ffff17b224 */ /* 0x000fca00078e0a17 */
[----:B------:R-:W-:-:S05]  /*28b60*/  SEL R23, R47, R23, !P1 ;  /* 0x000000172f177207 */ /* 0x000fca0004800000 */
[----:B------:R-:W-:Y:S01]  /*28b70*/  IMAD R23, R23, UR4, RZ ;  /* 0x0000000417177c24 */ /* 0x000fe2000f8e02ff */
[----:B------:R-:W4:Y:S04]  /*28b80*/  LDCU UR4, c[0x0][0x3b0] ;  /* 0x00007600ff0477ac */ /* 0x000f280008000800 */
[----:B0-----:R-:W-:-:S04]  /*28b90*/  IADD3 R2, P3, PT, R23, R8, RZ ;  /* 0x0000000817027210 */ /* 0x001fc80007f7e0ff */
[----:B-1----:R-:W-:Y:S02]  /*28ba0*/  LEA.HI.X.SX32 R3, R23, R5, 0x1, P3 ;  /* 0x0000000517037211 */ /* 0x002fe400018f0eff */
[----:B------:R-:W-:Y:S01]  /*28bb0*/  ISETP.GE.AND P3, PT, R0, RZ, PT ;  /* 0x000000ff0000720c */ /* 0x000fe20003f66270 */
[----:B------:R0:W-:Y:S01]  /*28bc0*/  STL [R1+0xa28], R2 ;  /* 0x000a280201007387 */ /* 0x0001e20000100800 */
[----:B------:R-:W-:Y:S02]  /*28bd0*/  @P0 IMAD.MOV.U32 R12, RZ, RZ, R2 ;  /* 0x000000ffff0c0224 */ /* 0x000fe400078e0002 */
[----:B------:R-:W-:-:S05]  /*28be0*/  @P0 IMAD.MOV.U32 R13, RZ, RZ, R3 ;  /* 0x000000ffff0d0224 */ /* 0x000fca00078e0003 */
[----:B------:R1:W2:Y:S01]  /*28bf0*/  @P0 LDG.E.U8 R32, desc[UR20][R12.64] ;  /* 0x000000140c200981 */ /* 0x0002a2000c1e1100 */
[----:B0-----:R-:W-:-:S03]  /*28c00*/  VIADD R2, R64, 0xdc ;  /* 0x000000dc40027836 */ /* 0x001fc60000000000 */
[----:B------:R-:W-:Y:S02]  /*28c10*/  @!P3 IMAD.MOV R11, RZ, RZ, -R11 ;  /* 0x000000ffff0bb224 */ /* 0x000fe400078e0a0b */
[----:B-1----:R-:W-:-:S03]  /*28c20*/  IABS R12, R2 ;  /* 0x00000002000c7213 */ /* 0x002fc60000000000 */
[----:B------:R-:W-:Y:S02]  /*28c30*/  SEL R13, R47, R11, !P1 ;  /* 0x0000000b2f0d7207 */ /* 0x000fe40004800000 */
[----:B------:R-:W-:-:S04]  /*28c40*/  IMAD.HI.U32 R11, R10, R12, RZ ;  /* 0x0000000c0a0b7227 */ /* 0x000fc800078e00ff */
[----:B----4-:R-:W-:Y:S01]  /*28c50*/  IMAD R13, R13, UR4, RZ ;  /* 0x000000040d0d7c24 */ /* 0x010fe2000f8e02ff */
[----:B------:R0:W-:Y:S01]  /*28c60*/  STL [R1+0xa24], R3 ;  /* 0x000a240301007387 */ /* 0x0001e20000100800 */
[----:B------:R-:W-:Y:S01]  /*28c70*/  IMAD.MOV R11, RZ, RZ, -R11 ;  /* 0x000000ffff0b7224 */ /* 0x000fe200078e0a0b */
[----:B------:R-:W-:Y:S01]  /*28c80*/  ISETP.GE.AND P3, PT, R2, RZ, PT ;  /* 0x000000ff0200720c */ /* 0x000fe20003f66270 */
[----:B------:R-:W1:Y:S01]  /*28c90*/  LDCU UR4, c[0x0][0x3b0] ;  /* 0x00007600ff0477ac */ /* 0x000e620008000800 */
[----:B------:R-:W-:Y:S01]  /*28ca0*/  IADD3 R0, P2, PT, R13, R8, RZ ;  /* 0x000000080d007210 */ /* 0x000fe20007f5e0ff */
[----:B------:R-:W-:-:S03]  /*28cb0*/  IMAD R11, R9, R11, R12 ;  /* 0x0000000b090b7224 */ /* 0x000fc600078e020c */
[----:B0-----:R-:W-:Y:S02]  /*28cc0*/  LEA.HI.X.SX32 R3, R13, R5, 0x1, P2 ;  /* 0x000000050d037211 */ /* 0x001fe400010f0eff */
[----:B------:R-:W-:Y:S01]  /*28cd0*/  ISETP.GT.U32.AND P2, PT, R9, R11, PT ;  /* 0x0000000b0900720c */ /* 0x000fe20003f44070 */
[----:B------:R-:W-:Y:S01]  /*28ce0*/  STL [R1+0x1330], R2 ;  /* 0x0013300201007387 */ /* 0x000fe20000100800 */
[----:B------:R-:W-:Y:S02]  /*28cf0*/  @P0 IMAD.MOV.U32 R12, RZ, RZ, R0 ;  /* 0x000000ffff0c0224 */ /* 0x000fe400078e0000 */
[----:B------:R-:W-:Y:S01]  /*28d00*/  @P0 IMAD.MOV.U32 R13, RZ, RZ, R3 ;  /* 0x000000ffff0d0224 */ /* 0x000fe200078e0003 */
[----:B------:R0:W-:Y:S04]  /*28d10*/  STL [R1+0xa30], R0 ;  /* 0x000a300001007387 */ /* 0x0001e80000100800 */
[----:B------:R4:W2:Y:S01]  /*28d20*/  @P0 LDG.E.U8 R31, desc[UR20][R12.64] ;  /* 0x000000140c1f0981 */ /* 0x0008a2000c1e1100 */
[----:B0-----:R-:W-:-:S03]  /*28d30*/  VIADD R0, R64, 0xdd ;  /* 0x000000dd40007836 */ /* 0x001fc60000000000 */
[----:B------:R-:W-:Y:S02]  /*28d40*/  @!P2 IMAD.IADD R11, R11, 0x1, -R9 ;  /* 0x000000010b0ba824 */ /* 0x000fe400078e0a09 */
[----:B----4-:R-:W-:-:S03]  /*28d50*/  IABS R12, R0 ;  /* 0x00000000000c7213 */ /* 0x010fc60000000000 */
[----:B------:R-:W-:Y:S02]  /*28d60*/  ISETP.GT.U32.AND P2, PT, R9, R11, PT ;  /* 0x0000000b0900720c */ /* 0x000fe40003f44070 */
[----:B------:R-:W-:-:S04]  /*28d70*/  IMAD.HI.U32 R13, R10, R12, RZ ;  /* 0x0000000c0a0d7227 */ /* 0x000fc800078e00ff */
[----:B------:R-:W-:-:S04]  /*28d80*/  IMAD.MOV R13, RZ, RZ, -R13 ;  /* 0x000000ffff0d7224 */ /* 0x000fc800078e0a0d */
[----:B------:R-:W-:-:S03]  /*28d90*/  IMAD R12, R9, R13, R12 ;  /* 0x0000000d090c7224 */ /* 0x000fc600078e020c */
[----:B------:R-:W-:Y:S02]  /*28da0*/  @!P2 IMAD.IADD R11, R11, 0x1, -R9 ;  /* 0x000000010b0ba824 */ /* 0x000fe400078e0a09 */
[----:B------:R-:W-:Y:S02]  /*28db0*/  ISETP.GT.U32.AND P2, PT, R9, R12, PT ;  /* 0x0000000c0900720c */ /* 0x000fe40003f44070 */
[----:B------:R-:W-:-:S05]  /*28dc0*/  @!P3 IMAD.MOV R11, RZ, RZ, -R11 ;  /* 0x000000ffff0bb224 */ /* 0x000fca00078e0a0b */
[----:B------:R-:W-:-:S05]  /*28dd0*/  SEL R11, R47, R11, !P1 ;  /* 0x0000000b2f0b7207 */ /* 0x000fca0004800000 */
[----:B-1----:R-:W-:Y:S01]  /*28de0*/  IMAD R11, R11, UR4, RZ ;  /* 0x000000040b0b7c24 */ /* 0x002fe2000f8e02ff */
[----:B------:R0:W-:Y:S01]  /*28df0*/  STL [R1+0xa2c], R3 ;  /* 0x000a2c0301007387 */ /* 0x0001e20000100800 */
[----:B------:R-:W-:Y:S01]  /*28e00*/  @!P2 IMAD.IADD R12, R12, 0x1, -R9 ;  /* 0x000000010c0ca824 */ /* 0x000fe200078e0a09 */
[----:B------:R-:W1:Y:S02]  /*28e10*/  LDCU UR4, c[0x0][0x3b0] ;  /* 0x00007600ff0477ac */ /* 0x000e640008000800 */
[----:B------:R-:W-:Y:S02]  /*28e20*/  IADD3 R2, P3, PT, R11, R8, RZ ;  /* 0x000000080b027210 */ /* 0x000fe40007f7e0ff */
[----:B------:R-:W-:Y:S02]  /*28e30*/  ISETP.GT.U32.AND P2, PT, R9, R12, PT ;  /* 0x0000000c0900720c */ /* 0x000fe40003f44070 */
[----:B0-----:R-:W-:Y:S02]  /*28e40*/  LEA.HI.X.SX32 R3, R11, R5, 0x1, P3 ;  /* 0x000000050b037211 */ /* 0x001fe400018f0eff */
[----:B------:R-:W-:Y:S01]  /*28e50*/  ISETP.GE.AND P3, PT, R0, RZ, PT ;  /* 0x000000ff0000720c */ /* 0x000fe20003f66270 */
[----:B------:R-:W-:Y:S01]  /*28e60*/  STL [R1+0x132c], R0 ;  /* 0x00132c0001007387 */ /* 0x000fe20000100800 */
[----:B------:R-:W-:-:S03]  /*28e70*/  @P0 IMAD.MOV.U32 R14, RZ, RZ, R2 ;  /* 0x000000ffff0e0224 */ /* 0x000fc600078e0002 */
[----:B------:R0:W-:Y:S04]  /*28e80*/  STL [R1+0xa58], R2 ;  /* 0x000a580201007387 */ /* 0x0001e80000100800 */
[----:B------:R-:W-:Y:S02]  /*28e90*/  @!P2 IMAD.IADD R12, R12, 0x1, -R9 ;  /* 0x000000010c0ca824 */ /* 0x000fe400078e0a09 */
[----:B0-----:R-:W-:Y:S02]  /*28ea0*/  VIADD R2, R64, 0xde ;  /* 0x000000de40027836 */ /* 0x001fe40000000000 */
[----:B------:R-:W-:-:S03]  /*28eb0*/  @!P3 IMAD.MOV R12, RZ, RZ, -R12 ;  /* 0x000000ffff0cb224 */ /* 0x000fc600078e0a0c */
[----:B------:R-:W-:Y:S02]  /*28ec0*/  IABS R11, R2 ;  /* 0x00000002000b7213 */ /* 0x000fe40000000000 */
[----:B------:R-:W-:-:S03]  /*28ed0*/  SEL R13, R47, R12, !P1 ;  /* 0x0000000c2f0d7207 */ /* 0x000fc60004800000 */
[----:B------:R-:W-:-:S04]  /*28ee0*/  IMAD.HI.U32 R12, R10, R11, RZ ;  /* 0x0000000b0a0c7227 */ /* 0x000fc800078e00ff */
[----:B-1----:R-:W-:Y:S01]  /*28ef0*/  IMAD R13, R13, UR4, RZ ;  /* 0x000000040d0d7c24 */ /* 0x002fe2000f8e02ff */
[----:B------:R0:W-:Y:S01]  /*28f00*/  STL [R1+0xa54], R3 ;  /* 0x000a540301007387 */ /* 0x0001e20000100800 */
[----:B------:R-:W-:Y:S02]  /*28f10*/  IMAD.MOV R12, RZ, RZ, -R12 ;  /* 0x000000ffff0c7224 */ /* 0x000fe400078e0a0c */
[----:B------:R-:W-:Y:S01]  /*28f20*/  @P0 IMAD.MOV.U32 R15, RZ, RZ, R3 ;  /* 0x000000ffff0f0224 */ /* 0x000fe200078e0003 */
[----:B------:R-:W-:Y:S01]  /*28f30*/  IADD3 R0, P2, PT, R13, R8, RZ ;  /* 0x000000080d007210 */ /* 0x000fe20007f5e0ff */
[----:B------:R-:W-:Y:S01]  /*28f40*/  IMAD R11, R9, R12, R11 ;  /* 0x0000000c090b7224 */ /* 0x000fe200078e020b */
[----:B------:R-:W-:Y:S01]  /*28f50*/  PRMT R29, RZ, 0x7610, R29 ;  /* 0x00007610ff1d7816 */ /* 0x000fe2000000001d */
[----:B------:R-:W1:Y:S01]  /*28f60*/  LDCU UR4, c[0x0][0x3b0] ;  /* 0x00007600ff0477ac */ /* 0x000e620008000800 */
[----:B0-----:R-:W-:Y:S02]  /*28f70*/  LEA.HI.X.SX32 R3, R13, R5, 0x1, P2 ;  /* 0x000000050d037211 */ /* 0x001fe400010f0eff */
[----:B------:R-:W-:Y:S01]  /*28f80*/  ISETP.GT.U32.AND P2, PT, R9, R11, PT ;  /* 0x0000000b0900720c */ /* 0x000fe20003f44070 */
[----:B------:R-:W-:Y:S01]  /*28f90*/  STL [R1+0x1320], R2 ;  /* 0x0013200201007387 */ /* 0x000fe20000100800 */
[----:B------:R-:W-:-:S02]  /*28fa0*/  @P0 IMAD.MOV.U32 R12, RZ, RZ, R0 ;  /* 0x000000ffff0c0224 */ /* 0x000fc400078e0000 */
[----:B------:R-:W-:Y:S01]  /*28fb0*/  @P0 IMAD.MOV.U32 R13, RZ, RZ, R3 ;  /* 0x000000ffff0d0224 */ /* 0x000fe200078e0003 */
[----:B------:R0:W-:Y:S04]  /*28fc0*/  STL [R1+0xa60], R0 ;  /* 0x000a600001007387 */ /* 0x0001e80000100800 */
[----:B------:R4:W2:Y:S01]  /*28fd0*/  @P0 LDG.E.U8 R29, desc[UR20][R12.64] ;  /* 0x000000140c1d0981 */ /* 0x0008a2000c1e1100 */
[----:B0-----:R-:W-:-:S03]  /*28fe0*/  VIADD R0, R64, 0xdf ;  /* 0x000000df40007836 */ /* 0x001fc60000000000 */
[----:B------:R-:W-:Y:S02]  /*28ff0*/  @!P2 IMAD.IADD R11, R11, 0x1, -R9 ;  /* 0x000000010b0ba824 */ /* 0x000fe400078e0a09 */
[----:B----4-:R-:W-:-:S03]  /*29000*/  IABS R12, R0 ;  /* 0x00000000000c7213 */ /* 0x010fc60000000000 */
[----:B------:R-:W-:Y:S02]  /*29010*/  ISETP.GT.U32.AND P2, PT, R9, R11, PT ;  /* 0x0000000b0900720c */ /* 0x000fe40003f44070 */
[----:B------:R-:W-:Y:S01]  /*29020*/  IMAD.HI.U32 R13, R10, R12, RZ ;  /* 0x0000000c0a0d7227 */ /* 0x000fe200078e00ff */
[----:B------:R-:W-:-:S03]  /*29030*/  ISETP.GE.AND P3, PT, R2, RZ, PT ;  /* 0x000000ff0200720c */ /* 0x000fc60003f66270 */
        /* <DEDUP_REMOVED lines=9> */
[----:B------:R-:W-:Y:S01]  /*290d0*/  PRMT R30, RZ, 0x7610, R30 ;  /* 0x00007610ff1e7816 */ /* 0x000fe2000000001e */
[----:B------:R-:W1:Y:S01]  /*290e0*/  LDCU UR4, c[0x0][0x3b0] ;  /* 0x00007600ff0477ac */ /* 0x000e620008000800 */
[----:B------:R-:W-:Y:S02]  /*290f0*/  IADD3 R2, P3, PT, R11, R8, RZ ;  /* 0x000000080b027210 */ /* 0x000fe40007f7e0ff */
[----:B------:R-:W-:Y:S01]  /*29100*/  ISETP.GT.U32.AND P2, PT, R9, R12, PT ;  /* 0x0000000c0900720c */ /* 0x000fe20003f44070 */
[----:B------:R-:W-:Y:S01]  /*29110*/  STL [R1+0x1314], R0 ;  /* 0x0013140001007387 */ /* 0x000fe20000100800 */
[----:B0-----:R-:W-:-:S03]  /*29120*/  LEA.HI.X.SX32 R3, R11, R5, 0x1, P3 ;  /* 0x000000050b037211 */ /* 0x001fc600018f0eff */
[----:B------:R0:W4:Y:S01]  /*29130*/  @P0 LDG.E.U8 R30, desc[UR20][R14.64] ;  /* 0x000000140e1e0981 */ /* 0x000122000c1e1100 */
[----:B------:R-:W-:-:S03]  /*29140*/  ISETP.GE.AND P3, PT, R0, RZ, PT ;  /* 0x000000ff0000720c */ /* 0x000fc60003f66270 */
[----:B------:R1:W-:Y:S04]  /*29150*/  STL [R1+0xa68], R2 ;  /* 0x000a680201007387 */ /* 0x0003e80000100800 */
[----:B------:R-:W-:Y:S02]  /*29160*/  @!P2 IMAD.IADD R12, R12, 0x1, -R9 ;  /* 0x000000010c0ca824 */ /* 0x000fe400078e0a09 */
[----:B0-----:R-:W-:Y:S02]  /*29170*/  @P0 IMAD.MOV.U32 R14, RZ, RZ, R2 ;  /* 0x000000ffff0e0224 */ /* 0x001fe400078e0002 */
[----:B-1----:R-:W-:Y:S02]  /*29180*/  VIADD R2, R64, 0xe4 ;  /* 0x000000e440027836 */ /* 0x002fe40000000000 */
[----:B------:R-:W-:-:S03]  /*29190*/  @!P3 IMAD.MOV R12, RZ, RZ, -R12 ;  /* 0x000000ffff0cb224 */ /* 0x000fc600078e0a0c */
[----:B------:R-:W-:Y:S02]  /*291a0*/  IABS R11, R2 ;  /* 0x00000002000b7213 */ /* 0x000fe40000000000 */
[----:B------:R-:W-:-:S03]  /*291b0*/  SEL R13, R47, R12, !P1 ;  /* 0x0000000c2f0d7207 */ /* 0x000fc60004800000 */
[----:B------:R-:W-:-:S04]  /*291c0*/  IMAD.HI.U32 R12, R10, R11, RZ ;  /* 0x0000000b0a0c7227 */ /* 0x000fc800078e00ff */
[----:B------:R-:W-:Y:S01]  /*291d0*/  IMAD R13, R13, UR4, RZ ;  /* 0x000000040d0d7c24 */ /* 0x000fe2000f8e02ff */
        /* <DEDUP_REMOVED lines=16> */
[----:B-1----:R-:W-:-:S03]  /*292e0*/  IABS R12, R0 ;  /* 0x00000000000c7213 */ /* 0x002fc60000000000 */
        /* <DEDUP_REMOVED lines=9> */
[----:B------:R-:W-:Y:S01]  /*29380*/  IMAD R11, R11, UR4, RZ ;  /* 0x000000040b0b7c24 */ /* 0x000fe2000f8e02ff */
        /* <DEDUP_REMOVED lines=8> */
[----:B------:R0:W2:Y:S01]  /*29410*/  @P0 LDG.E.U8 R28, desc[UR20][R14.64] ;  /* 0x000000140e1c0981 */ /* 0x0000a2000c1e1100 */
        /* <DEDUP_REMOVED lines=18> */
[----:B------:R-:W-:-:S02]  /*29540*/  ISETP.GT.U32.AND P2, PT, R9, R11, PT ;  /* 0x0000000b0900720c */ /* 0x000fc40003f44070 */
[----:B------:R0:W2:Y:S01]  /*29550*/  @P0 LDG.E.U8 R44, desc[UR20][R24.64] ;  /* 0x00000014182c0981 */ /* 0x0000a2000c1e1100 */
[----:B------:R-:W-:Y:S02]  /*29560*/  @P0 IMAD.MOV.U32 R12, RZ, RZ, R0 ;  /* 0x000000ffff0c0224 */ /* 0x000fe400078e0000 */
[----:B------:R-:W-:Y:S01]  /*29570*/  @P0 IMAD.MOV.U32 R13, RZ, RZ, R3 ;  /* 0x000000ffff0d0224 */ /* 0x000fe200078e0003 */
[----:B------:R-:W-:Y:S04]  /*29580*/  STL [R1+0x1310], R2 ;  /* 0x0013100201007387 */ /* 0x000fe80000100800 */
[----:B------:R1:W-:Y:S01]  /*29590*/  STL [R1+0xaa0], R0 ;  /* 0x000aa00001007387 */ /* 0x0003e20000100800 */
[----:B0-----:R-:W-:Y:S02]  /*295a0*/  PRMT R25, RZ, 0x7610, R25 ;  /* 0x00007610ff197816 */ /* 0x001fe40000000019 */
[----:B------:R-:W-:-:S04]  /*295b0*/  @!P2 IMAD.IADD R11, R11, 0x1, -R9 ;  /* 0x000000010b0ba824 */ /* 0x000fc800078e0a09 */
[----:B------:R0:W2:Y:S01]  /*295c0*/  @P0 LDG.E.U8 R25, desc[UR20][R12.64] ;  /* 0x000000140c190981 */ /* 0x0000a2000c1e1100 */
[----:B-1----:R-:W-:Y:S01]  /*295d0*/  VIADD R0, R64, 0xe7 ;  /* 0x000000e740007836 */ /* 0x002fe20000000000 */
[----:B------:R-:W-:-:S04]  /*295e0*/  ISETP.GT.U32.AND P2, PT, R9, R11, PT ;  /* 0x0000000b0900720c */ /* 0x000fc80003f44070 */
[----:B0-----:R-:W-:Y:S02]  /*295f0*/  IABS R12, R0 ;  /* 0x00000000000c7213 */ /* 0x001fe40000000000 */
[----:B------:R-:W-:-:S03]  /*29600*/  ISETP.GE.AND P3, PT, R2, RZ, PT ;  /* 0x000000ff0200720c */ /* 0x000fc60003f66270 */
[----:B------:R-:W-:-:S04]  /*29610*/  IMAD.HI.U32 R13, R10, R12, RZ ;  /* 0x0000000c0a0d7227 */ /* 0x000fc800078e00ff */
[----:B------:R-:W-:-:S04]  /*29620*/  IMAD.MOV R13, RZ, RZ, -R13 ;  /* 0x000000ffff0d7224 */ /* 0x000fc800078e0a0d */
[----:B------:R-:W-:Y:S02]  /*29630*/  IMAD R12, R9, R13, R12 ;  /* 0x0000000d090c7224 */ /* 0x000fe400078e020c */
[----:B------:R-:W-:-:S03]  /*29640*/  @!P2 IMAD.IADD R11, R11, 0x1, -R9 ;  /* 0x000000010b0ba824 */ /* 0x000fc600078e0a09 */
[----:B------:R-:W-:Y:S01]  /*29650*/  ISETP.GT.U32.AND P2, PT, R9, R12, PT ;  /* 0x0000000c0900720c */ /* 0x000fe20003f44070 */
        /* <DEDUP_REMOVED lines=189> */
[----:B------:R-:W1:Y:S02]  /*2a230*/  LDCU UR4, c[0x0][0x3b0] ;  /* 0x00007600ff0477ac */ /* 0x000e640008000800 */
[----:B------:R-:W-:Y:S02]  /*2a240*/  IADD3 R2, P3, PT, R11, R8, RZ ;  /* 0x000000080b027210 */ /* 0x000fe40007f7e0ff */
[----:B------:R-:W-:Y:S02]  /*2a250*/  ISETP.GT.U32.AND P2, PT, R9, R12, PT ;  /* 0x0000000c0900720c */ /* 0x000fe40003f44070 */
[----:B0-----:R-:W-:Y:S02]  /*2a260*/  LEA.HI.X.SX32 R3, R11, R5, 0x1, P3 ;  /* 0x000000050b037211 */ /* 0x001fe400018f0eff */
[----:B------:R-:W-:Y:S01]  /*2a270*/  ISETP.GE.AND P3, PT, R0, RZ, PT ;  /* 0x000000ff0000720c */ /* 0x000fe20003f66270 */
[----:B------:R-:W-:-:S08]  /*2a280*/  VIADD R6, R64, 0xfe ;  /* 0x000000fe40067836 */ /* 0x000fd00000000000 */
[----:B------:R-:W-:Y:S01]  /*2a290*/  @!P2 IMAD.IADD R12, R12, 0x1, -R9 ;  /* 0x000000010c0ca824 */ /* 0x000fe200078e0a09 */
[----:B------:R-:W-:-:S03]  /*2a2a0*/  IABS R11, R6 ;  /* 0x00000006000b7213 */ /* 0x000fc60000000000 */
[----:B------:R-:W-:-:S05]  /*2a2b0*/  @!P3 IMAD.MOV R12, RZ, RZ, -R12 ;  /* 0x000000ffff0cb224 */ /* 0x000fca00078e0a0c */
[----:B------:R-:W-:Y:S01]  /*2a2c0*/  SEL R13, R47, R12, !P1 ;  /* 0x0000000c2f0d7207 */ /* 0x000fe20004800000 */
[----:B------:R-:W-:Y:S01]  /*2a2d0*/  IMAD.HI.U32 R12, R10, R11, RZ ;  /* 0x0000000b0a0c7227 */ /* 0x000fe200078e00ff */
[----:B------:R-:W-:-:S03]  /*2a2e0*/  PRMT R18, RZ, 0x7610, R18 ;  /* 0x00007610ff127816 */ /* 0x000fc60000000012 */
[----:B-1----:R-:W-:Y:S01]  /*2a2f0*/  IMAD R13, R13, UR4, RZ ;  /* 0x000000040d0d7c24 */ /* 0x002fe2000f8e02ff */
[----:B------:R0:W-:Y:S01]  /*2a300*/  STL [R1+0x12f8], R0 ;  /* 0x0012f80001007387 */ /* 0x0001e20000100800 */
[----:B------:R-:W-:Y:S01]  /*2a310*/  IMAD.MOV R12, RZ, RZ, -R12 ;  /* 0x000000ffff0c7224 */ /* 0x000fe200078e0a0c */
[----:B------:R-:W-:Y:S01]  /*2a320*/  PRMT R16, RZ, 0x7610, R16 ;  /* 0x00007610ff107816 */ /* 0x000fe20000000010 */
[----:B------:R-:W-:Y:S01]  /*2a330*/  VIADD R4, R64, 0xf7 ;  /* 0x000000f740047836 */ /* 0x000fe20000000000 */
[----:B------:R1:W2:Y:S01]  /*2a340*/  @P0 LDG.E.U8 R18, desc[UR20][R14.64] ;  /* 0x000000140e120981 */ /* 0x0002a2000c1e1100 */
[----:B------:R-:W-:Y:S01]  /*2a350*/  IMAD R11, R9, R12, R11 ;  /* 0x0000000c090b7224 */ /* 0x000fe200078e020b */
[----:B------:R-:W3:Y:S01]  /*2a360*/  LDCU UR4, c[0x0][0x3b0] ;  /* 0x00007600ff0477ac */ /* 0x000ee20008000800 */
[----:B0-----:R-:W-:Y:S01]  /*2a370*/  IADD3 R0, P2, PT, R13, R8, RZ ;  /* 0x000000080d007210 */ /* 0x001fe20007f5e0ff */
[----:B------:R0:W-:Y:S01]  /*2a380*/  STL [R1+0xb48], R2 ;  /* 0x000b480201007387 */ /* 0x0001e20000100800 */
[----:B-1----:R-:W-:-:S02]  /*2a390*/  @P0 IMAD.MOV.U32 R14, RZ, RZ, R2 ;  /* 0x000000ffff0e0224 */ /* 0x002fc400078e0002 */
[----:B------:R-:W-:Y:S01]  /*2a3a0*/  @P0 IMAD.MOV.U32 R15, RZ, RZ, R3 ;  /* 0x000000ffff0f0224 */ /* 0x000fe200078e0003 */
[----:B------:R-:W-:Y:S01]  /*2a3b0*/  STL [R1+0xb44], R3 ;  /* 0x000b440301007387 */ /* 0x000fe20000100800 */
[----:B0-----:R-:W-:-:S03]  /*2a3c0*/  LEA.HI.X.SX32 R2, R13, R5, 0x1, P2 ;  /* 0x000000050d027211 */ /* 0x001fc600010f0eff */
[----:B------:R0:W2:Y:S01]  /*2a3d0*/  @P0 LDG.E.U8 R16, desc[UR20][R14.64] ;  /* 0x000000140e100981 */ /* 0x0000a2000c1e1100 */
[----:B------:R-:W-:Y:S01]  /*2a3e0*/  ISETP.GT.U32.AND P2, PT, R9, R11, PT ;  /* 0x0000000b0900720c */ /* 0x000fe20003f44070 */
[----:B------:R-:W-:Y:S02]  /*2a3f0*/  @P0 IMAD.MOV.U32 R12, RZ, RZ, R0 ;  /* 0x000000ffff0c0224 */ /* 0x000fe400078e0000 */
[----:B------:R-:W-:Y:S01]  /*2a400*/  STL [R1+0x12f4], R6 ;  /* 0x0012f40601007387 */ /* 0x000fe20000100800 */
[----:B------:R-:W-:-:S03]  /*2a410*/  @P0 IMAD.MOV.U32 R13, RZ, RZ, R2 ;  /* 0x000000ffff0d0224 */ /* 0x000fc600078e0002 */
[----:B------:R1:W-:Y:S01]  /*2a420*/  STL [R1+0xb50], R0 ;  /* 0x000b500001007387 */ /* 0x0003e20000100800 */
[----:B0-----:R-:W-:-:S03]  /*2a430*/  PRMT R15, RZ, 0x7610, R15 ;  /* 0x00007610ff0f7816 */ /* 0x001fc6000000000f */
[----:B------:R0:W-:Y:S04]  /*2a440*/  STL [R1+0xb4c], R2 ;  /* 0x000b4c0201007387 */ /* 0x0001e80000100800 */
[----:B------:R3:W2:Y:S01]  /*2a450*/  @P0 LDG.E.U8 R15, desc[UR20][R12.64] ;  /* 0x000000140c0f0981 */ /* 0x0006a2000c1e1100 */
[C---:B-1----:R-:W-:Y:S02]  /*2a460*/  VIADD R0, R64.reuse, 0xff ;  /* 0x000000ff40007836 */ /* 0x042fe40000000000 */
[----:B0-----:R-:W-:-:S03]  /*2a470*/  VIADD R2, R64, 0xef ;  /* 0x000000ef40027836 */ /* 0x001fc60000000000 */
[----:B---3--:R-:W-:Y:S01]  /*2a480*/  IABS R12, R0 ;  /* 0x00000000000c7213 */ /* 0x008fe20000000000 */
[----:B------:R-:W-:Y:S01]  /*2a490*/  @!P2 IMAD.IADD R11, R11, 0x1, -R9 ;  /* 0x000000010b0ba824 */ /* 0x000fe200078e0a09 */
[----:B------:R-:W-:Y:S02]  /*2a4a0*/  IABS R14, R4 ;  /* 0x00000004000e7213 */ /* 0x000fe40000000000 */
[----:B------:R-:W-:Y:S01]  /*2a4b0*/  IABS R13, R2 ;  /* 0x00000002000d7213 */ /* 0x000fe20000000000 */
[----:B------:R-:W-:Y:S01]  /*2a4c0*/  IMAD.HI.U32 R7, R10, R12, RZ ;  /* 0x0000000c0a077227 */ /* 0x000fe200078e00ff */
[----:B------:R-:W-:-:S03]  /*2a4d0*/  ISETP.GT.U32.AND P3, PT, R9, R11, PT ;  /* 0x0000000b0900720c */ /* 0x000fc60003f64070 */
[----:B------:R-:W-:Y:S02]  /*2a4e0*/  IMAD.MOV R93, RZ, RZ, -R7 ;  /* 0x000000ffff5d7224 */ /* 0x000fe400078e0a07 */
[----:B------:R-:W-:Y:S01]  /*2a4f0*/  IMAD.HI.U32 R7, R10, R14, RZ ;  /* 0x0000000e0a077227 */ /* 0x000fe200078e00ff */
[----:B------:R-:W-:-:S03]  /*2a500*/  ISETP.GE.AND P2, PT, R6, RZ, PT ;  /* 0x000000ff0600720c */ /* 0x000fc60003f46270 */
[----:B------:R-:W-:-:S04]  /*2a510*/  IMAD.HI.U32 R3, R10, R13, RZ ;  /* 0x0000000d0a037227 */ /* 0x000fc800078e00ff */
[C---:B------:R-:W-:Y:S02]  /*2a520*/  IMAD R10, R9.reuse, R93, R12 ;  /* 0x0000005d090a7224 */ /* 0x040fe400078e020c */
[----:B------:R-:W-:Y:S02]  /*2a530*/  IMAD.MOV R12, RZ, RZ, -R7 ;  /* 0x000000ffff0c7224 */ /* 0x000fe400078e0a07 */
[----:B------:R-:W-:Y:S02]  /*2a540*/  IMAD.MOV R3, RZ, RZ, -R3 ;  /* 0x000000ffff037224 */ /* 0x000fe400078e0a03 */
[C---:B------:R-:W-:Y:S02]  /*2a550*/  IMAD R12, R9.reuse, R12, R14 ;  /* 0x0000000c090c7224 */ /* 0x040fe400078e020e */
[C---:B------:R-:W-:Y:S01]  /*2a560*/  IMAD R13, R9.reuse, R3, R13 ;  /* 0x00000003090d7224 */ /* 0x040fe200078e020d */
[----:B------:R-:W-:Y:S01]  /*2a570*/  ISETP.GT.U32.AND P6, PT, R9, R10, PT ;  /* 0x0000000a0900720c */ /* 0x000fe20003fc4070 */
[----:B------:R-:W-:Y:S01]  /*2a580*/  @!P3 IMAD.IADD R11, R11, 0x1, -R9 ;  /* 0x000000010b0bb824 */ /* 0x000fe200078e0a09 */
[----:B------:R-:W-:-:S02]  /*2a590*/  ISETP.GT.U32.AND P5, PT, R9, R12, PT ;  /* 0x0000000c0900720c */ /* 0x000fc40003fa4070 */
[----:B------:R-:W-:Y:S01]  /*2a5a0*/  ISETP.GT.U32.AND P3, PT, R9, R13, PT ;  /* 0x0000000d0900720c */ /* 0x000fe20003f64070 */
[----:B------:R-:W-:-:S05]  /*2a5b0*/  @!P2 IMAD.MOV R11, RZ, RZ, -R11 ;  /* 0x000000ffff0ba224 */ /* 0x000fca00078e0a0b */
[----:B------:R-:W-:-:S03]  /*2a5c0*/  SEL R11, R47, R11, !P1 ;  /* 0x0000000b2f0b7207 */ /* 0x000fc60004800000 */
[--C-:B------:R-:W-:Y:S02]  /*2a5d0*/  @!P6 IMAD.IADD R10, R10, 0x1, -R9.reuse ;  /* 0x000000010a0ae824 */ /* 0x100fe400078e0a09 */
[--C-:B------:R-:W-:Y:S02]  /*2a5e0*/  @!P5 IMAD.IADD R12, R12, 0x1, -R9.reuse ;  /* 0x000000010c0cd824 */ /* 0x100fe400078e0a09 */
[----:B------:R-:W-:Y:S01]  /*2a5f0*/  IMAD R11, R11, UR4, RZ ;  /* 0x000000040b0b7c24 */ /* 0x000fe2000f8e02ff */
[----:B------:R-:W0:Y:S01]  /*2a600*/  LDCU UR4, c[0x0][0x3b0] ;  /* 0x00007600ff0477ac */ /* 0x000e220008000800 */
[----:B------:R-:W-:Y:S01]  /*2a610*/  @!P3 IMAD.IADD R13, R13, 0x1, -R9 ;  /* 0x000000010d0db824 */ /* 0x000fe200078e0a09 */
[C---:B------:R-:W-:Y:S02]  /*2a620*/  ISETP.GT.U32.AND P3, PT, R9.reuse, R10, PT ;  /* 0x0000000a0900720c */ /* 0x040fe40003f64070 */
[----:B------:R-:W-:Y:S02]  /*2a630*/  ISETP.GT.U32.AND P5, PT, R9, R12, PT ;  /* 0x0000000c0900720c */ /* 0x000fe40003fa4070 */
[----:B------:R-:W-:-:S02]  /*2a640*/  IADD3 R6, P2, PT, R11, R8, RZ ;  /* 0x000000080b067210 */ /* 0x000fc40007f5e0ff */
[----:B------:R-:W-:Y:S02]  /*2a650*/  ISETP.GT.U32.AND P6, PT, R9, R13, PT ;  /* 0x0000000d0900720c */ /* 0x000fe40003fc4070 */
[----:B------:R-:W-:Y:S02]  /*2a660*/  LEA.HI.X.SX32 R7, R11, R5, 0x1, P2 ;  /* 0x000000050b077211 */ /* 0x000fe400010f0eff */
[----:B------:R-:W-:-:S03]  /*2a670*/  ISETP.GE.AND P2, PT, R2, RZ, PT ;  /* 0x000000ff0200720c */ /* 0x000fc60003f46270 */
[--C-:B------:R-:W-:Y:S01]  /*2a680*/  @!P3 IMAD.IADD R10, R10, 0x1, -R9.reuse ;  /* 0x000000010a0ab824 */ /* 0x100fe200078e0a09 */
[----:B------:R-:W-:Y:S01]  /*2a690*/  ISETP.GE.AND P3, PT, R4, RZ, PT ;  /* 0x000000ff0400720c */ /* 0x000fe20003f66270 */
[----:B------:R-:W-:Y:S01]  /*2a6a0*/  @!P5 IMAD.IADD R12, R12, 0x1, -R9 ;  /* 0x000000010c0cd824 */ /* 0x000fe200078e0a09 */
[----:B------:R-:W-:-:S03]  /*2a6b0*/  ISETP.GE.AND P5, PT, R0, RZ, PT ;  /* 0x000000ff0000720c */ /* 0x000fc60003fa6270 */
[----:B------:R-:W-:-:S04]  /*2a6c0*/  @!P6 IMAD.IADD R13, R13, 0x1, -R9 ;  /* 0x000000010d0de824 */ /* 0x000fc800078e0a09 */
[----:B------:R-:W-:-:S05]  /*2a6d0*/  @!P2 IMAD.MOV R13, RZ, RZ, -R13 ;  /* 0x000000ffff0da224 */ /* 0x000fca00078e0a0d */
[----:B------:R-:W-:Y:S01]  /*2a6e0*/  SEL R13, R47, R13, !P1 ;  /* 0x0000000d2f0d7207 */ /* 0x000fe20004800000 */
[----:B------:R-:W-:Y:S02]  /*2a6f0*/  @!P3 IMAD.MOV R12, RZ, RZ, -R12 ;  /* 0x000000ffff0cb224 */ /* 0x000fe400078e0a0c */
[----:B------:R-:W-:Y:S02]  /*2a700*/  @!P5 IMAD.MOV R10, RZ, RZ, -R10 ;  /* 0x000000ffff0ad224 */ /* 0x000fe400078e0a0a */
[----:B0-----:R-:W-:Y:S01]  /*2a710*/  IMAD R13, R13, UR4, RZ ;  /* 0x000000040d0d7c24 */ /* 0x001fe2000f8e02ff */
[----:B------:R-:W-:Y:S01]  /*2a720*/  STL [R1+0x12e0], R0 ;  /* 0x0012e00001007387 */ /* 0x000fe20000100800 */
[C---:B------:R-:W-:Y:S01]  /*2a730*/  SEL R12, R47.reuse, R12, !P1 ;  /* 0x0000000c2f0c7207 */ /* 0x040fe20004800000 */
[----:B------:R-:W0:Y:S01]  /*2a740*/  LDCU UR4, c[0x0][0x3b0] ;  /* 0x00007600ff0477ac */ /* 0x000e220008000800 */
[----:B------:R-:W-:Y:S01]  /*2a750*/  PRMT R11, RZ, 0x7610, R11 ;  /* 0x00007610ff0b7816 */ /* 0x000fe2000000000b */
[----:B------:R-:W-:Y:S01]  /*2a760*/  STL [R1+0x12f0], R2 ;  /* 0x0012f00201007387 */ /* 0x000fe20000100800 */
[----:B------:R-:W-:-:S03]  /*2a770*/  SEL R47, R47, R10, !P1 ;  /* 0x0000000a2f2f7207 */ /* 0x000fc60004800000 */
[----:B------:R1:W-:Y:S01]  /*2a780*/  STL [R1+0x12e8], R4 ;  /* 0x0012e80401007387 */ /* 0x0003e20000100800 */
[----:B------:R-:W-:-:S03]  /*2a790*/  IMAD R9, R12, UR5, RZ ;  /* 0x000000050c097c24 */ /* 0x000fc6000f8e02ff */
[----:B------:R-:W3:Y:S04]  /*2a7a0*/  LDL.LU R93, [R1+0x1724] ;  /* 0x00172400015d7983 */ /* 0x000ee80000300800 */
[----:B------:R-:W3:Y:S01]  /*2a7b0*/  LDL.LU R3, [R1+0x1720] ;  /* 0x0017200001037983 */ /* 0x000ee20000300800 */
[----:B-1----:R-:W-:-:S03]  /*2a7c0*/  IADD3 R4, P1, PT, R13, R8, RZ ;  /* 0x000000080d047210 */ /* 0x002fc60007f3e0ff */
[----:B------:R-:W-:Y:S01]  /*2a7d0*/  STL [R1+0x418], R6 ;  /* 0x0004180601007387 */ /* 0x000fe20000100800 */
[----:B------:R-:W-:-:S03]  /*2a7e0*/  LEA.HI.X.SX32 R14, R13, R5, 0x1, P1 ;  /* 0x000000050d0e7211 */ /* 0x000fc600008f0eff */
[----:B------:R1:W-:Y:S01]  /*2a7f0*/  STL [R1+0x414], R7 ;  /* 0x0004140701007387 */ /* 0x0003e20000100800 */
[----:B------:R-:W-:-:S03]  /*2a800*/  PRMT R10, RZ, 0x7610, R10 ;  /* 0x00007610ff0a7816 */ /* 0x000fc6000000000a */
[----:B------:R-:W3:Y:S01]  /*2a810*/  @P0 LDG.E.U8 R11, desc[UR20][R6.64] ;  /* 0x00000014060b0981 */ /* 0x000ee2000c1e1100 */
[----:B------:R-:W-:Y:S02]  /*2a820*/  @P0 IMAD.MOV.U32 R12, RZ, RZ, R4 ;  /* 0x000000ffff0c0224 */ /* 0x000fe400078e0004 */
[----:B------:R-:W-:-:S05]  /*2a830*/  @P0 IMAD.MOV.U32 R13, RZ, RZ, R14 ;  /* 0x000000ffff0d0224 */ /* 0x000fca00078e000e */
[----:B------:R0:W3:Y:S04]  /*2a840*/  @P0 LDG.E.U8 R10, desc[UR20][R12.64] ;  /* 0x000000140c0a0981 */ /* 0x0000e8000c1e1100 */
[----:B-1----:R-:W3:Y:S04]  /*2a850*/  LDL.LU.64 R6, [R1+0x1718] ;  /* 0x0017180001067983 */ /* 0x002ee80000300a00 */
[----:B------:R-:W3:Y:S04]  /*2a860*/  LDL.LU R2, [R1+0x1710] ;  /* 0x0017100001027983 */ /* 0x000ee80000300800 */
[----:B------:R-:W3:Y:S04]  /*2a870*/  LDL.LU R0, [R1+0x170c] ;  /* 0x00170c0001007983 */ /* 0x000ee80000300800 */
[----:B------:R1:W-:Y:S04]  /*2a880*/  STL [R1+0x400], R4 ;  /* 0x0004000401007387 */ /* 0x0003e80000100800 */
[----:B------:R0:W-:Y:S01]  /*2a890*/  STL [R1+0x3fc], R14 ;  /* 0x0003fc0e01007387 */ /* 0x0001e20000100800 */
[----:B-1----:R-:W-:-:S05]  /*2a8a0*/  IADD3 R4, P1, PT, R9, R8, RZ ;  /* 0x0000000809047210 */ /* 0x002fca0007f3e0ff */
[----:B------:R1:W-:Y:S01]  /*2a8b0*/  STL [R1+0x410], R4 ;  /* 0x0004100401007387 */ /* 0x0003e20000100800 */
[----:B0-----:R-:W-:Y:S01]  /*2a8c0*/  @P0 IMAD.MOV.U32 R12, RZ, RZ, R4 ;  /* 0x000000ffff0c0224 */ /* 0x001fe200078e0004 */
[----:B------:R-:W-:Y:S01]  /*2a8d0*/  LEA.HI.X.SX32 R14, R9, R5, 0x1, P1 ;  /* 0x00000005090e7211 */ /* 0x000fe200008f0eff */
[----:B-1----:R-:W0:Y:S01]  /*2a8e0*/  S2R R4, SR_TID.X ;  /* 0x0000000000047919 */ /* 0x002e220000002100 */
[----:B------:R-:W-:-:S03]  /*2a8f0*/  PRMT R9, RZ, 0x7610, R9 ;  /* 0x00007610ff097816 */ /* 0x000fc60000000009 */
[----:B------:R-:W-:Y:S02]  /*2a900*/  @P0 IMAD.MOV.U32 R13, RZ, RZ, R14 ;  /* 0x000000ffff0d0224 */ /* 0x000fe400078e000e */
[----:B------:R-:W-:-:S03]  /*2a910*/  IMAD R47, R47, UR4, RZ ;  /* 0x000000042f2f7c24 */ /* 0x000fc6000f8e02ff */
[----:B------:R1:W3:Y:S04]  /*2a920*/  @P0 LDG.E.U8 R9, desc[UR20][R12.64] ;  /* 0x000000140c090981 */ /* 0x0002e8000c1e1100 */
[----:B------:R4:W-:Y:S01]  /*2a930*/  STL [R1+0x40c], R14 ;  /* 0x00040c0e01007387 */ /* 0x0009e20000100800 */
[----:B-1----:R-:W-:-:S04]  /*2a940*/  IADD3 R13, P1, PT, R47, R8, RZ ;  /* 0x000000082f0d7210 */ /* 0x002fc80007f3e0ff */
[----:B------:R-:W-:Y:S01]  /*2a950*/  LEA.HI.X.SX32 R12, R47, R5, 0x1, P1 ;  /* 0x000000052f0c7211 */ /* 0x000fe200008f0eff */
[----:B----4-:R-:W4:Y:S04]  /*2a960*/  LDL.LU R14, [R1+0x24] ;  /* 0x00002400010e7983 */ /* 0x010f280000300800 */
[----:B------:R-:W3:Y:S04]  /*2a970*/  LDL.LU R8, [R1+0x30] ;  /* 0x0000300001087983 */ /* 0x000ee80000300800 */
[----:B------:R1:W-:Y:S04]  /*2a980*/  STL [R1+0x408], R13 ;  /* 0x0004080d01007387 */ /* 0x0003e80000100800 */
[----:B------:R1:W-:Y:S01]  /*2a990*/  STL [R1+0x404], R12 ;  /* 0x0004040c01007387 */ /* 0x0003e20000100800 */
[----:B0-----:R-:W-:-:S02]  /*2a9a0*/  LOP3.LUT R4, R4, 0x7f, RZ, 0xc0, !PT ;  /* 0x0000007f04047812 */ /* 0x001fc400078ec0ff */
[----:B------:R-:W-:Y:S01]  /*2a9b0*/  PRMT R5, RZ, 0x7610, R5 ;  /* 0x00007610ff057816 */ /* 0x000fe20000000005 */
[----:B------:R-:W3:Y:S01]  /*2a9c0*/  LDL.LU R47, [R1+0x3c] ;  /* 0x00003c00012f7983 */ /* 0x000ee20000300800 */
[----:B-1----:R-:W-:-:S04]  /*2a9d0*/  @P0 LOP3.LUT R13, R13, R12, RZ, 0x3c, !PT ;  /* 0x0000000c0d0d0212 */ /* 0x002fc800078e3cff */
[C---:B------:R-:W-:Y:S02]  /*2a9e0*/  @P0 LOP3.LUT R12, R13.reuse, R12, RZ, 0x3c, !PT ;  /* 0x0000000c0d0c0212 */ /* 0x040fe400078e3cff */
[----:B------:R-:W-:Y:S02]  /*2a9f0*/  LOP3.LUT R4, R4, 0x40, RZ, 0x3c, !PT ;  /* 0x0000004004047812 */ /* 0x000fe400078e3cff */
[----:B------:R-:W-:-:S03]  /*2aa00*/  @P0 LOP3.LUT R13, R13, R12, RZ, 0x3c, !PT ;  /* 0x0000000c0d0d0212 */ /* 0x000fc600078e3cff */
[----:B------:R0:W-:Y:S04]  /*2aa10*/  STS.U8 [R4+UR9+0xc200], R76 ;  /* 0x00c2004c04007988 */ /* 0x0001e80008000009 */
[----:B------:R-:W3:Y:S04]  /*2aa20*/  @P0 LDG.E.U8 R5, desc[UR20][R12.64] ;  /* 0x000000140c050981 */ /* 0x000ee8000c1e1100 */
[----:B------:R1:W-:Y:S04]  /*2aa30*/  STS.U8 [R4+UR9+0xc600], R72 ;  /* 0x00c6004804007988 */ /* 0x0003e80008000009 */
[----:B------:R-:W3:Y:S04]  /*2aa40*/  LDL.LU R12, [R1+0x54] ;  /* 0x00005400010c7983 */ /* 0x000ee80000300800 */
[----:B------:R-:W3:Y:S04]  /*2aa50*/  LDL.LU R13, [R1+0x48] ;  /* 0x00004800010d7983 */ /* 0x000ee80000300800 */
[----:B0-----:R-:W3:Y:S04]  /*2aa60*/  LDL.LU R76, [R1+0x60] ;  /* 0x00006000014c7983 */ /* 0x001ee80000300800 */
[----:B-1----:R-:W3:Y:S04]  /*2aa70*/  LDL.LU R72, [R1+0x6c] ;  /* 0x00006c0001487983 */ /* 0x002ee80000300800 */
[----:B------:R0:W-:Y:S04]  /*2aa80*/  STS.U8 [R4+UR9+0xca00], R68 ;  /* 0x00ca004404007988 */ /* 0x0001e80008000009 */
[----:B------:R1:W-:Y:S04]  /*2aa90*/  STS.U8 [R4+UR9+0xce00], R63 ;  /* 0x00ce003f04007988 */ /* 0x0003e80008000009 */
[----:B0-----:R-:W3:Y:S04]  /*2aaa0*/  LDL.LU R68, [R1+0x78] ;  /* 0x0000780001447983 */ /* 0x001ee80000300800 */
[----:B-1----:R-:W3:Y:S04]  /*2aab0*/  LDL.LU R63, [R1+0x84] ;  /* 0x00008400013f7983 */ /* 0x002ee80000300800 */
[----:B------:R0:W-:Y:S02]  /*2aac0*/  STS.U8 [R4+UR9+0xd200], R59 ;  /* 0x00d2003b04007988 */ /* 0x0001e40008000009 */
[----:B0-----:R-:W0:Y:S02]  /*2aad0*/  S2R R59, SR_TID.X ;  /* 0x00000000003b7919 */ /* 0x001e240000002100 */
[----:B------:R1:W-:Y:S04]  /*2aae0*/  STS.U8 [R4+UR9+0xd600], R55 ;  /* 0x00d6003704007988 */ /* 0x0003e80008000009 */
[----:B-1----:R-:W4:Y:S01]  /*2aaf0*/  LDL.LU R4, [R1+0x1708] ;  /* 0x0017080001047983 */ /* 0x002f220000300800 */
[----:B0-----:R-:W-:-:S04]  /*2ab00*/  LOP3.LUT R59, R59, 0x7f, RZ, 0xc0, !PT ;  /* 0x0000007f3b3b7812 */ /* 0x001fc800078ec0ff */
[----:B------:R-:W-:-:S05]  /*2ab10*/  LOP3.LUT R55, R59, 0x40, RZ, 0x3c, !PT ;  /* 0x000000403b377812 */ /* 0x000fca00078e3cff */
[----:B------:R-:W-:Y:S04]  /*2ab20*/  STS.U8 [R55+UR9+0xda00], R51 ;  /* 0x00da003337007988 */ /* 0x000fe80008000009 */
[----:B------:R-:W-:Y:S01]  /*2ab30*/  STS.U8 [R55+UR9+0xde00], R46 ;  /* 0x00de002e37007988 */ /* 0x000fe20008000009 */
[----:B------:R-:W-:-:S03]  /*2ab40*/  LOP3.LUT R59, R59, 0x50, RZ, 0x3c, !PT ;  /* 0x000000503b3b7812 */ /* 0x000fc600078e3cff */
[----:B------:R-:W-:Y:S04]  /*2ab50*/  STS.U8 [R55+UR9+0xe200], R42 ;  /* 0x00e2002a37007988 */ /* 0x000fe80008000009 */
[----:B------:R-:W-:Y:S04]  /*2ab60*/  STS.U8 [R55+UR9+0xe600], R38 ;  /* 0x00e6002637007988 */ /* 0x000fe80008000009 */
[----:B--2---:R-:W-:Y:S04]  /*2ab70*/  STS.U8 [R55+UR9+0xea00], R34 ;  /* 0x00ea002237007988 */ /* 0x004fe80008000009 */
[----:B------:R-:W-:Y:S04]  /*2ab80*/  STS.U8 [R55+UR9+0xee00], R30 ;  /* 0x00ee001e37007988 */ /* 0x000fe80008000009 */
[----:B------:R-:W-:Y:S04]  /*2ab90*/  STS.U8 [R55+UR9+0xf200], R26 ;  /* 0x00f2001a37007988 */ /* 0x000fe80008000009 */
[----:B------:R-:W-:Y:S04]  /*2aba0*/  STS.U8 [R55+UR9+0xf600], R22 ;  /* 0x00f6001637007988 */ /* 0x000fe80008000009 */
[----:B------:R-:W-:Y:S04]  /*2abb0*/  STS.U8 [R55+UR9+0xfa00], R19 ;  /* 0x00fa001337007988 */ /* 0x000fe80008000009 */
[----:B------:R-:W-:Y:S04]  /*2abc0*/  STS.U8 [R55+UR9+0xfe00], R16 ;  /* 0x00fe001037007988 */ /* 0x000fe80008000009 */
[----:B---3--:R-:W-:Y:S04]  /*2abd0*/  STS.U8 [R59+UR9+0x8280], R63 ;  /* 0x0082803f3b007988 */ /* 0x008fe80008000009 */
        /* <DEDUP_REMOVED lines=8> */
[----:B------:R0:W-:Y:S04]  /*2ac60*/  STS.U8 [R59+UR9+0xa680], R2 ;  /* 0x00a680023b007988 */ /* 0x0001e80008000009 */
[----:B------:R1:W-:Y:S04]  /*2ac70*/  STS.U8 [R59+UR9+0xaa80], R3 ;  /* 0x00aa80033b007988 */ /* 0x0003e80008000009 */
[----:B0-----:R-:W2:Y:S04]  /*2ac80*/  LDL.LU R2, [R1+0x1704] ;  /* 0x0017040001027983 */ /* 0x001ea80000300800 */
[----:B-1----:R-:W3:Y:S04]  /*2ac90*/  LDL.LU R3, [R1+0x1700] ;  /* 0x0017000001037983 */ /* 0x002ee80000300800 */
[----:B------:R-:W4:Y:S04]  /*2aca0*/  LDL.LU R63, [R1+0x80] ;  /* 0x00008000013f7983 */ /* 0x000f280000300800 */
[----:B------:R-:W2:Y:S04]  /*2acb0*/  LDL.LU R68, [R1+0x74] ;  /* 0x0000740001447983 */ /* 0x000ea80000300800 */
[----:B------:R-:W3:Y:S04]  /*2acc0*/  LDL.LU R12, [R1+0x68] ;  /* 0x00006800010c7983 */ /* 0x000ee80000300800 */
[----:B------:R-:W3:Y:S04]  /*2acd0*/  LDL.LU R13, [R1+0x5c] ;  /* 0x00005c00010d7983 */ /* 0x000ee80000300800 */
[----:B------:R-:W3:Y:S04]  /*2ace0*/  LDL.LU R47, [R1+0x50] ;  /* 0x00005000012f7983 */ /* 0x000ee80000300800 */
[----:B------:R-:W3:Y:S04]  /*2acf0*/  LDL.LU R14, [R1+0x44] ;  /* 0x00004400010e7983 */ /* 0x000ee80000300800 */
[----:B------:R-:W3:Y:S01]  /*2ad00*/  LDL.LU R72, [R1+0x38] ;  /* 0x0000380001487983 */ /* 0x000ee20000300800 */
[----:B------:R-:W0:Y:S03]  /*2ad10*/  S2R R8, SR_TID.X ;  /* 0x0000000000087919 */ /* 0x000e260000002100 */
        /* <DEDUP_REMOVED lines=8> */
[----:B------:R-:W-:Y:S01]  /*2ada0*/  STS.U8 [R59+UR9+0xce80], R62 ;  /* 0x00ce803e3b007988 */ /* 0x000fe20008000009 */
[----:B0-----:R-:W-:-:S03]  /*2adb0*/  LOP3.LUT R8, R8, 0x7f, RZ, 0xc0, !PT ;  /* 0x0000007f08087812 */ /* 0x001fc600078ec0ff */
[----:B------:R-:W-:Y:S04]  /*2adc0*/  STS.U8 [R59+UR9+0xd280], R58 ;  /* 0x00d2803a3b007988 */ /* 0x000fe80008000009 */
[----:B------:R-:W-:Y:S04]  /*2add0*/  STS.U8 [R59+UR9+0xd680], R54 ;  /* 0x00d680363b007988 */ /* 0x000fe80008000009 */
[----:B------:R-:W-:Y:S04]  /*2ade0*/  STS.U8 [R59+UR9+0xda80], R50 ;  /* 0x00da80323b007988 */ /* 0x000fe80008000009 */
[----:B------:R-:W-:Y:S01]  /*2adf0*/  STS.U8 [R59+UR9+0xde80], R45 ;  /* 0x00de802d3b007988 */ /* 0x000fe20008000009 */
[----:B------:R-:W-:-:S03]  /*2ae00*/  LOP3.LUT R76, R8, 0x60, RZ, 0x3c, !PT ;  /* 0x00000060084c7812 */ /* 0x000fc600078e3cff */
        /* <DEDUP_REMOVED lines=9> */
[----:B--2---:R-:W-:Y:S04]  /*2aea0*/  STS.U8 [R76+UR9+0x8700], R68 ;  /* 0x008700444c007988 */ /* 0x004fe80008000009 */
[----:B---3--:R0:W-:Y:S04]  /*2aeb0*/  STS.U8 [R76+UR9+0x8b00], R12 ;  /* 0x008b000c4c007988 */ /* 0x0081e80008000009 */
[----:B------:R1:W-:Y:S04]  /*2aec0*/  STS.U8 [R76+UR9+0x8f00], R13 ;  /* 0x008f000d4c007988 */ /* 0x0003e80008000009 */
[----:B------:R2:W-:Y:S04]  /*2aed0*/  STS.U8 [R76+UR9+0x9300], R47 ;  /* 0x0093002f4c007988 */ /* 0x0005e80008000009 */
[----:B0-----:R-:W3:Y:S04]  /*2aee0*/  LDL.LU R12, [R1+0x7c] ;  /* 0x00007c00010c7983 */ /* 0x001ee80000300800 */
[----:B------:R0:W-:Y:S04]  /*2aef0*/  STS.U8 [R76+UR9+0x9700], R14 ;  /* 0x0097000e4c007988 */ /* 0x0001e80008000009 */
[----:B-1----:R-:W4:Y:S04]  /*2af00*/  LDL.LU R13, [R1+0x70] ;  /* 0x00007000010d7983 */ /* 0x002f280000300800 */
[----:B--2---:R-:W2:Y:S04]  /*2af10*/  LDL.LU R47, [R1+0x64] ;  /* 0x00006400012f7983 */ /* 0x004ea80000300800 */
[----:B------:R-:W-:Y:S04]  /*2af20*/  STS.U8 [R76+UR9+0x9b00], R72 ;  /* 0x009b00484c007988 */ /* 0x000fe80008000009 */
[----:B0-----:R-:W2:Y:S04]  /*2af30*/  LDL.LU R14, [R1+0x58] ;  /* 0x00005800010e7983 */ /* 0x001ea80000300800 */
[----:B------:R0:W-:Y:S04]  /*2af40*/  STS.U8 [R76+UR9+0x9f00], R3 ;  /* 0x009f00034c007988 */ /* 0x0001e80008000009 */
[----:B------:R1:W-:Y:S04]  /*2af50*/  STS.U8 [R76+UR9+0xa300], R4 ;  /* 0x00a300044c007988 */ /* 0x0003e80008000009 */
[----:B------:R1:W-:Y:S04]  /*2af60*/  STS.U8 [R76+UR9+0xa700], R7 ;  /* 0x00a700074c007988 */ /* 0x0003e80008000009 */
[----:B0-----:R-:W2:Y:S04]  /*2af70*/  LDL.LU R3, [R1+0x16fc] ;  /* 0x0016fc0001037983 */ /* 0x001ea80000300800 */
[----:B-1----:R-:W2:Y:S04]  /*2af80*/  LDL.LU R4, [R1+0x16f8] ;  /* 0x0016f80001047983 */ /* 0x002ea80000300800 */
[----:B------:R-:W2:Y:S04]  /*2af90*/  LDL.LU R7, [R1+0x16f4] ;  /* 0x0016f40001077983 */ /* 0x000ea80000300800 */
        /* <DEDUP_REMOVED lines=23> */
[----:B---3--:R-:W-:Y:S04]  /*2b110*/  STS.U8 [R8+UR9+0x8380], R12 ;  /* 0x0083800c08007988 */ /* 0x008fe80008000009 */
[----:B----4-:R-:W-:Y:S04]  /*2b120*/  STS.U8 [R8+UR9+0x8780], R13 ;  /* 0x0087800d08007988 */ /* 0x010fe80008000009 */
[----:B--2---:R-:W-:Y:S04]  /*2b130*/  STS.U8 [R8+UR9+0x8b80], R47 ;  /* 0x008b802f08007988 */ /* 0x004fe80008000009 */
[----:B------:R0:W-:Y:S02]  /*2b140*/  STS.U8 [R8+UR9+0x8f80], R14 ;  /* 0x008f800e08007988 */ /* 0x0001e40008000009 */
[----:B0-----:R-:W0:Y:S02]  /*2b150*/  LDC R14, c[0x0][0x3a0] ;  /* 0x0000e800ff0e7b82 */ /* 0x001e240000000800 */
[----:B------:R1:W-:Y:S04]  /*2b160*/  STS.U8 [R8+UR9+0x9380], R7 ;  /* 0x0093800708007988 */ /* 0x0003e80008000009 */
[----:B------:R2:W-:Y:S04]  /*2b170*/  STS.U8 [R8+UR9+0x9780], R4 ;  /* 0x0097800408007988 */ /* 0x0005e80008000009 */
[----:B------:R3:W-:Y:S04]  /*2b180*/  STS.U8 [R8+UR9+0x9b80], R3 ;  /* 0x009b800308007988 */ /* 0x0007e80008000009 */
[----:B-1----:R1:W5:Y:S04]  /*2b190*/  LDL.LU R7, [R1+0x16f0] ;  /* 0x0016f00001077983 */ /* 0x0023680000300800 */
[----:B--2---:R1:W5:Y:S04]  /*2b1a0*/  LDL.LU R4, [R1+0x16ec] ;  /* 0x0016ec0001047983 */ /* 0x0043680000300800 */
[----:B---3--:R1:W5:Y:S04]  /*2b1b0*/  LDL.LU R3, [R1+0x16e8] ;  /* 0x0016e80001037983 */ /* 0x0083680000300800 */
[----:B------:R2:W-:Y:S04]  /*2b1c0*/  STS.U8 [R8+UR9+0x9f80], R2 ;  /* 0x009f800208007988 */ /* 0x0005e80008000009 */
[----:B------:R3:W-:Y:S04]  /*2b1d0*/  STS.U8 [R8+UR9+0xa380], R0 ;  /* 0x00a3800008007988 */ /* 0x0007e80008000009 */
[----:B------:R4:W-:Y:S04]  /*2b1e0*/  STS.U8 [R8+UR9+0xa780], R6 ;  /* 0x00a7800608007988 */ /* 0x0009e80008000009 */
[----:B--2---:R1:W5:Y:S04]  /*2b1f0*/  LDL.LU R2, [R1+0x16e4] ;  /* 0x0016e40001027983 */ /* 0x0043680000300800 */
[----:B---3--:R1:W5:Y:S04]  /*2b200*/  LDL.LU R0, [R1+0x16e0] ;  /* 0x0016e00001007983 */ /* 0x0083680000300800 */
[----:B----4-:R1:W5:Y:S04]  /*2b210*/  LDL.LU R6, [R1+0x16dc] ;  /* 0x0016dc0001067983 */ /* 0x0103680000300800 */
[----:B------:R1:W-:Y:S04]  /*2b220*/  STS.U8 [R8+UR9+0xab80], R92 ;  /* 0x00ab805c08007988 */ /* 0x0003e80008000009 */
        /* <DEDUP_REMOVED lines=20> */
[----:B------:R1:W-:Y:S01]  /*2b370*/  STS.U8 [R8+UR9+0xff80], R5 ;  /* 0x00ff800508007988 */ /* 0x0003e20008000009 */
[----:B------:R2:W-:Y:S06]  /*2b380*/  MEMBAR.ALL.CTA ;  /* 0x0000000000007992 */ /* 0x0005ec0000008000 */
[----:B--2---:R-:W2:Y:S01]  /*2b390*/  FENCE.VIEW.ASYNC.S ;  /* 0x00000000000073c6 */ /* 0x004ea20000000000 */
[----:B0-----:R-:W-:Y:S01]  /*2b3a0*/  VIADD R14, R14, 0x7f ;  /* 0x0000007f0e0e7836 */ /* 0x001fe20000000000 */
[----:B--2---:R-:W-:Y:S01]  /*2b3b0*/  BAR.SYNC.DEFER_BLOCKING 0x0 ;  /* 0x0000000000007b1d */ /* 0x004fe20000010000 */
[----:B------:R-:W-:-:S04]  /*2b3c0*/  ISETP.NE.U32.AND P0, PT, RZ, UR12, PT ;  /* 0x0000000cff007c0c */ /* 0x000fc8000bf05070 */
[C---:B------:R-:W-:Y:S02]  /*2b3d0*/  ISETP.LT.OR P1, PT, R14.reuse, 0x80, P0 ;  /* 0x000000800e00780c */ /* 0x040fe40000721670 */
[----:B------:R-:W-:-:S11]  /*2b3e0*/  ISETP.GE.AND P2, PT, R14, 0x100, PT ;  /* 0x000001000e00780c */ /* 0x000fd60003f46270 */
[----:B-1----:R-:W-:Y:S05]  /*2b3f0*/  @P1 BRA `(.L_x_6) ;  /* 0x0000000000d81947 */ /* 0x002fea0003800000 */
[----:B------:R-:W-:Y:S02]  /*2b400*/  USHF.R.U32.HI UR14, URZ, 0x4, UR9 ;  /* 0x00000004ff0e7899 */ /* 0x000fe40008011609 */
[----:B------:R-:W-:Y:S02]  /*2b410*/  UIADD3 UR5, UPT, UPT, UR9, 0x8000, URZ ;  /* 0x0000800009057890 */ /* 0x000fe4000fffe0ff */
[----:B------:R-:W-:Y:S02]  /*2b420*/  USGXT.U32 UR14, UR14, 0xe ;  /* 0x0000000e0e0e789a */ /* 0x000fe40008000000 */
[----:B------:R-:W-:Y:S02]  /*2b430*/  USHF.R.U32.HI UR5, URZ, 0x4, UR5 ;  /* 0x00000004ff057899 */ /* 0x000fe40008011605 */
[----:B------:R-:W-:Y:S02]  /*2b440*/  UIADD3 UR32, UP1, UPT, UR14, 0x100, URZ ;  /* 0x000001000e207890 */ /* 0x000fe4000ff3e0ff */
[----:B------:R-:W-:Y:S01]  /*2b450*/  USGXT.U32 UR12, UR5, 0xe ;  /* 0x0000000e050c789a */ /* 0x000fe20008000000 */
[----:B------:R-:W-:Y:S01]  /*2b460*/  UMOV UR4, URZ ;  /* 0x000000ff00047c82 */ /* 0x000fe20008000000 */
[----:B------:R-:W-:Y:S01]  /*2b470*/  UMOV UR6, URZ ;  /* 0x000000ff00067c82 */ /* 0x000fe20008000000 */
[----:B------:R-:W-:-:S02]  /*2b480*/  UIADD3.X UR33, UPT, UPT, UR4, 0x40004040, URZ, UP1, !UPT ;  /* 0x4000404004217890 */ /* 0x000fc40008ffe4ff */
[----:B------:R-:W-:Y:S01]  /*2b490*/  UIADD3 UR34, UP1, UPT, UR12, 0x2, URZ ;  /* 0x000000020c227890 */ /* 0x000fe2000ff3e0ff */
[----:B------:R-:W-:Y:S01]  /*2b4a0*/  UMOV UR4, UR11 ;  /* 0x0000000b00047c82 */ /* 0x000fe20008000000 */
[----:B------:R-:W-:Y:S02]  /*2b4b0*/  UMOV UR5, URZ ;  /* 0x000000ff00057c82 */ /* 0x000fe40008000000 */
[----:B------:R-:W-:Y:S01]  /*2b4c0*/  UIADD3.X UR35, UPT, UPT, UR6, 0x40004040, URZ, UP1, !UPT ;  /* 0x4000404006237890 */ /* 0x000fe20008ffe4ff */
[----:B------:R-:W-:Y:S01]  /*2b4d0*/  UMOV UR25, UR4 ;  /* 0x0000000400197c82 */ /* 0x000fe20008000000 */
[----:B------:R-:W-:Y:S02]  /*2b4e0*/  UIADD3.64 UR4, UPT, UPT, UR32, 0x100, URZ ;  /* 0x0000010020047897 */ /* 0x000fe4000fffe0ff */
[----:B------:R-:W-:Y:S02]  /*2b4f0*/  UIADD3.64 UR6, UPT, UPT, UR34, 0x2, URZ ;  /* 0x0000000222067897 */ /* 0x000fe4000fffe0ff */
[----:B------:R-:W-:-:S02]  /*2b500*/  UIADD3.64 UR16, UPT, UPT, UR32, 0x200, URZ ;  /* 0x0000020020107897 */ /* 0x000fc4000fffe0ff */
[----:B------:R-:W-:Y:S02]  /*2b510*/  UIADD3.64 UR18, UPT, UPT, UR34, 0x4, URZ ;  /* 0x0000000422127897 */ /* 0x000fe4000fffe0ff */
[----:B------:R-:W-:Y:S02]  /*2b520*/  UIADD3 UR24, UPT, UPT, UR8, 0x100, URZ ;  /* 0x0000010008187890 */ /* 0x000fe4000fffe0ff */
[----:B------:R-:W-:Y:S02]  /*2b530*/  UIADD3.64 UR22, UPT, UPT, UR32, 0x300, URZ ;  /* 0x0000030020167897 */ /* 0x000fe4000fffe0ff */
[----:B------:R-:W-:Y:S02]  /*2b540*/  UIADD3 UR46, UPT, UPT, UR8, 0x100, URZ ;  /* 0x00000100082e7890 */ /* 0x000fe4000fffe0ff */
[----:B------:R-:W-:Y:S02]  /*2b550*/  UIADD3.64 UR26, UPT, UPT, UR32, 0x400, URZ ;  /* 0x00000400201a7897 */ /* 0x000fe4000fffe0ff */
[----:B------:R-:W-:-:S02]  /*2b560*/  UIADD3 UR47, UPT, UPT, UR8, 0x100, URZ ;  /* 0x00000100082f7890 */ /* 0x000fc4000fffe0ff */
[----:B------:R-:W-:Y:S01]  /*2b570*/  UIADD3.64 UR28, UPT, UPT, UR32, 0x500, URZ ;  /* 0x00000500201c7897 */ /* 0x000fe2000fffe0ff */
[----:B------:R-:W-:Y:S01]  /*2b580*/  UMOV UR36, 0x0 ;  /* 0x0000000000247882 */ /* 0x000fe20000000000 */
[----:B------:R-:W-:Y:S01]  /*2b590*/  UMOV UR37, 0x8408490 ;  /* 0x0840849000257882 */ /* 0x000fe20000000000 */
[----:B------:R-:W-:Y:S01]  /*2b5a0*/  UIADD3 UR52, UPT, UPT, UR8, 0x100, URZ ;  /* 0x0000010008347890 */ /* 0x000fe2000fffe0ff */
[----:B------:R-:W-:Y:S01]  /*2b5b0*/  UMOV UR15, 0x40004040 ;  /* 0x40004040000f7882 */ /* 0x000fe20000000000 */
[----:B------:R-:W-:Y:S01]  /*2b5c0*/  UIADD3.64 UR30, UPT, UPT, UR32, 0x600, URZ ;  /* 0x00000600201e7897 */ /* 0x000fe2000fffe0ff */
[----:B------:R-:W-:Y:S01]  /*2b5d0*/  UMOV UR13, 0x40004040 ;  /* 0x40004040000d7882 */ /* 0x000fe20000000000 */
[----:B------:R-:W-:Y:S01]  /*2b5e0*/  UMOV UR38, 0x0 ;  /* 0x0000000000267882 */ /* 0x000fe20000000000 */
[----:B------:R-:W-:Y:S01]  /*2b5f0*/  UMOV UR39, 0x8408490 ;  /* 0x0840849000277882 */ /* 0x000fe20000000000 */
[----:B------:R-:W-:Y:S01]  /*2b600*/  UMOV UR40, 0x0 ;  /* 0x0000000000287882 */ /* 0x000fe20000000000 */
[----:B------:R-:W-:Y:S01]  /*2b610*/  UMOV UR41, 0x8408490 ;  /* 0x0840849000297882 */ /* 0x000fe20000000000 */
[----:B------:R0:W-:Y:S01]  /*2b620*/  UTCQMMA gdesc[UR14], gdesc[UR12], tmem[UR8], tmem[UR36], idesc[UR37], !UPT ;  /* 0x00ff240c0e0075ea */ /* 0x0001e2000f800308 */
[----:B------:R-:W-:Y:S01]  /*2b630*/  UMOV UR42, 0x0 ;  /* 0x00000000002a7882 */ /* 0x000fe20000000000 */
[----:B------:R-:W-:Y:S01]  /*2b640*/  UMOV UR43, 0x8408490 ;  /* 0x08408490002b7882 */ /* 0x000fe20000000000 */
[----:B------:R0:W-:Y:S01]  /*2b650*/  UTCQMMA gdesc[UR32], gdesc[UR34], tmem[UR8], tmem[UR38], idesc[UR39], UPT ;  /* 0x00ff2622200075ea */ /* 0x0001e2000b800308 */
        /* <DEDUP_REMOVED lines=8> */
[----:B------:R0:W-:Y:S01]  /*2b6e0*/  UTCQMMA gdesc[UR22], gdesc[UR12], tmem[UR24], tmem[UR44], idesc[UR45], !UPT ;  /* 0x00ff2c0c160075ea */ /* 0x0001e2000f800318 */
[----:B------:R-:W-:Y:S01]  /*2b6f0*/  UMOV UR54, 0x0 ;  /* 0x0000000000367882 */ /* 0x000fe20000000000 */
[----:B------:R-:W-:Y:S01]  /*2b700*/  UMOV UR55, 0x8408490 ;  /* 0x0840849000377882 */ /* 0x000fe20000000000 */
[----:B------:R0:W-:Y:S01]  /*2b710*/  UTCQMMA gdesc[UR26], gdesc[UR34], tmem[UR46], tmem[UR48], idesc[UR49], UPT ;  /* 0x00ff30221a0075ea */ /* 0x0001e2000b80032e */
[----:B------:R0:W-:Y:S01]  /*2b720*/  UTCQMMA gdesc[UR28], gdesc[UR6], tmem[UR47], tmem[UR50], idesc[UR51], UPT ;  /* 0x00ff32061c0075ea */ /* 0x0001e2000b80032f */
[----:B------:R0:W-:Y:S01]  /*2b730*/  UTCQMMA gdesc[UR30], gdesc[UR18], tmem[UR52], tmem[UR54], idesc[UR55], UPT ;  /* 0x00ff36121e0075ea */ /* 0x0001e2000b800334 */
[----:B------:R0:W-:Y:S01]  /*2b740*/  UTCBAR [UR25], URZ ;  /* 0x000000ff190073e9 */ /* 0x0001e200080000ff */
[----:B------:R-:W-:Y:S01]  /*2b750*/  NOP ;  /* 0x0000000000007918 */ /* 0x000fe20000000000 */
.L_x_6:
[----:B0-----:R-:W-:Y:S01]  /*2b760*/  UMOV UR4, URZ ;  /* 0x000000ff00047c82 */ /* 0x001fe20008000000 */
[----:B------:R-:W-:Y:S05]  /*2b770*/  @!P2 BRA `(.L_x_7) ;  /* 0x000001e40098a947 */ /* 0x000fea0003800000 */
[----:B------:R-:W-:Y:S01]  /*2b780*/  SHF.R.S32.HI R5, RZ, 0x1f, R14 ;  /* 0x0000001fff057819 */ /* 0x000fe2000001140e */
[----:B------:R-:W-:Y:S02]  /*2b790*/  UIADD3 UR4, UPT, UPT, UR9, 0x10000, URZ ;  /* 0x0001000009047890 */ /* 0x000fe4000fffe0ff */
[----:B------:R-:W-:Y:S01]  /*2b7a0*/  UIADD3 UR5, UPT, UPT, UR9, 0x18000, URZ ;  /* 0x0001800009057890 */ /* 0x000fe2000fffe0ff */
[----:B------:R-:W-:Y:S01]  /*2b7b0*/  LEA.HI R5, R5, R14, RZ, 0x7 ;  /* 0x0000000e05057211 */ /* 0x000fe200078f38ff */
[----:B------:R-:W-:Y:S02]  /*2b7c0*/  USHF.R.U32.HI UR4, URZ, 0x4, UR4 ;  /* 0x00000004ff047899 */ /* 0x000fe40008011604 */
[----:B------:R-:W-:Y:S01]  /*2b7d0*/  USHF.R.U32.HI UR5, URZ, 0x4, UR5 ;  /* 0x00000004ff057899 */ /* 0x000fe20008011605 */
[----:B------:R-:W-:Y:S01]  /*2b7e0*/  SHF.R.S32.HI R8, RZ, 0x7, R5 ;  /* 0x00000007ff087819 */ /* 0x000fe20000011405 */
[----:B-----5:R-:W-:Y:S01]  /*2b7f0*/  IMAD.SHL.U32 R5, R6, 0x80, RZ ;  /* 0x0000008006057824 */ /* 0x020fe200078e00ff */
[----:B------:R-:W-:Y:S01]  /*2b800*/  USGXT.U32 UR14, UR4, 0xe ;  /* 0x0000000e040e789a */ /* 0x000fe20008000000 */
[----:B------:R-:W-:Y:S01]  /*2b810*/  IMAD.SHL.U32 R6, R7, 0x80, RZ ;  /* 0x0000008007067824 */ /* 0x000fe200078e00ff */
[----:B------:R-:W-:Y:S01]  /*2b820*/  VIMNMX R8, PT, PT, R8, 0x2, !PT ;  /* 0x0000000208087848 */ /* 0x000fe20007fe0100 */
[----:B------:R-:W-:Y:S01]  /*2b830*/  USGXT.U32 UR12, UR5, 0xe ;  /* 0x0000000e050c789a */ /* 0x000fe20008000000 */
[----:B------:R-:W-:Y:S01]  /*2b840*/  SHF.R.S32.HI R9, RZ, 0x1f, R5 ;  /* 0x0000001fff097819 */ /* 0x000fe20000011405 */
[----:B------:R-:W-:-:S02]  /*2b850*/  UIADD3 UR22, UP1, UPT, UR14, 0x100, URZ ;  /* 0x000001000e167890 */ /* 0x000fc4000ff3e0ff */
[----:B------:R-:W-:Y:S01]  /*2b860*/  VIADD R7, R8, 0xfffffffe ;  /* 0xfffffffe08077836 */ /* 0x000fe20000000000 */
[----:B------:R-:W-:Y:S01]  /*2b870*/  UIADD3 UR24, UP2, UPT, UR12, 0x2, URZ ;  /* 0x000000020c187890 */ /* 0x000fe2000ff5e0ff */
[----:B------:R-:W-:Y:S01]  /*2b880*/  IMAD.MOV.U32 R8, RZ, RZ, RZ ;  /* 0x000000ffff087224 */ /* 0x000fe200078e00ff */
[----:B------:R-:W-:Y:S01]  /*2b890*/  UMOV UR4, URZ ;  /* 0x000000ff00047c82 */ /* 0x000fe20008000000 */
[----:B------:R-:W-:Y:S01]  /*2b8a0*/  UMOV UR5, URZ ;  /* 0x000000ff00057c82 */ /* 0x000fe20008000000 */
[----:B------:R0:W-:Y:S01]  /*2b8b0*/  STL [R1+0x12dc], R7 ;  /* 0x0012dc0701007387 */ /* 0x0001e20000100800 */
[----:B------:R-:W-:Y:S02]  /*2b8c0*/  UIADD3.X UR23, UPT, UPT, UR4, 0x40004040, URZ, UP1, !UPT ;  /* 0x4000404004177890 */ /* 0x000fe40008ffe4ff */
[----:B------:R-:W-:Y:S01]  /*2b8d0*/  UIADD3.X UR25, UPT, UPT, UR5, 0x40004040, URZ, UP2, !UPT ;  /* 0x4000404005197890 */ /* 0x000fe200097fe4ff */
[----:B------:R1:W-:Y:S01]  /*2b8e0*/  STL [R1+0x12d4], RZ ;  /* 0x0012d4ff01007387 */ /* 0x0003e20000100800 */
[----:B------:R-:W-:Y:S01]  /*2b8f0*/  UMOV UR18, 0x1 ;  /* 0x0000000100127882 */ /* 0x000fe20000000000 */
[----:B------:R-:W-:-:S02]  /*2b900*/  UIADD3.64 UR26, UPT, UPT, UR22, 0x100, URZ ;  /* 0x00000100161a7897 */ /* 0x000fc4000fffe0ff */
[----:B------:R-:W-:Y:S01]  /*2b910*/  UIADD3.64 UR28, UPT, UPT, UR24, 0x2, URZ ;  /* 0x00000002181c7897 */ /* 0x000fe2000fffe0ff */
[----:B0-----:R-:W-:Y:S01]  /*2b920*/  SHF.R.S32.HI R7, RZ, 0x1f, R6 ;  /* 0x0000001fff077819 */ /* 0x001fe20000011406 */
[----:B------:R-:W-:Y:S02]  /*2b930*/  UIADD3.64 UR30, UPT, UPT, UR22, 0x200, URZ ;  /* 0x00000200161e7897 */ /* 0x000fe4000fffe0ff */
[----:B------:R-:W-:Y:S02]  /*2b940*/  UIADD3.64 UR32, UPT, UPT, UR24, 0x4, URZ ;  /* 0x0000000418207897 */ /* 0x000fe4000fffe0ff */
[----:B------:R-:W-:Y:S02]  /*2b950*/  UIADD3.64 UR34, UPT, UPT, UR22, 0x300, URZ ;  /* 0x0000030016227897 */ /* 0x000fe4000fffe0ff */
[----:B------:R-:W-:Y:S02]  /*2b960*/  UIADD3.64 UR36, UPT, UPT, UR22, 0x400, URZ ;  /* 0x0000040016247897 */ /* 0x000fe4000fffe0ff */
[----:B------:R-:W-:-:S02]  /*2b970*/  UIADD3.64 UR38, UPT, UPT, UR22, 0x500, URZ ;  /* 0x0000050016267897 */ /* 0x000fc4000fffe0ff */
[----:B------:R-:W-:Y:S01]  /*2b980*/  UIADD3.64 UR40, UPT, UPT, UR22, 0x600, URZ ;  /* 0x0000060016287897 */ /* 0x000fe2000fffe0ff */
[----:B-1----:R-:W-:-:S11]  /*2b990*/  UMOV UR13, 0x40004040 ;  /* 0x40004040000d7882 */ /* 0x002fd60000000000 */
.L_x_10:
[----:B------:R-:W2:Y:S04]  /*2b9a0*/  LDL.LU R13, [R1+0x408] ;  /* 0x00040800010d7983 */ /* 0x000ea80000300800 */
[----:B------:R-:W3:Y:S04]  /*2b9b0*/  LDL.LU R9, [R1+0x418] ;  /* 0x0004180001097983 */ /* 0x000ee80000300800 */
[----:B------:R-:W4:Y:S04]  /*2b9c0*/  LDL.LU R12, [R1+0xb50] ;  /* 0x000b5000010c7983 */ /* 0x000f280000300800 */
[----:B-----5:R-:W5:Y:S04]  /*2b9d0*/  LDL.LU R11, [R1+0xb48] ;  /* 0x000b4800010b7983 */ /* 0x020f680000300800 */
[----:B0-----:R-:W3:Y:S01]  /*2b9e0*/  LDL.LU R7, [R1+0xb40] ;  /* 0x000b400001077983 */ /* 0x001ee20000300800 */
[----:B------:R-:W-:-:S03]  /*2b9f0*/  IMAD.U32 R8, R8, -0x80000000, RZ ;  /* 0x8000000008087824 */ /* 0x000fc600078e00ff */
[----:B------:R-:W3:Y:S04]  /*2ba00*/  LDL.LU R35, [R1+0x404] ;  /* 0x0004040001237983 */ /* 0x000ee80000300800 */
[----:B------:R-:W3:Y:S04]  /*2ba10*/  LDL.LU R34, [R1+0xb38] ;  /* 0x000b380001227983 */ /* 0x000ee80000300800 */
[----:B------:R-:W3:Y:S01]  /*2ba20*/  LDL.LU R33, [R1+0x414] ;  /* 0x0004140001217983 */ /* 0x000ee20000300800 */
[----:B--2---:R-:W-:-:S05]  /*2ba30*/  IADD3 R13, P1, PT, R6, R13, RZ ;  /* 0x0000000d060d7210 */ /* 0x004fca0007f3e0ff */
[----:B------:R0:W-:Y:S04]  /*2ba40*/  STL [R1+0x408], R13 ;  /* 0x0004080d01007387 */ /* 0x0001e80000100800 */
[----:B------:R-:W2:Y:S04]  /*2ba50*/  LDL.LU R32, [R1+0xb30] ;  /* 0x000b300001207983 */ /* 0x000ea80000300800 */
[----:B------:R-:W2:Y:S04]  /*2ba60*/  LDL.LU R31, [R1+0xb4c] ;  /* 0x000b4c00011f7983 */ /* 0x000ea80000300800 */
[----:B------:R-:W2:Y:S04]  /*2ba70*/  LDL.LU R30, [R1+0xb28] ;  /* 0x000b2800011e7983 */ /* 0x000ea80000300800 */
[----:B------:R-:W2:Y:S04]  /*2ba80*/  LDL.LU R29, [R1+0xb44] ;  /* 0x000b4400011d7983 */ /* 0x000ea80000300800 */
[----:B------:R-:W2:Y:S04]  /*2ba90*/  LDL.LU R28, [R1+0x410] ;  /* 0x00041000011c7983 */ /* 0x000ea80000300800 */
[----:B------:R-:W2:Y:S04]  /*2baa0*/  LDL.LU R27, [R1+0xb3c] ;  /* 0x000b3c00011b7983 */ /* 0x000ea80000300800 */
[----:B------:R-:W2:Y:S01]  /*2bab0*/  LDL.LU R26, [R1+0xb20] ;  /* 0x000b2000011a7983 */ /* 0x000ea20000300800 */
[----:B---3--:R-:W-:-:S03]  /*2bac0*/  IADD3 R9, P2, PT, R6, R9, RZ ;  /* 0x0000000906097210 */ /* 0x008fc60007f5e0ff */
[----:B------:R-:W3:Y:S04]  /*2bad0*/  LDL.LU R25, [R1+0xb34] ;  /* 0x000b340001197983 */ /* 0x000ee80000300800 */
[----:B------:R-:W3:Y:S04]  /*2bae0*/  LDL.LU R24, [R1+0xb18] ;  /* 0x000b180001187983 */ /* 0x000ee80000300800 */
[----:B------:R-:W3:Y:S04]  /*2baf0*/  LDL.LU R14, [R1+0xb2c] ;  /* 0x000b2c00010e7983 */ /* 0x000ee80000300800 */
[----:B------:R-:W3:Y:S04]  /*2bb00*/  LDL.LU R23, [R1+0xb10] ;  /* 0x000b100001177983 */ /* 0x000ee80000300800 */
[----:B------:R-:W3:Y:S04]  /*2bb10*/  LDL.LU R21, [R1+0xb24] ;  /* 0x000b240001157983 */ /* 0x000ee80000300800 */
[----:B------:R-:W3:Y:S04]  /*2bb20*/  LDL.LU R20, [R1+0xb08] ;  /* 0x000b080001147983 */ /* 0x000ee80000300800 */
[----:B------:R1:W-:Y:S04]  /*2bb30*/  STL [R1+0x418], R9 ;  /* 0x0004180901007387 */ /* 0x0003e80000100800 */
[----:B------:R-:W3:Y:S04]  /*2bb40*/  LDL.LU R19, [R1+0x40c] ;  /* 0x00040c0001137983 */ /* 0x000ee80000300800 */
[----:B------:R-:W3:Y:S04]  /*2bb50*/  LDL.LU R18, [R1+0xb00] ;  /* 0x000b000001127983 */ /* 0x000ee80000300800 */
[----:B0-----:R-:W3:Y:S01]  /*2bb60*/  LDL.LU R13, [R1+0xb1c] ;  /* 0x000b1c00010d7983 */ /* 0x001ee20000300800 */
[----:B----4-:R-:W-:-:S03]  /*2bb70*/  IADD3 R12, P3, PT, R6, R12, RZ ;  /* 0x0000000c060c7210 */ /* 0x010fc60007f7e0ff */
[----:B------:R-:W4:Y:S04]  /*2bb80*/  LDL.LU R17, [R1+0xaf8] ;  /* 0x000af80001117983 */ /* 0x000f280000300800 */
[----:B-1----:R-:W4:Y:S01]  /*2bb90*/  LDL.LU R9, [R1+0xb14] ;  /* 0x000b140001097983 */ /* 0x002f220000300800 */
[----:B-----5:R-:W-:-:S03]  /*2bba0*/  IADD3 R11, P5, PT, R6, R11, RZ ;  /* 0x0000000b060b7210 */ /* 0x020fc60007fbe0ff */
[----:B------:R-:W5:Y:S04]  /*2bbb0*/  LDL.LU R16, [R1+0xaf0] ;  /* 0x000af00001107983 */ /* 0x000f680000300800 */
[----:B------:R0:W-:Y:S04]  /*2bbc0*/  STL [R1+0xb50], R12 ;  /* 0x000b500c01007387 */ /* 0x0001e80000100800 */
[----:B0-----:R-:W5:Y:S04]  /*2bbd0*/  LDL.LU R12, [R1+0xb0c] ;  /* 0x000b0c00010c7983 */ /* 0x001f680000300800 */
[----:B------:R-:W5:Y:S04]  /*2bbe0*/  LDL.LU R15, [R1+0x400] ;  /* 0x00040000010f7983 */ /* 0x000f680000300800 */
[----:B------:R0:W-:Y:S04]  /*2bbf0*/  STL [R1+0xb48], R11 ;  /* 0x000b480b01007387 */ /* 0x0001e80000100800 */
[----:B0-----:R-:W5:Y:S01]  /*2bc00*/  LDL.LU R11, [R1+0xb04] ;  /* 0x000b0400010b7983 */ /* 0x001f620000300800 */
[----:B------:R-:W-:-:S02]  /*2bc10*/  SHF.R.S32.HI R22, RZ, 0x1f, R6 ;  /* 0x0000001fff167819 */ /* 0x000fc40000011406 */
[----:B------:R-:W-:-:S03]  /*2bc20*/  IADD3 R7, P6, PT, R6, R7, RZ ;  /* 0x0000000706077210 */ /* 0x000fc60007fde0ff */
[----:B------:R-:W-:Y:S01]  /*2bc30*/  IMAD.X R35, R22, 0x1, R35, P1 ;  /* 0x0000000116237824 */ /* 0x000fe200008e0623 */
[----:B------:R-:W-:Y:S01]  /*2bc40*/  IADD3 R34, P1, PT, R6, R34, RZ ;  /* 0x0000002206227210 */ /* 0x000fe20007f3e0ff */
[----:B------:R0:W-:Y:S01]  /*2bc50*/  STL [R1+0xb40], R7 ;  /* 0x000b400701007387 */ /* 0x0001e20000100800 */
[----:B------:R-:W-:-:S03]  /*2bc60*/  IMAD.X R33, R22, 0x1, R33, P2 ;  /* 0x0000000116217824 */ /* 0x000fc600010e0621 */
[----:B0-----:R-:W5:Y:S04]  /*2bc70*/  LDL.LU R7, [R1+0xae8] ;  /* 0x000ae80001077983 */ /* 0x001f680000300800 */
[----:B------:R-:W-:Y:S04]  /*2bc80*/  STL [R1+0x404], R35 ;  /* 0x0004042301007387 */ /* 0x000fe80000100800 */
[----:B------:R-:W-:Y:S04]  /*2bc90*/  STL [R1+0xb38], R34 ;  /* 0x000b382201007387 */ /* 0x000fe80000100800 */
[----:B------:R-:W-:Y:S01]  /*2bca0*/  STL [R1+0x414], R33 ;  /* 0x0004142101007387 */ /* 0x000fe20000100800 */
[----:B--2---:R-:W-:Y:S01]  /*2bcb0*/  IADD3 R32, P2, PT, R6, R32, RZ ;  /* 0x0000002006207210 */ /* 0x004fe20007f5e0ff */
[----:B------:R-:W-:-:S04]  /*2bcc0*/  IMAD.X R31, R22, 0x1, R31, P3 ;  /* 0x00000001161f7824 */ /* 0x000fc800018e061f */
        /* <DEDUP_REMOVED lines=11> */
[----:B---3--:R-:W-:-:S03]  /*2bd80*/  IMAD.X R25, R22, 0x1, R25, P1 ;  /* 0x0000000116197824 */ /* 0x008fc600008e0619 */
[----:B------:R-:W-:Y:S01]  /*2bd90*/  STL [R1+0xb20], R26 ;  /* 0x000b201a01007387 */ /* 0x000fe20000100800 */
[----:B------:R-:W-:Y:S01]  /*2bda0*/  IMAD.X R14, R22, 0x1, R14, P2 ;  /* 0x00000001160e7824 */ /* 0x000fe200010e060e */
[C---:B------:R-:W-:Y:S02]  /*2bdb0*/  IADD3 R24, P1, PT, R6.reuse, R24, RZ ;  /* 0x0000001806187210 */ /* 0x040fe40007f3e0ff */
[----:B------:R-:W-:Y:S02]  /*2bdc0*/  IADD3 R23, P2, PT, R6, R23, RZ ;  /* 0x0000001706177210 */ /* 0x000fe40007f5e0ff */
[----:B------:R0:W-:Y:S01]  /*2bdd0*/  STL [R1+0xb2c], R14 ;  /* 0x000b2c0e01007387 */ /* 0x0001e20000100800 */
[----:B------:R-:W-:-:S03]  /*2bde0*/  IMAD.X R21, R22, 0x1, R21, P3 ;  /* 0x0000000116157824 */ /* 0x000fc600018e0615 */
[----:B------:R-:W-:Y:S01]  /*2bdf0*/  STL [R1+0xb34], R25 ;  /* 0x000b341901007387 */ /* 0x000fe20000100800 */
[----:B------:R-:W-:-:S03]  /*2be00*/  IADD3 R20, P3, PT, R6, R20, RZ ;  /* 0x0000001406147210 */ /* 0x000fc60007f7e0ff */
[----:B0-----:R-:W2:Y:S04]  /*2be10*/  LDL.LU R14, [R1+0xafc] ;  /* 0x000afc00010e7983 */ /* 0x001ea80000300800 */
[----:B------:R-:W-:Y:S01]  /*2be20*/  STL [R1+0xb18], R24 ;  /* 0x000b181801007387 */ /* 0x000fe20000100800 */
[----:B------:R-:W-:-:S03]  /*2be30*/  IMAD.X R19, R22, 0x1, R19, P5 ;  /* 0x0000000116137824 */ /* 0x000fc600028e0613 */
[----:B------:R-:W-:Y:S01]  /*2be40*/  STL [R1+0xb10], R23 ;  /* 0x000b101701007387 */ /* 0x000fe20000100800 */
[----:B------:R-:W-:-:S03]  /*2be50*/  IMAD.X R13, R22, 0x1, R13, P6 ;  /* 0x00000001160d7824 */ /* 0x000fc600030e060d */
[----:B------:R-:W-:Y:S01]  /*2be60*/  STL [R1+0xb24], R21 ;  /* 0x000b241501007387 */ /* 0x000fe20000100800 */
[----:B------:R-:W-:-:S03]  /*2be70*/  IADD3 R18, P5, PT, R6, R18, RZ ;  /* 0x0000001206127210 */ /* 0x000fc60007fbe0ff */
[----:B------:R-:W-:Y:S04]  /*2be80*/  STL [R1+0xb08], R20 ;  /* 0x000b081401007387 */ /* 0x000fe80000100800 */
[----:B------:R0:W-:Y:S01]  /*2be90*/  STL [R1+0xb1c], R13 ;  /* 0x000b1c0d01007387 */ /* 0x0001e20000100800 */
[----:B----4-:R-:W-:-:S03]  /*2bea0*/  IMAD.X R9, R22, 0x1, R9, P1 ;  /* 0x0000000116097824 */ /* 0x010fc600008e0609 */
[----:B------:R-:W-:Y:S04]  /*2beb0*/  STL [R1+0x40c], R19 ;  /* 0x00040c1301007387 */ /* 0x000fe80000100800 */
[----:B0-----:R-:W3:Y:S01]  /*2bec0*/  LDL.LU R13, [R1+0xae0] ;  /* 0x000ae000010d7983 */ /* 0x001ee20000300800 */
[----:B------:R-:W-:-:S03]  /*2bed0*/  IADD3 R17, P6, PT, R6, R17, RZ ;  /* 0x0000001106117210 */ /* 0x000fc60007fde0ff */
[----:B------:R-:W-:Y:S04]  /*2bee0*/  STL [R1+0xb00], R18 ;  /* 0x000b001201007387 */ /* 0x000fe80000100800 */
[----:B------:R0:W-:Y:S01]  /*2bef0*/  STL [R1+0xb14], R9 ;  /* 0x000b140901007387 */ /* 0x0001e20000100800 */
[----:B-----5:R-:W-:Y:S01]  /*2bf00*/  IMAD.X R12, R22, 0x1, R12, P2 ;  /* 0x00000001160c7824 */ /* 0x020fe200010e060c */
[----:B------:R-:W-:Y:S02]  /*2bf10*/  IADD3 R16, P1, PT, R6, R16, RZ ;  /* 0x0000001006107210 */ /* 0x000fe40007f3e0ff */
[----:B0-----:R-:W4:Y:S04]  /*2bf20*/  LDL.LU R9, [R1+0xaf4] ;  /* 0x000af40001097983 */ /* 0x001f280000300800 */
[----:B------:R-:W-:Y:S01]  /*2bf30*/  STL [R1+0xaf8], R17 ;  /* 0x000af81101007387 */ /* 0x000fe20000100800 */
[----:B------:R-:W-:-:S03]  /*2bf40*/  IMAD.X R11, R22, 0x1, R11, P3 ;  /* 0x00000001160b7824 */ /* 0x000fc600018e060b */
[----:B------:R0:W-:Y:S04]  /*2bf50*/  STL [R1+0xb0c], R12 ;  /* 0x000b0c0c01007387 */ /* 0x0001e80000100800 */
[----:B0-----:R-:W5:Y:S04]  /*2bf60*/  LDL.LU R12, [R1+0xad8] ;  /* 0x000ad800010c7983 */ /* 0x001f680000300800 */
[----:B------:R-:W-:Y:S04]  /*2bf70*/  STL [R1+0xaf0], R16 ;  /* 0x000af01001007387 */ /* 0x000fe80000100800 */
[----:B------:R0:W-:Y:S04]  /*2bf80*/  STL [R1+0xb04], R11 ;  /* 0x000b040b01007387 */ /* 0x0001e80000100800 */
[----:B0-----:R-:W5:Y:S01]  /*2bf90*/  LDL.LU R11, [R1+0xaec] ;  /* 0x000aec00010b7983 */ /* 0x001f620000300800 */
[----:B------:R-:W-:-:S02]  /*2bfa0*/  IADD3 R15, P2, PT, R6, R15, RZ ;  /* 0x0000000f060f7210 */ /* 0x000fc40007f5e0ff */
[----:B------:R-:W-:-:S03]  /*2bfb0*/  IADD3 R7, P3, PT, R6, R7, RZ ;  /* 0x0000000706077210 */ /* 0x000fc60007f7e0ff */
[----:B------:R-:W-:Y:S04]  /*2bfc0*/  STL [R1+0x400], R15 ;  /* 0x0004000f01007387 */ /* 0x000fe80000100800 */
[----:B------:R-:W5:Y:S04]  /*2bfd0*/  LDL.LU R35, [R1+0xad0] ;  /* 0x000ad00001237983 */ /* 0x000f680000300800 */
[----:B------:R-:W5:Y:S04]  /*2bfe0*/  LDL.LU R34, [R1+0x3fc] ;  /* 0x0003fc0001227983 */ /* 0x000f680000300800 */
[----:B------:R-:W5:Y:S04]  /*2bff0*/  LDL.LU R33, [R1+0xac8] ;  /* 0x000ac80001217983 */ /* 0x000f680000300800 */
[----:B------:R0:W-:Y:S04]  /*2c000*/  STL [R1+0xae8], R7 ;  /* 0x000ae80701007387 */ /* 0x0001e80000100800 */
[----:B------:R-:W5:Y:S04]  /*2c010*/  LDL.LU R32, [R1+0xae4] ;  /* 0x000ae40001207983 */ /* 0x000f680000300800 */
        /* <DEDUP_REMOVED lines=8> */
[----:B0-----:R-:W5:Y:S04]  /*2c0a0*/  LDL.LU R7, [R1+0xaa0] ;  /* 0x000aa00001077983 */ /* 0x001f680000300800 */
[----:B------:R-:W5:Y:S04]  /*2c0b0*/  LDL.LU R23, [R1+0xabc] ;  /* 0x000abc0001177983 */ /* 0x000f680000300800 */
[----:B------:R-:W5:Y:S04]  /*2c0c0*/  LDL.LU R21, [R1+0xa98] ;  /* 0x000a980001157983 */ /* 0x000f680000300800 */
[----:B------:R-:W5:Y:S01]  /*2c0d0*/  LDL.LU R20, [R1+0xab4] ;  /* 0x000ab40001147983 */ /* 0x000f620000300800 */
[----:B--2---:R-:W-:-:S05]  /*2c0e0*/  IMAD.X R14, R22, 0x1, R14, P5 ;  /* 0x00000001160e7824 */ /* 0x004fca00028e060e */
[----:B------:R0:W-:Y:S04]  /*2c0f0*/  STL [R1+0xafc], R14 ;  /* 0x000afc0e01007387 */ /* 0x0001e80000100800 */
[----:B------:R-:W2:Y:S04]  /*2c100*/  LDL.LU R19, [R1+0xa90] ;  /* 0x000a900001137983 */ /* 0x000ea80000300800 */
[----:B------:R-:W2:Y:S04]  /*2c110*/  LDL.LU R18, [R1+0xaac] ;  /* 0x000aac0001127983 */ /* 0x000ea80000300800 */
[----:B0-----:R-:W2:Y:S04]  /*2c120*/  LDL.LU R14, [R1+0xa88] ;  /* 0x000a8800010e7983 */ /* 0x001ea80000300800 */
[----:B------:R-:W2:Y:S01]  /*2c130*/  LDL.LU R17, [R1+0xaa4] ;  /* 0x000aa40001117983 */ /* 0x000ea20000300800 */
[----:B---3--:R-:W-:-:S05]  /*2c140*/  IADD3 R13, P5, PT, R6, R13, RZ ;  /* 0x0000000d060d7210 */ /* 0x008fca0007fbe0ff */
[----:B------:R0:W-:Y:S04]  /*2c150*/  STL [R1+0xae0], R13 ;  /* 0x000ae00d01007387 */ /* 0x0001e80000100800 */
[----:B0-----:R-:W3:Y:S01]  /*2c160*/  LDL.LU R13, [R1+0xa80] ;  /* 0x000a8000010d7983 */ /* 0x001ee20000300800 */
[----:B----4-:R-:W-:-:S03]  /*2c170*/  IMAD.X R9, R22, 0x1, R9, P6 ;  /* 0x0000000116097824 */ /* 0x010fc600030e0609 */
[----:B------:R-:W4:Y:S04]  /*2c180*/  LDL.LU R16, [R1+0xa9c] ;  /* 0x000a9c0001107983 */ /* 0x000f280000300800 */
[----:B------:R0:W-:Y:S04]  /*2c190*/  STL [R1+0xaf4], R9 ;  /* 0x000af40901007387 */ /* 0x0001e80000100800 */
[----:B0-----:R-:W4:Y:S01]  /*2c1a0*/  LDL.LU R9, [R1+0xa78] ;  /* 0x000a780001097983 */ /* 0x001f220000300800 */
[----:B-----5:R-:W-:-:S03]  /*2c1b0*/  IADD3 R12, P6, PT, R6, R12, RZ ;  /* 0x0000000c060c7210 */ /* 0x020fc60007fde0ff */
[----:B------:R-:W5:Y:S04]  /*2c1c0*/  LDL.LU R15, [R1+0xa94] ;  /* 0x000a9400010f7983 */ /* 0x000f680000300800 */
[----:B------:R0:W-:Y:S04]  /*2c1d0*/  STL [R1+0xad8], R12 ;  /* 0x000ad80c01007387 */ /* 0x0001e80000100800 */
[----:B0-----:R-:W5:Y:S01]  /*2c1e0*/  LDL.LU R12, [R1+0xa70] ;  /* 0x000a7000010c7983 */ /* 0x001f620000300800 */
[----:B------:R-:W-:-:S05]  /*2c1f0*/  IMAD.X R11, R22, 0x1, R11, P1 ;  /* 0x00000001160b7824 */ /* 0x000fca00008e060b */
[----:B------:R0:W-:Y:S04]  /*2c200*/  STL [R1+0xaec], R11 ;  /* 0x000aec0b01007387 */ /* 0x0001e80000100800 */
[----:B0-----:R-:W5:Y:S01]  /*2c210*/  LDL.LU R11, [R1+0xa8c] ;  /* 0x000a8c00010b7983 */ /* 0x001f620000300800 */
[----:B------:R-:W-:Y:S01]  /*2c220*/  IADD3 R35, P1, PT, R6, R35, RZ ;  /* 0x0000002306237210 */ /* 0x000fe20007f3e0ff */
[----:B------:R-:W-:Y:S01]  /*2c230*/  IMAD.X R34, R22, 0x1, R34, P2 ;  /* 0x0000000116227824 */ /* 0x000fe200010e0622 */
        /* <DEDUP_REMOVED lines=16> */
[----:B------:R-:W-:Y:S01]  /*2c340*/  IADD3 R25, P1, PT, R6, R25, RZ ;  /* 0x0000001906197210 */ /* 0x000fe20007f3e0ff */
[----:B------:R-:W-:Y:S02]  /*2c350*/  IMAD.X R24, R22, 0x1, R24, P2 ;  /* 0x0000000116187824 */ /* 0x000fe400010e0618 */
[----:B------:R-:W-:Y:S01]  /*2c360*/  STL [R1+0xab0], R27 ;  /* 0x000ab01b01007387 */ /* 0x000fe20000100800 */
[----:B------:R-:W-:-:S03]  /*2c370*/  IADD3 R7, P2, PT, R6, R7, RZ ;  /* 0x0000000706077210 */ /* 0x000fc60007f5e0ff */
[----:B------:R-:W-:Y:S01]  /*2c380*/  STL [R1+0xacc], R26 ;  /* 0x000acc1a01007387 */ /* 0x000fe20000100800 */
[----:B------:R-:W-:-:S03]  /*2c390*/  IMAD.X R23, R22, 0x1, R23, P3 ;  /* 0x0000000116177824 */ /* 0x000fc600018e0617 */
[----:B------:R0:W-:Y:S01]  /*2c3a0*/  STL [R1+0xaa0], R7 ;  /* 0x000aa00701007387 */ /* 0x0001e20000100800 */
[----:B------:R-:W-:-:S03]  /*2c3b0*/  IADD3 R21, P3, PT, R6, R21, RZ ;  /* 0x0000001506157210 */ /* 0x000fc60007f7e0ff */
[----:B------:R-:W-:Y:S01]  /*2c3c0*/  STL [R1+0xaa8], R25 ;  /* 0x000aa81901007387 */ /* 0x000fe20000100800 */
[----:B------:R-:W-:-:S03]  /*2c3d0*/  IMAD.X R20, R22, 0x1, R20, P5 ;  /* 0x0000000116147824 */ /* 0x000fc600028e0614 */
[----:B0-----:R-:W5:Y:S04]  /*2c3e0*/  LDL.LU R7, [R1+0xa68] ;  /* 0x000a680001077983 */ /* 0x001f680000300800 */
[----:B------:R-:W-:Y:S04]  /*2c3f0*/  STL [R1+0xac4], R24 ;  /* 0x000ac41801007387 */ /* 0x000fe80000100800 */
[----:B------:R-:W-:Y:S04]  /*2c400*/  STL [R1+0xabc], R23 ;  /* 0x000abc1701007387 */ /* 0x000fe80000100800 */
[----:B------:R-:W-:Y:S04]  /*2c410*/  STL [R1+0xa98], R21 ;  /* 0x000a981501007387 */ /* 0x000fe80000100800 */
[----:B------:R-:W-:Y:S01]  /*2c420*/  STL [R1+0xab4], R20 ;  /* 0x000ab41401007387 */ /* 0x000fe20000100800 */
[----:B--2---:R-:W-:Y:S01]  /*2c430*/  IADD3 R19, P5, PT, R6, R19, RZ ;  /* 0x0000001306137210 */ /* 0x004fe20007fbe0ff */
[----:B------:R-:W-:Y:S01]  /*2c440*/  IMAD.X R18, R22, 0x1, R18, P6 ;  /* 0x0000000116127824 */ /* 0x000fe200030e0612 */
[----:B------:R-:W-:Y:S01]  /*2c450*/  IADD3 R14, P6, PT, R6, R14, RZ ;  /* 0x0000000e060e7210 */ /* 0x000fe20007fde0ff */
[----:B------:R-:W-:-:S04]  /*2c460*/  IMAD.X R17, R22, 0x1, R17, P1 ;  /* 0x0000000116117824 */ /* 0x000fc800008e0611 */
[----:B------:R0:W-:Y:S04]  /*2c470*/  STL [R1+0xa88], R14 ;  /* 0x000a880e01007387 */ /* 0x0001e80000100800 */
[----:B------:R-:W-:Y:S04]  /*2c480*/  STL [R1+0xa90], R19 ;  /* 0x000a901301007387 */ /* 0x000fe80000100800 */
[----:B0-----:R-:W2:Y:S04]  /*2c490*/  LDL.LU R14, [R1+0xa84] ;  /* 0x000a8400010e7983 */ /* 0x001ea80000300800 */
[----:B------:R-:W-:Y:S01]  /*2c4a0*/  STL [R1+0xaac], R18 ;  /* 0x000aac1201007387 */ /* 0x000fe20000100800 */
[----:B---3--:R-:W-:Y:S01]  /*2c4b0*/  IADD3 R13, P1, PT, R6, R13, RZ ;  /* 0x0000000d060d7210 */ /* 0x008fe20007f3e0ff */
[----:B----4-:R-:W-:-:S04]  /*2c4c0*/  IMAD.X R16, R22, 0x1, R16, P2 ;  /* 0x0000000116107824 */ /* 0x010fc800010e0610 */
[----:B------:R0:W-:Y:S04]  /*2c4d0*/  STL [R1+0xa80], R13 ;  /* 0x000a800d01007387 */ /* 0x0001e80000100800 */
[----:B0-----:R-:W3:Y:S01]  /*2c4e0*/  LDL.LU R13, [R1+0xa60] ;  /* 0x000a6000010d7983 */ /* 0x001ee20000300800 */
[----:B------:R-:W-:-:S03]  /*2c4f0*/  IADD3 R9, P2, PT, R6, R9, RZ ;  /* 0x0000000906097210 */ /* 0x000fc60007f5e0ff */
[----:B------:R-:W-:Y:S04]  /*2c500*/  STL [R1+0xaa4], R17 ;  /* 0x000aa41101007387 */ /* 0x000fe80000100800 */
[----:B------:R0:W-:Y:S01]  /*2c510*/  STL [R1+0xa78], R9 ;  /* 0x000a780901007387 */ /* 0x0001e20000100800 */
[----:B-----5:R-:W-:-:S03]  /*2c520*/  IMAD.X R15, R22, 0x1, R15, P3 ;  /* 0x00000001160f7824 */ /* 0x020fc600018e060f */
[----:B0-----:R-:W4:Y:S01]  /*2c530*/  LDL.LU R9, [R1+0xa7c] ;  /* 0x000a7c0001097983 */ /* 0x001f220000300800 */
[----:B------:R-:W-:-:S03]  /*2c540*/  IADD3 R12, P3, PT, R6, R12, RZ ;  /* 0x0000000c060c7210 */ /* 0x000fc60007f7e0ff */
[----:B------:R-:W-:Y:S04]  /*2c550*/  STL [R1+0xa9c], R16 ;  /* 0x000a9c1001007387 */ /* 0x000fe80000100800 */
[----:B------:R0:W-:Y:S04]  /*2c560*/  STL [R1+0xa70], R12 ;  /* 0x000a700c01007387 */ /* 0x0001e80000100800 */
[----:B0-----:R-:W5:Y:S01]  /*2c570*/  LDL.LU R12, [R1+0xa58] ;  /* 0x000a5800010c7983 */ /* 0x001f620000300800 */
[----:B------:R-:W-:-:S03]  /*2c580*/  IMAD.X R11, R22, 0x1, R11, P5 ;  /* 0x00000001160b7824 */ /* 0x000fc600028e060b */
        /* <DEDUP_REMOVED lines=15> */
[----:B------:R-:W5:Y:S01]  /*2c680*/  LDL.LU R23, [R1+0xa20] ;  /* 0x000a200001177983 */ /* 0x000f620000300800 */
[----:B------:R-:W-:-:S03]  /*2c690*/  IADD3 R7, P5, PT, R6, R7, RZ ;  /* 0x0000000706077210 */ /* 0x000fc60007fbe0ff */
[----:B------:R-:W5:Y:S04]  /*2c6a0*/  LDL.LU R21, [R1+0xa3c] ;  /* 0x000a3c0001157983 */ /* 0x000f680000300800 */
[----:B------:R-:W5:Y:S04]  /*2c6b0*/  LDL.LU R20, [R1+0xa18] ;  /* 0x000a180001147983 */ /* 0x000f680000300800 */
[----:B------:R0:W-:Y:S04]  /*2c6c0*/  STL [R1+0xa68], R7 ;  /* 0x000a680701007387 */ /* 0x0001e80000100800 */
[----:B------:R-:W5:Y:S04]  /*2c6d0*/  LDL.LU R19, [R1+0xa34] ;  /* 0x000a340001137983 */ /* 0x000f680000300800 */
[----:B------:R-:W5:Y:S04]  /*2c6e0*/  LDL.LU R18, [R1+0xa10] ;  /* 0x000a100001127983 */ /* 0x000f680000300800 */
[----:B0-----:R-:W5:Y:S04]  /*2c6f0*/  LDL.LU R7, [R1+0xa2c] ;  /* 0x000a2c0001077983 */ /* 0x001f680000300800 */
[----:B------:R-:W5:Y:S01]  /*2c700*/  LDL.LU R17, [R1+0xa08] ;  /* 0x000a080001117983 */ /* 0x000f620000300800 */
[----:B--2---:R-:W-:-:S05]  /*2c710*/  IMAD.X R14, R22, 0x1, R14, P6 ;  /* 0x00000001160e7824 */ /* 0x004fca00030e060e */
[----:B------:R0:W-:Y:S04]  /*2c720*/  STL [R1+0xa84], R14 ;  /* 0x000a840e01007387 */ /* 0x0001e80000100800 */
        /* <DEDUP_REMOVED lines=9> */
[----:B-----5:R-:W-:-:S05]  /*2c7c0*/  IADD3 R12, P1, PT, R6, R12, RZ ;  /* 0x0000000c060c7210 */ /* 0x020fca0007f3e0ff */
[----:B------:R0:W-:Y:S01]  /*2c7d0*/  STL [R1+0xa58], R12 ;  /* 0x000a580c01007387 */ /* 0x0001e20000100800 */
[----:B------:R-:W-:Y:S01]  /*2c7e0*/  IMAD.X R35, R22, 0x1, R35, P2 ;  /* 0x0000000116237824 */ /* 0x000fe200010e0623 */
[----:B------:R-:W-:Y:S02]  /*2c7f0*/  IADD3 R34, P2, PT, R6, R34, RZ ;  /* 0x0000002206227210 */ /* 0x000fe40007f5e0ff */
[----:B0-----:R-:W5:Y:S01]  /*2c800*/  LDL.LU R12, [R1+0x9f0] ;  /* 0x0009f000010c7983 */ /* 0x001f620000300800 */
        /* <DEDUP_REMOVED lines=18> */
[----:B------:R-:W-:-:S03]  /*2c930*/  IMAD.X R11, R22, 0x1, R11, P3 ;  /* 0x00000001160b7824 */ /* 0x000fc600018e060b */
[----:B------:R-:W-:Y:S04]  /*2c940*/  STL [R1+0xa30], R26 ;  /* 0x000a301a01007387 */ /* 0x000fe80000100800 */
[----:B------:R0:W-:Y:S04]  /*2c950*/  STL [R1+0xa44], R11 ;  /* 0x000a440b01007387 */ /* 0x0001e80000100800 */
[----:B------:R-:W-:Y:S04]  /*2c960*/  STL [R1+0xa4c], R25 ;  /* 0x000a4c1901007387 */ /* 0x000fe80000100800 */
[----:B0-----:R-:W5:Y:S01]  /*2c970*/  LDL.LU R11, [R1+0xa0c] ;  /* 0x000a0c00010b7983 */ /* 0x001f620000300800 */
[----:B------:R-:W-:Y:S01]  /*2c980*/  IADD3 R24, P2, PT, R6, R24, RZ ;  /* 0x0000001806187210 */ /* 0x000fe20007f5e0ff */
[----:B------:R-:W-:Y:S01]  /*2c990*/  IMAD.X R21, R22, 0x1, R21, P5 ;  /* 0x0000000116157824 */ /* 0x000fe200028e0615 */
[----:B------:R-:W-:-:S02]  /*2c9a0*/  IADD3 R23, P3, PT, R6, R23, RZ ;  /* 0x0000001706177210 */ /* 0x000fc40007f7e0ff */
[----:B------:R-:W-:Y:S01]  /*2c9b0*/  IADD3 R20, P5, PT, R6, R20, RZ ;  /* 0x0000001406147210 */ /* 0x000fe20007fbe0ff */
[----:B------:R-:W-:Y:S01]  /*2c9c0*/  STL [R1+0xa28], R24 ;  /* 0x000a281801007387 */ /* 0x000fe20000100800 */
[----:B------:R-:W-:-:S03]  /*2c9d0*/  IMAD.X R19, R22, 0x1, R19, P6 ;  /* 0x0000000116137824 */ /* 0x000fc600030e0613 */
[----:B------:R-:W-:Y:S01]  /*2c9e0*/  STL [R1+0xa20], R23 ;  /* 0x000a201701007387 */ /* 0x000fe20000100800 */
[----:B------:R-:W-:-:S03]  /*2c9f0*/  IMAD.X R7, R22, 0x1, R7, P1 ;  /* 0x0000000116077824 */ /* 0x000fc600008e0607 */
[----:B------:R-:W-:Y:S01]  /*2ca00*/  STL [R1+0xa3c], R21 ;  /* 0x000a3c1501007387 */ /* 0x000fe20000100800 */
[----:B------:R-:W-:-:S03]  /*2ca10*/  IADD3 R18, P6, PT, R6, R18, RZ ;  /* 0x0000001206127210 */ /* 0x000fc60007fde0ff */
[----:B------:R-:W-:Y:S04]  /*2ca20*/  STL [R1+0xa18], R20 ;  /* 0x000a181401007387 */ /* 0x000fe80000100800 */
[----:B------:R0:W-:Y:S04]  /*2ca30*/  STL [R1+0xa2c], R7 ;  /* 0x000a2c0701007387 */ /* 0x0001e80000100800 */
[----:B------:R-:W-:Y:S01]  /*2ca40*/  STL [R1+0xa34], R19 ;  /* 0x000a341301007387 */ /* 0x000fe20000100800 */
[----:B------:R-:W-:-:S03]  /*2ca50*/  IADD3 R17, P1, PT, R6, R17, RZ ;  /* 0x0000001106117210 */ /* 0x000fc60007f3e0ff */
[----:B0-----:R-:W5:Y:S04]  /*2ca60*/  LDL.LU R7, [R1+0x9e8] ;  /* 0x0009e80001077983 */ /* 0x001f680000300800 */
[----:B------:R-:W-:Y:S01]  /*2ca70*/  STL [R1+0xa10], R18 ;  /* 0x000a101201007387 */ /* 0x000fe20000100800 */
[----:B--2---:R-:W-:-:S05]  /*2ca80*/  IMAD.X R14, R22, 0x1, R14, P2 ;  /* 0x00000001160e7824 */ /* 0x004fca00010e060e */
[----:B------:R0:W-:Y:S01]  /*2ca90*/  STL [R1+0xa24], R14 ;  /* 0x000a240e01007387 */ /* 0x0001e20000100800 */
[----:B------:R-:W-:-:S03]  /*2caa0*/  IADD3 R16, P2, PT, R6, R16, RZ ;  /* 0x0000001006107210 */ /* 0x000fc60007f5e0ff */
[----:B0-----:R-:W2:Y:S04]  /*2cab0*/  LDL.LU R14, [R1+0xa04] ;  /* 0x000a0400010e7983 */ /* 0x001ea80000300800 */
[----:B------:R-:W-:Y:S01]  /*2cac0*/  STL [R1+0xa08], R17 ;  /* 0x000a081101007387 */ /* 0x000fe20000100800 */
[----:B---3--:R-:W-:-:S05]  /*2cad0*/  IMAD.X R13, R22, 0x1, R13, P3 ;  /* 0x00000001160d7824 */ /* 0x008fca00018e060d */
[----:B------:R0:W-:Y:S01]  /*2cae0*/  STL [R1+0xa1c], R13 ;  /* 0x000a1c0d01007387 */ /* 0x0001e20000100800 */
[----:B----4-:R-:W-:-:S03]  /*2caf0*/  IADD3 R15, P3, PT, R6, R15, RZ ;  /* 0x0000000f060f7210 */ /* 0x010fc60007f7e0ff */
[----:B0-----:R-:W3:Y:S01]  /*2cb00*/  LDL.LU R13, [R1+0x9e0] ;  /* 0x0009e000010d7983 */ /* 0x001ee20000300800 */
[----:B------:R-:W-:-:S03]  /*2cb10*/  IMAD.X R9, R22, 0x1, R9, P5 ;  /* 0x0000000116097824 */ /* 0x000fc600028e0609 */
[----:B------:R-:W-:Y:S04]  /*2cb20*/  STL [R1+0xa00], R16 ;  /* 0x000a001001007387 */ /* 0x000fe80000100800 */
[----:B------:R0:W-:Y:S04]  /*2cb30*/  STL [R1+0xa14], R9 ;  /* 0x000a140901007387 */ /* 0x0001e80000100800 */
[----:B0-----:R-:W4:Y:S01]  /*2cb40*/  LDL.LU R9, [R1+0x9fc] ;  /* 0x0009fc0001097983 */ /* 0x001f220000300800 */
[----:B-----5:R-:W-:-:S03]  /*2cb50*/  IADD3 R12, P5, PT, R6, R12, RZ ;  /* 0x0000000c060c7210 */ /* 0x020fc60007fbe0ff */
        /* <DEDUP_REMOVED lines=14> */
[----:B0-----:R-:W5:Y:S01]  /*2cc40*/  LDL.LU R12, [R1+0x9a8] ;  /* 0x0009a800010c7983 */ /* 0x001f620000300800 */
[----:B------:R-:W-:-:S03]  /*2cc50*/  IMAD.X R11, R22, 0x1, R11, P6 ;  /* 0x00000001160b7824 */ /* 0x000fc600030e060b */
[----:B------:R-:W5:Y:S04]  /*2cc60*/  LDL.LU R23, [R1+0x9c4] ;  /* 0x0009c40001177983 */ /* 0x000f680000300800 */
[----:B------:R-:W5:Y:S04]  /*2cc70*/  LDL.LU R21, [R1+0x9a0] ;  /* 0x0009a00001157983 */ /* 0x000f680000300800 */
[----:B------:R-:W5:Y:S04]  /*2cc80*/  LDL.LU R20, [R1+0x9bc] ;  /* 0x0009bc0001147983 */ /* 0x000f680000300800 */
[----:B------:R0:W-:Y:S04]  /*2cc90*/  STL [R1+0xa0c], R11 ;  /* 0x000a0c0b01007387 */ /* 0x0001e80000100800 */
[----:B------:R-:W5:Y:S04]  /*2cca0*/  LDL.LU R19, [R1+0x998] ;  /* 0x0009980001137983 */ /* 0x000f680000300800 */
[----:B------:R-:W5:Y:S04]  /*2ccb0*/  LDL.LU R18, [R1+0x9b4] ;  /* 0x0009b40001127983 */ /* 0x000f680000300800 */
[----:B0-----:R-:W5:Y:S04]  /*2ccc0*/  LDL.LU R11, [R1+0x990] ;  /* 0x00099000010b7983 */ /* 0x001f680000300800 */
[----:B------:R-:W5:Y:S01]  /*2ccd0*/  LDL.LU R17, [R1+0x9ac] ;  /* 0x0009ac0001117983 */ /* 0x000f620000300800 */
[----:B------:R-:W-:-:S05]  /*2cce0*/  IADD3 R7, P6, PT, R6, R7, RZ ;  /* 0x0000000706077210 */ /* 0x000fca0007fde0ff */
[----:B------:R0:W-:Y:S04]  /*2ccf0*/  STL [R1+0x9e8], R7 ;  /* 0x0009e80701007387 */ /* 0x0001e80000100800 */
        /* <DEDUP_REMOVED lines=9> */
[----:B----4-:R-:W-:-:S05]  /*2cd90*/  IMAD.X R9, R22, 0x1, R9, P2 ;  /* 0x0000000116097824 */ /* 0x010fca00010e0609 */
[----:B------:R0:W-:Y:S01]  /*2cda0*/  STL [R1+0x9fc], R9 ;  /* 0x0009fc0901007387 */ /* 0x0001e20000100800 */
[----:B-----5:R-:W-:Y:S01]  /*2cdb0*/  IADD3 R35, P2, PT, R6, R35, RZ ;  /* 0x0000002306237210 */ /* 0x020fe20007f5e0ff */
[----:B------:R-:W-:Y:S02]  /*2cdc0*/  IMAD.X R34, R22, 0x1, R34, P3 ;  /* 0x0000000116227824 */ /* 0x000fe400018e0622 */
[----:B0-----:R-:W4:Y:S01]  /*2cdd0*/  LDL.LU R9, [R1+0x994] ;  /* 0x0009940001097983 */ /* 0x001f220000300800 */
        /* <DEDUP_REMOVED lines=27> */
[----:B------:R-:W-:Y:S01]  /*2cf90*/  STL [R1+0x9cc], R24 ;  /* 0x0009cc1801007387 */ /* 0x000fe20000100800 */
[----:B------:R-:W-:Y:S01]  /*2cfa0*/  IADD3 R19, P6, PT, R6, R19, RZ ;  /* 0x0000001306137210 */ /* 0x000fe20007fde0ff */
[----:B------:R-:W-:Y:S02]  /*2cfb0*/  IMAD.X R18, R22, 0x1, R18, P1 ;  /* 0x0000000116127824 */ /* 0x000fe400008e0612 */
[----:B------:R-:W-:Y:S01]  /*2cfc0*/  STL [R1+0x9c4], R23 ;  /* 0x0009c41701007387 */ /* 0x000fe20000100800 */
[----:B------:R-:W-:-:S03]  /*2cfd0*/  IADD3 R11, P1, PT, R6, R11, RZ ;  /* 0x0000000b060b7210 */ /* 0x000fc60007f3e0ff */
[----:B------:R-:W-:Y:S04]  /*2cfe0*/  STL [R1+0x9a0], R21 ;  /* 0x0009a01501007387 */ /* 0x000fe80000100800 */
[----:B------:R-:W-:Y:S04]  /*2cff0*/  STL [R1+0x9bc], R20 ;  /* 0x0009bc1401007387 */ /* 0x000fe80000100800 */
[----:B------:R0:W-:Y:S04]  /*2d000*/  STL [R1+0x990], R11 ;  /* 0x0009900b01007387 */ /* 0x0001e80000100800 */
[----:B------:R-:W-:Y:S04]  /*2d010*/  STL [R1+0x998], R19 ;  /* 0x0009981301007387 */ /* 0x000fe80000100800 */
[----:B0-----:R-:W5:Y:S01]  /*2d020*/  LDL.LU R11, [R1+0x98c] ;  /* 0x00098c00010b7983 */ /* 0x001f620000300800 */
[----:B------:R-:W-:Y:S01]  /*2d030*/  IMAD.X R17, R22, 0x1, R17, P2 ;  /* 0x0000000116117824 */ /* 0x000fe200010e0611 */
[----:B------:R-:W-:-:S02]  /*2d040*/  IADD3 R7, P2, PT, R6, R7, RZ ;  /* 0x0000000706077210 */ /* 0x000fc40007f5e0ff */
[----:B------:R-:W-:Y:S01]  /*2d050*/  STL [R1+0x9b4], R18 ;  /* 0x0009b41201007387 */ /* 0x000fe20000100800 */
[----:B------:R-:W-:-:S03]  /*2d060*/  IMAD.X R16, R22, 0x1, R16, P3 ;  /* 0x0000000116107824 */ /* 0x000fc600018e0610 */
[----:B------:R0:W-:Y:S04]  /*2d070*/  STL [R1+0x988], R7 ;  /* 0x0009880701007387 */ /* 0x0001e80000100800 */
[----:B0-----:R-:W5:Y:S04]  /*2d080*/  LDL.LU R7, [R1+0x968] ;  /* 0x0009680001077983 */ /* 0x001f680000300800 */
[----:B------:R-:W-:Y:S01]  /*2d090*/  STL [R1+0x9ac], R17 ;  /* 0x0009ac1101007387 */ /* 0x000fe20000100800 */
[----:B--2---:R-:W-:Y:S01]  /*2d0a0*/  IADD3 R14, P3, PT, R6, R14, RZ ;  /* 0x0000000e060e7210 */ /* 0x004fe20007f7e0ff */
[----:B------:R-:W-:-:S04]  /*2d0b0*/  IMAD.X R15, R22, 0x1, R15, P5 ;  /* 0x00000001160f7824 */ /* 0x000fc800028e060f */
[----:B------:R0:W-:Y:S04]  /*2d0c0*/  STL [R1+0x980], R14 ;  /* 0x0009800e01007387 */ /* 0x0001e80000100800 */
[----:B0-----:R-:W2:Y:S04]  /*2d0d0*/  LDL.LU R14, [R1+0x984] ;  /* 0x00098400010e7983 */ /* 0x001ea80000300800 */
[----:B------:R-:W-:Y:S01]  /*2d0e0*/  STL [R1+0x9a4], R16 ;  /* 0x0009a41001007387 */ /* 0x000fe20000100800 */
[----:B---3--:R-:W-:-:S05]  /*2d0f0*/  IADD3 R13, P5, PT, R6, R13, RZ ;  /* 0x0000000d060d7210 */ /* 0x008fca0007fbe0ff */
[----:B------:R0:W-:Y:S04]  /*2d100*/  STL [R1+0x978], R13 ;  /* 0x0009780d01007387 */ /* 0x0001e80000100800 */
[----:B0-----:R-:W3:Y:S01]  /*2d110*/  LDL.LU R13, [R1+0x960] ;  /* 0x00096000010d7983 */ /* 0x001ee20000300800 */
[----:B----4-:R-:W-:-:S03]  /*2d120*/  IMAD.X R9, R22, 0x1, R9, P6 ;  /* 0x0000000116097824 */ /* 0x010fc600030e0609 */
[----:B------:R-:W-:Y:S04]  /*2d130*/  STL [R1+0x99c], R15 ;  /* 0x00099c0f01007387 */ /* 0x000fe80000100800 */
[----:B------:R-:W4:Y:S04]  /*2d140*/  LDL.LU R35, [R1+0x97c] ;  /* 0x00097c0001237983 */ /* 0x000f280000300800 */
[----:B------:R-:W4:Y:S04]  /*2d150*/  LDL.LU R34, [R1+0x958] ;  /* 0x0009580001227983 */ /* 0x000f280000300800 */
[----:B------:R-:W4:Y:S04]  /*2d160*/  LDL.LU R33, [R1+0x974] ;  /* 0x0009740001217983 */ /* 0x000f280000300800 */
[----:B------:R0:W-:Y:S04]  /*2d170*/  STL [R1+0x994], R9 ;  /* 0x0009940901007387 */ /* 0x0001e80000100800 */
        /* <DEDUP_REMOVED lines=9> */
[----:B0-----:R-:W4:Y:S01]  /*2d210*/  LDL.LU R9, [R1+0x94c] ;  /* 0x00094c0001097983 */ /* 0x001f220000300800 */
[----:B-----5:R-:W-:-:S03]  /*2d220*/  IADD3 R12, P6, PT, R6, R12, RZ ;  /* 0x0000000c060c7210 */ /* 0x020fc60007fde0ff */
        /* <DEDUP_REMOVED lines=8> */
[----:B------:R-:W-:-:S05]  /*2d2b0*/  IMAD.X R11, R22, 0x1, R11, P1 ;  /* 0x00000001160b7824 */ /* 0x000fca00008e060b */
[----:B------:R0:W-:Y:S04]  /*2d2c0*/  STL [R1+0x98c], R11 ;  /* 0x00098c0b01007387 */ /* 0x0001e80000100800 */
[----:B0-----:R-:W5:Y:S01]  /*2d2d0*/  LDL.LU R11, [R1+0x92c] ;  /* 0x00092c00010b7983 */ /* 0x001f620000300800 */
[----:B------:R-:W-:-:S03]  /*2d2e0*/  IADD3 R7, P1, PT, R6, R7, RZ ;  /* 0x0000000706077210 */ /* 0x000fc60007f3e0ff */
[----:B------:R-:W5:Y:S04]  /*2d2f0*/  LDL.LU R16, [R1+0x908] ;  /* 0x0009080001107983 */ /* 0x000f680000300800 */
[----:B------:R0:W-:Y:S04]  /*2d300*/  STL [R1+0x968], R7 ;  /* 0x0009680701007387 */ /* 0x0001e80000100800 */
[----:B0-----:R-:W5:Y:S04]  /*2d310*/  LDL.LU R7, [R1+0x924] ;  /* 0x0009240001077983 */ /* 0x001f680000300800 */
[----:B------:R-:W5:Y:S01]  /*2d320*/  LDL.LU R15, [R1+0x900] ;  /* 0x00090000010f7983 */ /* 0x000f620000300800 */
[----:B--2---:R-:W-:-:S05]  /*2d330*/  IMAD.X R14, R22, 0x1, R14, P2 ;  /* 0x00000001160e7824 */ /* 0x004fca00010e060e */
[----:B------:R0:W-:Y:S04]  /*2d340*/  STL [R1+0x984], R14 ;  /* 0x0009840e01007387 */ /* 0x0001e80000100800 */
[----:B0-----:R-:W2:Y:S01]  /*2d350*/  LDL.LU R14, [R1+0x91c] ;  /* 0x00091c00010e7983 */ /* 0x001ea20000300800 */
[----:B---3--:R-:W-:-:S05]  /*2d360*/  IADD3 R13, P2, PT, R6, R13, RZ ;  /* 0x0000000d060d7210 */ /* 0x008fca0007f5e0ff */
[----:B------:R0:W-:Y:S01]  /*2d370*/  STL [R1+0x960], R13 ;  /* 0x0009600d01007387 */ /* 0x0001e20000100800 */
[----:B----4-:R-:W-:Y:S01]  /*2d380*/  IMAD.X R35, R22, 0x1, R35, P3 ;  /* 0x0000000116237824 */ /* 0x010fe200018e0623 */
[----:B------:R-:W-:Y:S02]  /*2d390*/  IADD3 R34, P3, PT, R6, R34, RZ ;  /* 0x0000002206227210 */ /* 0x000fe40007f7e0ff */
[----:B0-----:R-:W3:Y:S01]  /*2d3a0*/  LDL.LU R13, [R1+0x8f8] ;  /* 0x0008f800010d7983 */ /* 0x001ee20000300800 */
        /* <DEDUP_REMOVED lines=21> */
[----:B------:R0:W-:Y:S01]  /*2d500*/  STL [R1+0x94c], R9 ;  /* 0x00094c0901007387 */ /* 0x0001e20000100800 */
[----:B-----5:R-:W-:-:S03]  /*2d510*/  IADD3 R23, P5, PT, R6, R23, RZ ;  /* 0x0000001706177210 */ /* 0x020fc60007fbe0ff */
[----:B------:R-:W-:Y:S01]  /*2d520*/  STL [R1+0x954], R25 ;  /* 0x0009541901007387 */ /* 0x000fe20000100800 */
[----:B------:R-:W-:Y:S01]  /*2d530*/  IMAD.X R21, R22, 0x1, R21, P6 ;  /* 0x0000000116157824 */ /* 0x000fe200030e0615 */
[----:B------:R-:W-:Y:S02]  /*2d540*/  IADD3 R20, P6, PT, R6, R20, RZ ;  /* 0x0000001406147210 */ /* 0x000fe40007fde0ff */
[----:B0-----:R-:W4:Y:S04]  /*2d550*/  LDL.LU R9, [R1+0x914] ;  /* 0x0009140001097983 */ /* 0x001f280000300800 */
        /* <DEDUP_REMOVED lines=8> */
[----:B------:R-:W-:Y:S04]  /*2d5e0*/  STL [R1+0x93c], R19 ;  /* 0x00093c1301007387 */ /* 0x000fe80000100800 */
[----:B0-----:R-:W5:Y:S01]  /*2d5f0*/  LDL.LU R12, [R1+0x8f0] ;  /* 0x0008f000010c7983 */ /* 0x001f620000300800 */
[----:B------:R-:W-:-:S03]  /*2d600*/  IMAD.X R11, R22, 0x1, R11, P3 ;  /* 0x00000001160b7824 */ /* 0x000fc600018e060b */
[----:B------:R-:W-:Y:S04]  /*2d610*/  STL [R1+0x918], R18 ;  /* 0x0009181201007387 */ /* 0x000fe80000100800 */
[----:B------:R0:W-:Y:S04]  /*2d620*/  STL [R1+0x92c], R11 ;  /* 0x00092c0b01007387 */ /* 0x0001e80000100800 */
[----:B0-----:R-:W5:Y:S01]  /*2d630*/  LDL.LU R11, [R1+0x90c] ;  /* 0x00090c00010b7983 */ /* 0x001f620000300800 */
[----:B------:R-:W-:Y:S01]  /*2d640*/  IADD3 R17, P2, PT, R6, R17, RZ ;  /* 0x0000001106117210 */ /* 0x000fe20007f5e0ff */
[----:B------:R-:W-:Y:S01]  /*2d650*/  IMAD.X R7, R22, 0x1, R7, P5 ;  /* 0x0000000116077824 */ /* 0x000fe200028e0607 */
[----:B------:R-:W-:-:S03]  /*2d660*/  IADD3 R16, P3, PT, R6, R16, RZ ;  /* 0x0000001006107210 */ /* 0x000fc60007f7e0ff */
[----:B------:R-:W-:Y:S01]  /*2d670*/  STL [R1+0x910], R17 ;  /* 0x0009101101007387 */ /* 0x000fe20000100800 */
[----:B------:R-:W-:-:S03]  /*2d680*/  IADD3 R15, P5, PT, R6, R15, RZ ;  /* 0x0000000f060f7210 */ /* 0x000fc60007fbe0ff */
[----:B------:R0:W-:Y:S04]  /*2d690*/  STL [R1+0x924], R7 ;  /* 0x0009240701007387 */ /* 0x0001e80000100800 */
[----:B0-----:R-:W5:Y:S04]  /*2d6a0*/  LDL.LU R7, [R1+0x8e8] ;  /* 0x0008e80001077983 */ /* 0x001f680000300800 */
[----:B------:R-:W-:Y:S01]  /*2d6b0*/  STL [R1+0x908], R16 ;  /* 0x0009081001007387 */ /* 0x000fe20000100800 */
[----:B--2---:R-:W-:-:S05]  /*2d6c0*/  IMAD.X R14, R22, 0x1, R14, P6 ;  /* 0x00000001160e7824 */ /* 0x004fca00030e060e */
[----:B------:R0:W-:Y:S04]  /*2d6d0*/  STL [R1+0x91c], R14 ;  /* 0x00091c0e01007387 */ /* 0x0001e80000100800 */
[----:B0-----:R-:W2:Y:S04]  /*2d6e0*/  LDL.LU R14, [R1+0x904] ;  /* 0x00090400010e7983 */ /* 0x001ea80000300800 */
[----:B------:R-:W-:Y:S04]  /*2d6f0*/  STL [R1+0x900], R15 ;  /* 0x0009000f01007387 */ /* 0x000fe80000100800 */
[----:B------:R-:W2:Y:S04]  /*2d700*/  LDL.LU R35, [R1+0x8e0] ;  /* 0x0008e00001237983 */ /* 0x000ea80000300800 */
[----:B------:R-:W2:Y:S01]  /*2d710*/  LDL.LU R34, [R1+0x8fc] ;  /* 0x0008fc0001227983 */ /* 0x000ea20000300800 */
[----:B---3--:R-:W-:-:S03]  /*2d720*/  IADD3 R13, P6, PT, R6, R13, RZ ;  /* 0x0000000d060d7210 */ /* 0x008fc60007fde0ff */
[----:B------:R-:W3:Y:S04]  /*2d730*/  LDL.LU R33, [R1+0x8d8] ;  /* 0x0008d80001217983 */ /* 0x000ee80000300800 */
[----:B------:R0:W-:Y:S04]  /*2d740*/  STL [R1+0x8f8], R13 ;  /* 0x0008f80d01007387 */ /* 0x0001e80000100800 */
        /* <DEDUP_REMOVED lines=9> */
[----:B0-----:R-:W3:Y:S04]  /*2d7e0*/  LDL.LU R13, [R1+0x8b0] ;  /* 0x0008b000010d7983 */ /* 0x001ee80000300800 */
[----:B------:R-:W3:Y:S04]  /*2d7f0*/  LDL.LU R23, [R1+0x8cc] ;  /* 0x0008cc0001177983 */ /* 0x000ee80000300800 */
[----:B------:R-:W3:Y:S04]  /*2d800*/  LDL.LU R21, [R1+0x8a8] ;  /* 0x0008a80001157983 */ /* 0x000ee80000300800 */
[----:B------:R-:W3:Y:S01]  /*2d810*/  LDL.LU R20, [R1+0x8c4] ;  /* 0x0008c40001147983 */ /* 0x000ee20000300800 */
[----:B----4-:R-:W-:-:S05]  /*2d820*/  IMAD.X R9, R22, 0x1, R9, P1 ;  /* 0x0000000116097824 */ /* 0x010fca00008e0609 */
[----:B------:R0:W-:Y:S04]  /*2d830*/  STL [R1+0x914], R9 ;  /* 0x0009140901007387 */ /* 0x0001e80000100800 */
[----:B------:R-:W4:Y:S04]  /*2d840*/  LDL.LU R19, [R1+0x8a0] ;  /* 0x0008a00001137983 */ /* 0x000f280000300800 */
[----:B------:R-:W4:Y:S04]  /*2d850*/  LDL.LU R18, [R1+0x8bc] ;  /* 0x0008bc0001127983 */ /* 0x000f280000300800 */
[----:B0-----:R-:W4:Y:S04]  /*2d860*/  LDL.LU R9, [R1+0x898] ;  /* 0x0008980001097983 */ /* 0x001f280000300800 */
[----:B------:R-:W4:Y:S01]  /*2d870*/  LDL.LU R17, [R1+0x8b4] ;  /* 0x0008b40001117983 */ /* 0x000f220000300800 */
[----:B-----5:R-:W-:-:S05]  /*2d880*/  IADD3 R12, P1, PT, R6, R12, RZ ;  /* 0x0000000c060c7210 */ /* 0x020fca0007f3e0ff */
[----:B------:R0:W-:Y:S04]  /*2d890*/  STL [R1+0x8f0], R12 ;  /* 0x0008f00c01007387 */ /* 0x0001e80000100800 */
[----:B0-----:R-:W5:Y:S01]  /*2d8a0*/  LDL.LU R12, [R1+0x890] ;  /* 0x00089000010c7983 */ /* 0x001f620000300800 */
[----:B------:R-:W-:-:S03]  /*2d8b0*/  IMAD.X R11, R22, 0x1, R11, P2 ;  /* 0x00000001160b7824 */ /* 0x000fc600010e060b */
[----:B------:R-:W5:Y:S04]  /*2d8c0*/  LDL.LU R16, [R1+0x8ac] ;  /* 0x0008ac0001107983 */ /* 0x000f680000300800 */
[----:B------:R0:W-:Y:S04]  /*2d8d0*/  STL [R1+0x90c], R11 ;  /* 0x00090c0b01007387 */ /* 0x0001e80000100800 */
[----:B0-----:R-:W5:Y:S04]  /*2d8e0*/  LDL.LU R11, [R1+0x888] ;  /* 0x00088800010b7983 */ /* 0x001f680000300800 */
[----:B------:R-:W5:Y:S01]  /*2d8f0*/  LDL.LU R15, [R1+0x8a4] ;  /* 0x0008a400010f7983 */ /* 0x000f620000300800 */
[----:B------:R-:W-:-:S05]  /*2d900*/  IADD3 R7, P2, PT, R6, R7, RZ ;  /* 0x0000000706077210 */ /* 0x000fca0007f5e0ff */
[----:B------:R0:W-:Y:S04]  /*2d910*/  STL [R1+0x8e8], R7 ;  /* 0x0008e80701007387 */ /* 0x0001e80000100800 */
[----:B0-----:R-:W5:Y:S01]  /*2d920*/  LDL.LU R7, [R1+0x880] ;  /* 0x0008800001077983 */ /* 0x001f620000300800 */
[----:B--2---:R-:W-:-:S05]  /*2d930*/  IMAD.X R14, R22, 0x1, R14, P3 ;  /* 0x00000001160e7824 */ /* 0x004fca00018e060e */
[----:B------:R0:W-:Y:S01]  /*2d940*/  STL [R1+0x904], R14 ;  /* 0x0009040e01007387 */ /* 0x0001e20000100800 */
[----:B------:R-:W-:Y:S01]  /*2d950*/  IADD3 R35, P3, PT, R6, R35, RZ ;  /* 0x0000002306237210 */ /* 0x000fe20007f7e0ff */
[----:B------:R-:W-:Y:S02]  /*2d960*/  IMAD.X R34, R22, 0x1, R34, P5 ;  /* 0x0000000116227824 */ /* 0x000fe400028e0622 */
[----:B0-----:R-:W2:Y:S01]  /*2d970*/  LDL.LU R14, [R1+0x89c] ;  /* 0x00089c00010e7983 */ /* 0x001ea20000300800 */
[----:B---3--:R-:W-:-:S03]  /*2d980*/  IADD3 R33, P5, PT, R6, R33, RZ ;  /* 0x0000002106217210 */ /* 0x008fc60007fbe0ff */
        /* <DEDUP_REMOVED lines=25> */
[----:B0-----:R-:W3:Y:S04]  /*2db20*/  LDL.LU R13, [R1+0x878] ;  /* 0x00087800010d7983 */ /* 0x001ee80000300800 */
[----:B------:R-:W-:Y:S04]  /*2db30*/  STL [R1+0x8d4], R24 ;  /* 0x0008d41801007387 */ /* 0x000fe80000100800 */
[----:B------:R-:W-:Y:S01]  /*2db40*/  STL [R1+0x8cc], R23 ;  /* 0x0008cc1701007387 */ /* 0x000fe20000100800 */
[----:B----4-:R-:W-:Y:S01]  /*2db50*/  IADD3 R19, P1, PT, R6, R19, RZ ;  /* 0x0000001306137210 */ /* 0x010fe20007f3e0ff */
[----:B------:R-:W-:-:S02]  /*2db60*/  IMAD.X R18, R22, 0x1, R18, P2 ;  /* 0x0000000116127824 */ /* 0x000fc400010e0612 */
[----:B------:R-:W-:Y:S01]  /*2db70*/  STL [R1+0x8a8], R21 ;  /* 0x0008a81501007387 */ /* 0x000fe20000100800 */
[----:B------:R-:W-:-:S03]  /*2db80*/  IADD3 R9, P2, PT, R6, R9, RZ ;  /* 0x0000000906097210 */ /* 0x000fc60007f5e0ff */
[----:B------:R-:W-:Y:S04]  /*2db90*/  STL [R1+0x8c4], R20 ;  /* 0x0008c41401007387 */ /* 0x000fe80000100800 */
[----:B------:R0:W-:Y:S01]  /*2dba0*/  STL [R1+0x898], R9 ;  /* 0x0008980901007387 */ /* 0x0001e20000100800 */
[----:B------:R-:W-:-:S03]  /*2dbb0*/  IMAD.X R17, R22, 0x1, R17, P3 ;  /* 0x0000000116117824 */ /* 0x000fc600018e0611 */
[----:B------:R-:W-:Y:S04]  /*2dbc0*/  STL [R1+0x8a0], R19 ;  /* 0x0008a01301007387 */ /* 0x000fe80000100800 */
[----:B0-----:R-:W4:Y:S04]  /*2dbd0*/  LDL.LU R9, [R1+0x894] ;  /* 0x0008940001097983 */ /* 0x001f280000300800 */
[----:B------:R-:W-:Y:S01]  /*2dbe0*/  STL [R1+0x8bc], R18 ;  /* 0x0008bc1201007387 */ /* 0x000fe20000100800 */
[----:B-----5:R-:W-:Y:S01]  /*2dbf0*/  IADD3 R12, P3, PT, R6, R12, RZ ;  /* 0x0000000c060c7210 */ /* 0x020fe20007f7e0ff */
[----:B------:R-:W-:-:S04]  /*2dc00*/  IMAD.X R16, R22, 0x1, R16, P5 ;  /* 0x0000000116107824 */ /* 0x000fc800028e0610 */
[----:B------:R0:W-:Y:S04]  /*2dc10*/  STL [R1+0x890], R12 ;  /* 0x0008900c01007387 */ /* 0x0001e80000100800 */
[----:B0-----:R-:W5:Y:S01]  /*2dc20*/  LDL.LU R12, [R1+0x870] ;  /* 0x00087000010c7983 */ /* 0x001f620000300800 */
[----:B------:R-:W-:-:S03]  /*2dc30*/  IADD3 R11, P5, PT, R6, R11, RZ ;  /* 0x0000000b060b7210 */ /* 0x000fc60007fbe0ff */
[----:B------:R-:W-:Y:S04]  /*2dc40*/  STL [R1+0x8b4], R17 ;  /* 0x0008b41101007387 */ /* 0x000fe80000100800 */
[----:B------:R0:W-:Y:S04]  /*2dc50*/  STL [R1+0x888], R11 ;  /* 0x0008880b01007387 */ /* 0x0001e80000100800 */
[----:B0-----:R-:W5:Y:S01]  /*2dc60*/  LDL.LU R11, [R1+0x88c] ;  /* 0x00088c00010b7983 */ /* 0x001f620000300800 */
[----:B------:R-:W-:Y:S01]  /*2dc70*/  IMAD.X R15, R22, 0x1, R15, P6 ;  /* 0x00000001160f7824 */ /* 0x000fe200030e060f */
[----:B------:R-:W-:-:S02]  /*2dc80*/  IADD3 R7, P6, PT, R6, R7, RZ ;  /* 0x0000000706077210 */ /* 0x000fc40007fde0ff */
[----:B------:R-:W-:Y:S04]  /*2dc90*/  STL [R1+0x8ac], R16 ;  /* 0x0008ac1001007387 */ /* 0x000fe80000100800 */
[----:B------:R0:W-:Y:S04]  /*2dca0*/  STL [R1+0x880], R7 ;  /* 0x0008800701007387 */ /* 0x0001e80000100800 */
[----:B0-----:R-:W5:Y:S04]  /*2dcb0*/  LDL.LU R7, [R1+0x868] ;  /* 0x0008680001077983 */ /* 0x001f680000300800 */
[----:B------:R-:W-:Y:S04]  /*2dcc0*/  STL [R1+0x8a4], R15 ;  /* 0x0008a40f01007387 */ /* 0x000fe80000100800 */
[----:B------:R-:W5:Y:S04]  /*2dcd0*/  LDL.LU R35, [R1+0x884] ;  /* 0x0008840001237983 */ /* 0x000f680000300800 */
[----:B------:R-:W5:Y:S04]  /*2dce0*/  LDL.LU R34, [R1+0x860] ;  /* 0x0008600001227983 */ /* 0x000f680000300800 */
[----:B------:R-:W5:Y:S01]  /*2dcf0*/  LDL.LU R33, [R1+0x87c] ;  /* 0x00087c0001217983 */ /* 0x000f620000300800 */
[----:B--2---:R-:W-:-:S05]  /*2dd00*/  IMAD.X R14, R22, 0x1, R14, P1 ;  /* 0x00000001160e7824 */ /* 0x004fca00008e060e */
[----:B------:R0:W-:Y:S04]  /*2dd10*/  STL [R1+0x89c], R14 ;  /* 0x00089c0e01007387 */ /* 0x0001e80000100800 */
        /* <DEDUP_REMOVED lines=9> */
[----:B0-----:R-:W2:Y:S04]  /*2ddb0*/  LDL.LU R14, [R1+0x854] ;  /* 0x00085400010e7983 */ /* 0x001ea80000300800 */
[----:B------:R-:W2:Y:S04]  /*2ddc0*/  LDL.LU R23, [R1+0x830] ;  /* 0x0008300001177983 */ /* 0x000ea80000300800 */
[----:B------:R-:W2:Y:S04]  /*2ddd0*/  LDL.LU R21, [R1+0x84c] ;  /* 0x00084c0001157983 */ /* 0x000ea80000300800 */
[----:B------:R-:W2:Y:S01]  /*2dde0*/  LDL.LU R20, [R1+0x828] ;  /* 0x0008280001147983 */ /* 0x000ea20000300800 */
[----:B---3--:R-:W-:-:S05]  /*2ddf0*/  IADD3 R13, P1, PT, R6, R13, RZ ;  /* 0x0000000d060d7210 */ /* 0x008fca0007f3e0ff */
[----:B------:R0:W-:Y:S04]  /*2de00*/  STL [R1+0x878], R13 ;  /* 0x0008780d01007387 */ /* 0x0001e80000100800 */
[----:B------:R-:W3:Y:S04]  /*2de10*/  LDL.LU R19, [R1+0x844] ;  /* 0x0008440001137983 */ /* 0x000ee80000300800 */
[----:B------:R-:W3:Y:S04]  /*2de20*/  LDL.LU R18, [R1+0x820] ;  /* 0x0008200001127983 */ /* 0x000ee80000300800 */
[----:B0-----:R-:W3:Y:S04]  /*2de30*/  LDL.LU R13, [R1+0x83c] ;  /* 0x00083c00010d7983 */ /* 0x001ee80000300800 */
[----:B------:R-:W3:Y:S01]  /*2de40*/  LDL.LU R17, [R1+0x818] ;  /* 0x0008180001117983 */ /* 0x000ee20000300800 */
[----:B----4-:R-:W-:-:S05]  /*2de50*/  IMAD.X R9, R22, 0x1, R9, P2 ;  /* 0x0000000116097824 */ /* 0x010fca00010e0609 */
[----:B------:R0:W-:Y:S04]  /*2de60*/  STL [R1+0x894], R9 ;  /* 0x0008940901007387 */ /* 0x0001e80000100800 */
        /* <DEDUP_REMOVED lines=8> */
[----:B0-----:R-:W5:Y:S01]  /*2def0*/  LDL.LU R11, [R1+0x824] ;  /* 0x00082400010b7983 */ /* 0x001f620000300800 */
[----:B------:R-:W-:-:S05]  /*2df00*/  IADD3 R7, P3, PT, R6, R7, RZ ;  /* 0x0000000706077210 */ /* 0x000fca0007f7e0ff */
[----:B------:R0:W-:Y:S01]  /*2df10*/  STL [R1+0x868], R7 ;  /* 0x0008680701007387 */ /* 0x0001e20000100800 */
[----:B------:R-:W-:Y:S01]  /*2df20*/  IMAD.X R35, R22, 0x1, R35, P5 ;  /* 0x0000000116237824 */ /* 0x000fe200028e0623 */
[----:B------:R-:W-:Y:S02]  /*2df30*/  IADD3 R34, P5, PT, R6, R34, RZ ;  /* 0x0000002206227210 */ /* 0x000fe40007fbe0ff */
[----:B0-----:R-:W5:Y:S01]  /*2df40*/  LDL.LU R7, [R1+0x800] ;  /* 0x0008000001077983 */ /* 0x001f620000300800 */
[----:B------:R-:W-:-:S03]  /*2df50*/  IMAD.X R33, R22, 0x1, R33, P6 ;  /* 0x0000000116217824 */ /* 0x000fc600030e0621 */
        /* <DEDUP_REMOVED lines=26> */
[----:B------:R-:W-:Y:S04]  /*2e100*/  STL [R1+0x838], R24 ;  /* 0x0008381801007387 */ /* 0x000fe80000100800 */
[----:B------:R-:W-:Y:S01]  /*2e110*/  STL [R1+0x830], R23 ;  /* 0x0008301701007387 */ /* 0x000fe20000100800 */
[----:B---3--:R-:W-:-:S03]  /*2e120*/  IMAD.X R19, R22, 0x1, R19, P2 ;  /* 0x0000000116137824 */ /* 0x008fc600010e0613 */
[----:B------:R-:W-:Y:S01]  /*2e130*/  STL [R1+0x84c], R21 ;  /* 0x00084c1501007387 */ /* 0x000fe20000100800 */
[----:B------:R-:W-:-:S03]  /*2e140*/  IMAD.X R13, R22, 0x1, R13, P3 ;  /* 0x00000001160d7824 */ /* 0x000fc600018e060d */
[----:B------:R-:W-:Y:S01]  /*2e150*/  STL [R1+0x828], R20 ;  /* 0x0008281401007387 */ /* 0x000fe20000100800 */
[----:B------:R-:W-:-:S03]  /*2e160*/  IADD3 R18, P2, PT, R6, R18, RZ ;  /* 0x0000001206127210 */ /* 0x000fc60007f5e0ff */
[----:B------:R0:W-:Y:S04]  /*2e170*/  STL [R1+0x83c], R13 ;  /* 0x00083c0d01007387 */ /* 0x0001e80000100800 */
[----:B------:R-:W-:Y:S04]  /*2e180*/  STL [R1+0x844], R19 ;  /* 0x0008441301007387 */ /* 0x000fe80000100800 */
[----:B0-----:R-:W3:Y:S01]  /*2e190*/  LDL.LU R13, [R1+0x7f8] ;  /* 0x0007f800010d7983 */ /* 0x001ee20000300800 */
[----:B------:R-:W-:-:S03]  /*2e1a0*/  IADD3 R17, P3, PT, R6, R17, RZ ;  /* 0x0000001106117210 */ /* 0x000fc60007f7e0ff */
[----:B------:R-:W-:Y:S01]  /*2e1b0*/  STL [R1+0x820], R18 ;  /* 0x0008201201007387 */ /* 0x000fe20000100800 */
[----:B----4-:R-:W-:-:S05]  /*2e1c0*/  IMAD.X R9, R22, 0x1, R9, P5 ;  /* 0x0000000116097824 */ /* 0x010fca00028e0609 */
[----:B------:R0:W-:Y:S01]  /*2e1d0*/  STL [R1+0x834], R9 ;  /* 0x0008340901007387 */ /* 0x0001e20000100800 */
[----:B------:R-:W-:-:S03]  /*2e1e0*/  IADD3 R16, P5, PT, R6, R16, RZ ;  /* 0x0000001006107210 */ /* 0x000fc60007fbe0ff */
[----:B0-----:R-:W4:Y:S04]  /*2e1f0*/  LDL.LU R9, [R1+0x814] ;  /* 0x0008140001097983 */ /* 0x001f280000300800 */
[----:B------:R-:W-:Y:S01]  /*2e200*/  STL [R1+0x818], R17 ;  /* 0x0008181101007387 */ /* 0x000fe20000100800 */
[----:B-----5:R-:W-:-:S05]  /*2e210*/  IMAD.X R12, R22, 0x1, R12, P6 ;  /* 0x00000001160c7824 */ /* 0x020fca00030e060c */
[----:B------:R0:W-:Y:S04]  /*2e220*/  STL [R1+0x82c], R12 ;  /* 0x00082c0c01007387 */ /* 0x0001e80000100800 */
[----:B0-----:R-:W5:Y:S01]  /*2e230*/  LDL.LU R12, [R1+0x7f0] ;  /* 0x0007f000010c7983 */ /* 0x001f620000300800 */
[----:B------:R-:W-:-:S03]  /*2e240*/  IMAD.X R11, R22, 0x1, R11, P1 ;  /* 0x00000001160b7824 */ /* 0x000fc600008e060b */
[----:B------:R-:W-:Y:S04]  /*2e250*/  STL [R1+0x810], R16 ;  /* 0x0008101001007387 */ /* 0x000fe80000100800 */
[----:B------:R0:W-:Y:S04]  /*2e260*/  STL [R1+0x824], R11 ;  /* 0x0008240b01007387 */ /* 0x0001e80000100800 */
[----:B0-----:R-:W5:Y:S01]  /*2e270*/  LDL.LU R11, [R1+0x80c] ;  /* 0x00080c00010b7983 */ /* 0x001f620000300800 */
[C---:B------:R-:W-:Y:S02]  /*2e280*/  IADD3 R15, P6, PT, R6.reuse, R15, RZ ;  /* 0x0000000f060f7210 */ /* 0x040fe40007fde0ff */
        /* <DEDUP_REMOVED lines=81> */
[----:B------:R-:W-:-:S04]  /*2e7a0*/  IMAD.X R16, R22, 0x1, R16, P6 ;  /* 0x0000000116107824 */ /* 0x000fc800030e0610 */
[----:B------:R0:W-:Y:S04]  /*2e7b0*/  STL [R1+0x798], R13 ;  /* 0x0007980d01007387 */ /* 0x0001e80000100800 */
[----:B0-----:R-:W3:Y:S04]  /*2e7c0*/  LDL.LU R13, [R1+0x778] ;  /* 0x00077800010d7983 */ /* 0x001ee80000300800 */
[----:B------:R-:W-:Y:S01]  /*2e7d0*/  STL [R1+0x7bc], R17 ;  /* 0x0007bc1101007387 */ /* 0x000fe20000100800 */
[----:B----4-:R-:W-:-:S05]  /*2e7e0*/  IADD3 R9, P6, PT, R6, R9, RZ ;  /* 0x0000000906097210 */ /* 0x010fca0007fde0ff */
[----:B------:R0:W-:Y:S01]  /*2e7f0*/  STL [R1+0x790], R9 ;  /* 0x0007900901007387 */ /* 0x0001e20000100800 */
[----:B------:R-:W-:-:S03]  /*2e800*/  IMAD.X R15, R22, 0x1, R15, P1 ;  /* 0x00000001160f7824 */ /* 0x000fc600008e060f */
[----:B0-----:R-:W4:Y:S04]  /*2e810*/  LDL.LU R9, [R1+0x794] ;  /* 0x0007940001097983 */ /* 0x001f280000300800 */
[----:B------:R-:W-:Y:S01]  /*2e820*/  STL [R1+0x7b4], R16 ;  /* 0x0007b41001007387 */ /* 0x000fe20000100800 */
[----:B-----5:R-:W-:-:S05]  /*2e830*/  IADD3 R12, P1, PT, R6, R12, RZ ;  /* 0x0000000c060c7210 */ /* 0x020fca0007f3e0ff */
        /* <DEDUP_REMOVED lines=89> */
[----:B------:R-:W-:-:S03]  /*2edd0*/  IADD3 R15, P1, PT, R6, R15, RZ ;  /* 0x0000000f060f7210 */ /* 0x000fc60007f3e0ff */
[----:B0-----:R-:W3:Y:S04]  /*2ede0*/  LDL.LU R13, [R1+0x6f0] ;  /* 0x0006f000010d7983 */ /* 0x001ee80000300800 */
[----:B------:R-:W-:Y:S01]  /*2edf0*/  STL [R1+0x718], R16 ;  /* 0x0007181001007387 */ /* 0x000fe20000100800 */
[----:B----4-:R-:W-:-:S05]  /*2ee00*/  IMAD.X R9, R22, 0x1, R9, P2 ;  /* 0x0000000116097824 */ /* 0x010fca00010e0609 */
[----:B------:R0:W-:Y:S04]  /*2ee10*/  STL [R1+0x72c], R9 ;  /* 0x00072c0901007387 */ /* 0x0001e80000100800 */
[----:B0-----:R-:W4:Y:S04]  /*2ee20*/  LDL.LU R9, [R1+0x714] ;  /* 0x0007140001097983 */ /* 0x001f280000300800 */
[----:B------:R-:W-:Y:S04]  /*2ee30*/  STL [R1+0x710], R15 ;  /* 0x0007100f01007387 */ /* 0x000fe80000100800 */
[----:B------:R-:W4:Y:S04]  /*2ee40*/  LDL.LU R35, [R1+0x6e8] ;  /* 0x0006e80001237983 */ /* 0x000f280000300800 */
[----:B------:R-:W4:Y:S01]  /*2ee50*/  LDL.LU R34, [R1+0x70c] ;  /* 0x00070c0001227983 */ /* 0x000f220000300800 */
[----:B-----5:R-:W-:-:S03]  /*2ee60*/  IADD3 R12, P2, PT, R6, R12, RZ ;  /* 0x0000000c060c7210 */ /* 0x020fc60007f5e0ff */
        /* <DEDUP_REMOVED lines=15> */
[----:B------:R-:W-:-:S05]  /*2ef60*/  IMAD.X R11, R22, 0x1, R11, P3 ;  /* 0x00000001160b7824 */ /* 0x000fca00018e060b */
        /* <DEDUP_REMOVED lines=18> */
[----:B------:R-:W-:Y:S01]  /*2f090*/  IADD3 R35, P6, PT, R6, R35, RZ ;  /* 0x0000002306237210 */ /* 0x000fe20007fde0ff */
[----:B------:R-:W-:Y:S02]  /*2f0a0*/  IMAD.X R34, R22, 0x1, R34, P1 ;  /* 0x0000000116227824 */ /* 0x000fe400008e0622 */
[----:B0-----:R-:W4:Y:S01]  /*2f0b0*/  LDL.LU R9, [R1+0x6a4] ;  /* 0x0006a40001097983 */ /* 0x001f220000300800 */
[----:B-----5:R-:W-:-:S03]  /*2f0c0*/  IADD3 R33, P1, PT, R6, R33, RZ ;  /* 0x0000002106217210 */ /* 0x020fc60007f3e0ff */
        /* <DEDUP_REMOVED lines=27> */
[----:B------:R-:W-:Y:S01]  /*2f280*/  STL [R1+0x6d4], R23 ;  /* 0x0006d41701007387 */ /* 0x000fe20000100800 */
[----:B------:R-:W-:Y:S01]  /*2f290*/  IADD3 R19, P3, PT, R6, R19, RZ ;  /* 0x0000001306137210 */ /* 0x000fe20007f7e0ff */
[----:B------:R-:W-:-:S02]  /*2f2a0*/  IMAD.X R18, R22, 0x1, R18, P5 ;  /* 0x0000000116127824 */ /* 0x000fc400028e0612 */
[----:B------:R-:W-:Y:S01]  /*2f2b0*/  STL [R1+0x6b0], R21 ;  /* 0x0006b01501007387 */ /* 0x000fe20000100800 */
[----:B------:R-:W-:-:S03]  /*2f2c0*/  IADD3 R11, P5, PT, R6, R11, RZ ;  /* 0x0000000b060b7210 */ /* 0x000fc60007fbe0ff */
[----:B------:R-:W-:Y:S04]  /*2f2d0*/  STL [R1+0x6cc], R20 ;  /* 0x0006cc1401007387 */ /* 0x000fe80000100800 */
[----:B------:R0:W-:Y:S04]  /*2f2e0*/  STL [R1+0x6a0], R11 ;  /* 0x0006a00b01007387 */ /* 0x0001e80000100800 */
[----:B------:R-:W-:Y:S04]  /*2f2f0*/  STL [R1+0x6a8], R19 ;  /* 0x0006a81301007387 */ /* 0x000fe80000100800 */
[----:B0-----:R-:W5:Y:S01]  /*2f300*/  LDL.LU R11, [R1+0x69c] ;  /* 0x00069c00010b7983 */ /* 0x001f620000300800 */
[----:B------:R-:W-:-:S03]  /*2f310*/  IMAD.X R17, R22, 0x1, R17, P6 ;  /* 0x0000000116117824 */ /* 0x000fc600030e0611 */
[----:B------:R-:W-:Y:S01]  /*2f320*/  STL [R1+0x6c4], R18 ;  /* 0x0006c41201007387 */ /* 0x000fe20000100800 */
[----:B------:R-:W-:Y:S01]  /*2f330*/  IADD3 R7, P6, PT, R6, R7, RZ ;  /* 0x0000000706077210 */ /* 0x000fe20007fde0ff */
[----:B------:R-:W-:-:S04]  /*2f340*/  IMAD.X R16, R22, 0x1, R16, P1 ;  /* 0x0000000116107824 */ /* 0x000fc800008e0610 */
        /* <DEDUP_REMOVED lines=10> */
[----:B0-----:R-:W3:Y:S04]  /*2f3f0*/  LDL.LU R13, [R1+0x670] ;  /* 0x00067000010d7983 */ /* 0x001ee80000300800 */
[----:B------:R-:W-:Y:S04]  /*2f400*/  STL [R1+0x6ac], R15 ;  /* 0x0006ac0f01007387 */ /* 0x000fe80000100800 */
[----:B------:R-:W3:Y:S04]  /*2f410*/  LDL.LU R35, [R1+0x68c] ;  /* 0x00068c0001237983 */ /* 0x000ee80000300800 */
[----:B------:R-:W3:Y:S01]  /*2f420*/  LDL.LU R34, [R1+0x668] ;  /* 0x0006680001227983 */ /* 0x000ee20000300800 */
[----:B----4-:R-:W-:-:S03]  /*2f430*/  IMAD.X R9, R22, 0x1, R9, P3 ;  /* 0x0000000116097824 */ /* 0x010fc600018e0609 */
        /* <DEDUP_REMOVED lines=11> */
[----:B0-----:R-:W4:Y:S04]  /*2f4f0*/  LDL.LU R9, [R1+0x65c] ;  /* 0x00065c0001097983 */ /* 0x001f280000300800 */
[----:B------:R-:W4:Y:S04]  /*2f500*/  LDL.LU R23, [R1+0x638] ;  /* 0x0006380001177983 */ /* 0x000f280000300800 */
[----:B------:R-:W4:Y:S04]  /*2f510*/  LDL.LU R21, [R1+0x654] ;  /* 0x0006540001157983 */ /* 0x000f280000300800 */
[----:B------:R-:W4:Y:S01]  /*2f520*/  LDL.LU R20, [R1+0x630] ;  /* 0x0006300001147983 */ /* 0x000f220000300800 */
[----:B-----5:R-:W-:-:S05]  /*2f530*/  IADD3 R12, P3, PT, R6, R12, RZ ;  /* 0x0000000c060c7210 */ /* 0x020fca0007f7e0ff */
[----:B------:R0:W-:Y:S04]  /*2f540*/  STL [R1+0x680], R12 ;  /* 0x0006800c01007387 */ /* 0x0001e80000100800 */
[----:B------:R-:W5:Y:S04]  /*2f550*/  LDL.LU R19, [R1+0x64c] ;  /* 0x00064c0001137983 */ /* 0x000f680000300800 */
[----:B------:R-:W5:Y:S04]  /*2f560*/  LDL.LU R18, [R1+0x628] ;  /* 0x0006280001127983 */ /* 0x000f680000300800 */
[----:B0-----:R-:W5:Y:S04]  /*2f570*/  LDL.LU R12, [R1+0x644] ;  /* 0x00064400010c7983 */ /* 0x001f680000300800 */
[----:B------:R-:W5:Y:S01]  /*2f580*/  LDL.LU R17, [R1+0x620] ;  /* 0x0006200001117983 */ /* 0x000f620000300800 */
[----:B------:R-:W-:-:S05]  /*2f590*/  IMAD.X R11, R22, 0x1, R11, P5 ;  /* 0x00000001160b7824 */ /* 0x000fca00028e060b */
[----:B------:R0:W-:Y:S04]  /*2f5a0*/  STL [R1+0x69c], R11 ;  /* 0x00069c0b01007387 */ /* 0x0001e80000100800 */
        /* <DEDUP_REMOVED lines=11> */
[----:B------:R-:W-:Y:S01]  /*2f660*/  IMAD.X R35, R22, 0x1, R35, P1 ;  /* 0x0000000116237824 */ /* 0x000fe200008e0623 */
[----:B------:R-:W-:Y:S02]  /*2f670*/  IADD3 R34, P1, PT, R6, R34, RZ ;  /* 0x0000002206227210 */ /* 0x000fe40007f3e0ff */
[----:B0-----:R-:W3:Y:S01]  /*2f680*/  LDL.LU R13, [R1+0x608] ;  /* 0x00060800010d7983 */ /* 0x001ee20000300800 */
[----:B----4-:R-:W-:-:S03]  /*2f690*/  IMAD.X R33, R22, 0x1, R33, P2 ;  /* 0x0000000116217824 */ /* 0x010fc600010e0621 */
        /* <DEDUP_REMOVED lines=21> */
[----:B------:R-:W-:-:S03]  /*2f7f0*/  IADD3 R23, P2, PT, R6, R23, RZ ;  /* 0x0000001706177210 */ /* 0x000fc60007f5e0ff */
[----:B------:R-:W-:Y:S01]  /*2f800*/  STL [R1+0x664], R25 ;  /* 0x0006641901007387 */ /* 0x000fe20000100800 */
[----:B------:R-:W-:Y:S01]  /*2f810*/  IMAD.X R21, R22, 0x1, R21, P3 ;  /* 0x0000000116157824 */ /* 0x000fe200018e0615 */
[----:B------:R-:W-:Y:S02]  /*2f820*/  IADD3 R20, P3, PT, R6, R20, RZ ;  /* 0x0000001406147210 */ /* 0x000fe40007f7e0ff */
[----:B0-----:R-:W4:Y:S04]  /*2f830*/  LDL.LU R9, [R1+0x624] ;  /* 0x0006240001097983 */ /* 0x001f280000300800 */
[----:B------:R-:W-:Y:S04]  /*2f840*/  STL [R1+0x640], R24 ;  /* 0x0006401801007387 */ /* 0x000fe80000100800 */
[----:B------:R-:W-:Y:S01]  /*2f850*/  STL [R1+0x638], R23 ;  /* 0x0006381701007387 */ /* 0x000fe20000100800 */
[----:B-----5:R-:W-:-:S03]  /*2f860*/  IMAD.X R19, R22, 0x1, R19, P5 ;  /* 0x0000000116137824 */ /* 0x020fc600028e0613 */
[----:B------:R-:W-:Y:S01]  /*2f870*/  STL [R1+0x654], R21 ;  /* 0x0006541501007387 */ /* 0x000fe20000100800 */
[----:B------:R-:W-:-:S03]  /*2f880*/  IMAD.X R12, R22, 0x1, R12, P6 ;  /* 0x00000001160c7824 */ /* 0x000fc600030e060c */
[----:B------:R-:W-:Y:S01]  /*2f890*/  STL [R1+0x630], R20 ;  /* 0x0006301401007387 */ /* 0x000fe20000100800 */
[----:B------:R-:W-:-:S03]  /*2f8a0*/  IADD3 R18, P5, PT, R6, R18, RZ ;  /* 0x0000001206127210 */ /* 0x000fc60007fbe0ff */
[----:B------:R0:W-:Y:S04]  /*2f8b0*/  STL [R1+0x644], R12 ;  /* 0x0006440c01007387 */ /* 0x0001e80000100800 */
[----:B------:R-:W-:Y:S04]  /*2f8c0*/  STL [R1+0x64c], R19 ;  /* 0x00064c1301007387 */ /* 0x000fe80000100800 */
[----:B0-----:R-:W5:Y:S04]  /*2f8d0*/  LDL.LU R12, [R1+0x600] ;  /* 0x00060000010c7983 */ /* 0x001f680000300800 */
[----:B------:R-:W-:Y:S01]  /*2f8e0*/  STL [R1+0x628], R18 ;  /* 0x0006281201007387 */ /* 0x000fe20000100800 */
[----:B------:R-:W-:-:S05]  /*2f8f0*/  IMAD.X R11, R22, 0x1, R11, P1 ;  /* 0x00000001160b7824 */ /* 0x000fca00008e060b */
[----:B------:R0:W-:Y:S04]  /*2f900*/  STL [R1+0x63c], R11 ;  /* 0x00063c0b01007387 */ /* 0x0001e80000100800 */
[----:B0-----:R-:W5:Y:S01]  /*2f910*/  LDL.LU R11, [R1+0x61c] ;  /* 0x00061c00010b7983 */ /* 0x001f620000300800 */
[C---:B------:R-:W-:Y:S02]  /*2f920*/  IADD3 R17, P6, PT, R6.reuse, R17, RZ ;  /* 0x0000001106117210 */ /* 0x040fe40007fde0ff */
[----:B------:R-:W-:-:S03]  /*2f930*/  IADD3 R16, P1, PT, R6, R16, RZ ;  /* 0x0000001006107210 */ /* 0x000fc60007f3e0ff */
[----:B------:R-:W-:Y:S01]  /*2f940*/  STL [R1+0x620], R17 ;  /* 0x0006201101007387 */ /* 0x000fe20000100800 */
[----:B------:R-:W-:Y:S01]  /*2f950*/  IMAD.X R7, R22, 0x1, R7, P2 ;  /* 0x0000000116077824 */ /* 0x000fe200010e0607 */
[----:B------:R-:W-:-:S04]  /*2f960*/  IADD3 R15, P2, PT, R6, R15, RZ ;  /* 0x0000000f060f7210 */ /* 0x000fc80007f5e0ff */
        /* <DEDUP_REMOVED lines=89> */
[----:B0-----:R-:W5:Y:S04]  /*2ff00*/  LDL.LU R12, [R1+0x580] ;  /* 0x00058000010c7983 */ /* 0x001f680000300800 */
[----:B------:R-:W-:Y:S01]  /*2ff10*/  STL [R1+0x5c4], R17 ;  /* 0x0005c41101007387 */ /* 0x000fe20000100800 */
[----:B------:R-:W-:-:S05]  /*2ff20*/  IADD3 R11, P2, PT, R6, R11, RZ ;  /* 0x0000000b060b7210 */ /* 0x000fca0007f5e0ff */
[----:B------:R0:W-:Y:S04]  /*2ff30*/  STL [R1+0x598], R11 ;  /* 0x0005980b01007387 */ /* 0x0001e80000100800 */
[----:B0-----:R-:W5:Y:S01]  /*2ff40*/  LDL.LU R11, [R1+0x59c] ;  /* 0x00059c00010b7983 */ /* 0x001f620000300800 */
[----:B------:R-:W-:-:S03]  /*2ff50*/  IMAD.X R15, R22, 0x1, R15, P3 ;  /* 0x00000001160f7824 */ /* 0x000fc600018e060f */
[----:B------:R-:W-:Y:S01]  /*2ff60*/  STL [R1+0x5bc], R16 ;  /* 0x0005bc1001007387 */ /* 0x000fe20000100800 */
[----:B------:R-:W-:-:S05]  /*2ff70*/  IADD3 R7, P3, PT, R6, R7, RZ ;  /* 0x0000000706077210 */ /* 0x000fca0007f7e0ff */
        /* <DEDUP_REMOVED lines=63> */
[----:B------:R-:W-:Y:S01]  /*30370*/  IMAD.X R14, R22, 0x1, R14, P3 ;  /* 0x00000001160e7824 */ /* 0x000fe200018e060e */
[----:B------:R-:W-:-:S04]  /*30380*/  IADD3 R23, P3, PT, R6, R23, RZ ;  /* 0x0000001706177210 */ /* 0x000fc80007f7e0ff */
        /* <DEDUP_REMOVED lines=24> */
[----:B0-----:R-:W5:Y:S04]  /*30510*/  LDL.LU R12, [R1+0x500] ;  /* 0x00050000010c7983 */ /* 0x001f680000300800 */
[----:B------:R-:W-:Y:S01]  /*30520*/  STL [R1+0x520], R16 ;  /* 0x0005201001007387 */ /* 0x000fe20000100800 */
[----:B------:R-:W-:-:S05]  /*30530*/  IMAD.X R11, R22, 0x1, R11, P5 ;  /* 0x00000001160b7824 */ /* 0x000fca00028e060b */
[----:B------:R0:W-:Y:S04]  /*30540*/  STL [R1+0x534], R11 ;  /* 0x0005340b01007387 */ /* 0x0001e80000100800 */
[----:B0-----:R-:W5:Y:S01]  /*30550*/  LDL.LU R11, [R1+0x51c] ;  /* 0x00051c00010b7983 */ /* 0x001f620000300800 */
[----:B------:R-:W-:-:S05]  /*30560*/  IADD3 R15, P3, PT, R6, R15, RZ ;  /* 0x0000000f060f7210 */ /* 0x000fca0007f7e0ff */
[----:B------:R-:W-:Y:S04]  /*30570*/  STL [R1+0x518], R15 ;  /* 0x0005180f01007387 */ /* 0x000fe80000100800 */
[----:B------:R-:W5:Y:S04]  /*30580*/  LDL.LU R35, [R1+0x4f8] ;  /* 0x0004f80001237983 */ /* 0x000f680000300800 */
[----:B------:R-:W5:Y:S01]  /*30590*/  LDL.LU R34, [R1+0x514] ;  /* 0x0005140001227983 */ /* 0x000f620000300800 */
[----:B------:R-:W-:-:S03]  /*305a0*/  IADD3 R7, P5, PT, R6, R7, RZ ;  /* 0x0000000706077210 */ /* 0x000fc60007fbe0ff */
        /* <DEDUP_REMOVED lines=88> */
[----:B0-----:R-:W5:Y:S04]  /*30b30*/  LDL.LU R12, [R1+0x480] ;  /* 0x00048000010c7983 */ /* 0x001f680000300800 */
[----:B------:R-:W-:Y:S04]  /*30b40*/  STL [R1+0x4bc], R15 ;  /* 0x0004bc0f01007387 */ /* 0x000fe80000100800 */
[----:B------:R-:W5:Y:S04]  /*30b50*/  LDL.LU R35, [R1+0x49c] ;  /* 0x00049c0001237983 */ /* 0x000f680000300800 */
[----:B------:R-:W5:Y:S01]  /*30b60*/  LDL.LU R34, [R1+0x478] ;  /* 0x0004780001227983 */ /* 0x000f620000300800 */
[----:B------:R-:W-:-:S03]  /*30b70*/  IMAD.X R11, R22, 0x1, R11, P6 ;  /* 0x00000001160b7824 */ /* 0x000fc600030e060b */
        /* <DEDUP_REMOVED lines=15> */
[----:B------:R-:W-:-:S05]  /*30c70*/  IADD3 R7, P6, PT, R6, R7, RZ ;  /* 0x0000000706077210 */ /* 0x000fca0007fde0ff */
        /* <DEDUP_REMOVED lines=48> */
[----:B------:R-:W-:Y:S04]  /*30f80*/  STL [R1+0x450], R24 ;  /* 0x0004501801007387 */ /* 0x000fe80000100800 */
        /* <DEDUP_REMOVED lines=8> */
[----:B------:R-:W-:Y:S04]  /*31010*/  STL [R1+0x45c], R19 ;  /* 0x00045c1301007387 */ /* 0x000fe80000100800 */
        /* <DEDUP_REMOVED lines=165> */
[----:B------:R-:W-:Y:S01]  /*31a70*/  STL [R1+0x364], R27 ;  /* 0x0003641b01007387 */ /* 0x000fe20000100800 */
[C---:B------:R-:W-:Y:S02]  /*31a80*/  IMAD.X R25, R22.reuse, 0x1, R25, P5 ;  /* 0x0000000116197824 */ /* 0x040fe400028e0619 */
[----:B------:R-:W-:Y:S01]  /*31a90*/  IMAD.X R9, R22, 0x1, R9, P6 ;  /* 0x0000000116097824 */ /* 0x000fe200030e0609 */
[----:B------:R-:W-:Y:S01]  /*31aa0*/  STL [R1+0x11d0], R26 ;  /* 0x0011d01a01007387 */ /* 0x000fe20000100800 */
[----:B------:R-:W-:-:S03]  /*31ab0*/  IADD3 R24, P5, PT, R5, R24, RZ ;  /* 0x0000001805187210 */ /* 0x000fc60007fbe0ff */
[----:B------:R0:W-:Y:S01]  /*31ac0*/  STL [R1+0x354], R9 ;  /* 0x0003540901007387 */ /* 0x0001e20000100800 */
[C---:B------:R-:W-:Y:S01]  /*31ad0*/  IADD3 R23, P6, PT, R5.reuse, R23, RZ ;  /* 0x0000001705177210 */ /* 0x040fe20007fde0ff */
[----:B------:R-:W-:Y:S02]  /*31ae0*/  IMAD.X R21, R22, 0x1, R21, P1 ;  /* 0x0000000116157824 */ /* 0x000fe400008e0615 */
[----:B------:R-:W-:Y:S01]  /*31af0*/  STL [R1+0x35c], R25 ;  /* 0x00035c1901007387 */ /* 0x000fe20000100800 */
[----:B0-----:R-:W-:Y:S02]  /*31b00*/  SHF.R.S32.HI R9, RZ, 0x1f, R5 ;  /* 0x0000001fff097819 */ /* 0x001fe40000011405 */
[----:B------:R-:W-:Y:S01]  /*31b10*/  IADD3 R20, P1, PT, R5, R20, RZ ;  /* 0x0000001405147210 */ /* 0x000fe20007f3e0ff */
        /* <DEDUP_REMOVED lines=9> */
[----:B0-----:R-:W4:Y:S04]  /*31bb0*/  LDL.LU R12, [R1+0x11ac] ;  /* 0x0011ac00010c7983 */ /* 0x001f280000300800 */
[----:B------:R-:W-:Y:S01]  /*31bc0*/  STL [R1+0x11b0], R18 ;  /* 0x0011b01201007387 */ /* 0x000fe20000100800 */
[----:B------:R-:W-:-:S05]  /*31bd0*/  IMAD.X R11, R9, 0x1, R11, P5 ;  /* 0x00000001090b7824 */ /* 0x000fca00028e060b */
[----:B------:R0:W-:Y:S04]  /*31be0*/  STL [R1+0x11c4], R11 ;  /* 0x0011c40b01007387 */ /* 0x0001e80000100800 */
[----:B0-----:R-:W5:Y:S01]  /*31bf0*/  LDL.LU R11, [R1+0x1188] ;  /* 0x00118800010b7983 */ /* 0x001f620000300800 */
[C---:B------:R-:W-:Y:S02]  /*31c00*/  IADD3 R17, P3, PT, R5.reuse, R17, RZ ;  /* 0x0000001105117210 */ /* 0x040fe40007f7e0ff */
[----:B------:R-:W-:-:S03]  /*31c10*/  IADD3 R16, P5, PT, R5, R16, RZ ;  /* 0x0000001005107210 */ /* 0x000fc60007fbe0ff */
[----:B------:R-:W-:Y:S01]  /*31c20*/  STL [R1+0x11a8], R17 ;  /* 0x0011a81101007387 */ /* 0x000fe20000100800 */
[----:B------:R-:W-:-:S05]  /*31c30*/  IMAD.X R7, R9, 0x1, R7, P6 ;  /* 0x0000000109077824 */ /* 0x000fca00030e0607 */
[----:B------:R0:W-:Y:S01]  /*31c40*/  STL [R1+0x11bc], R7 ;  /* 0x0011bc0701007387 */ /* 0x0001e20000100800 */
[----:B------:R-:W-:-:S03]  /*31c50*/  IADD3 R15, P6, PT, R5, R15, RZ ;  /* 0x0000000f050f7210 */ /* 0x000fc60007fde0ff */
        /* <DEDUP_REMOVED lines=40> */
[----:B--2---:R-:W-:-:S05]  /*31ee0*/  IADD3 R14, P3, PT, R5, R14, RZ ;  /* 0x0000000e050e7210 */ /* 0x004fca0007f7e0ff */
[----:B------:R0:W-:Y:S01]  /*31ef0*/  STL [R1+0x1180], R14 ;  /* 0x0011800e01007387 */ /* 0x0001e20000100800 */
[----:B------:R-:W-:Y:S01]  /*31f00*/  IMAD.X R36, R9, 0x1, R36, P5 ;  /* 0x0000000109247824 */ /* 0x000fe200028e0624 */
[----:B------:R-:W-:Y:S02]  /*31f10*/  IADD3 R35, P5, PT, R5, R35, RZ ;  /* 0x0000002305237210 */ /* 0x000fe40007fbe0ff */
[----:B0-----:R-:W2:Y:S01]  /*31f20*/  LDL.LU R14, [R1+0x1144] ;  /* 0x00114400010e7983 */ /* 0x001ea20000300800 */
[----:B---3--:R-:W-:-:S03]  /*31f30*/  IMAD.X R34, R9, 0x1, R34, P6 ;  /* 0x0000000109227824 */ /* 0x008fc600030e0622 */
        /* <DEDUP_REMOVED lines=35> */
[----:B------:R0:W-:Y:S04]  /*32170*/  STL [R1+0x1140], R13 ;  /* 0x0011400d01007387 */ /* 0x0001e80000100800 */
[----:B------:R-:W-:Y:S04]  /*32180*/  STL [R1+0x1148], R19 ;  /* 0x0011481301007387 */ /* 0x000fe80000100800 */
[----:B0-----:R-:W3:Y:S04]  /*32190*/  LDL.LU R13, [R1+0x1120] ;  /* 0x00112000010d7983 */ /* 0x001ee80000300800 */
[----:B------:R-:W-:Y:S01]  /*321a0*/  STL [R1+0x1164], R18 ;  /* 0x0011641201007387 */ /* 0x000fe20000100800 */
[----:B----4-:R-:W-:Y:S01]  /*321b0*/  IADD3 R12, P5, PT, R5, R12, RZ ;  /* 0x0000000c050c7210 */ /* 0x010fe20007fbe0ff */
[----:B------:R-:W-:-:S04]  /*321c0*/  IMAD.X R16, R9, 0x1, R16, P6 ;  /* 0x0000000109107824 */ /* 0x000fc800030e0610 */
[----:B------:R0:W-:Y:S04]  /*321d0*/  STL [R1+0x1138], R12 ;  /* 0x0011380c01007387 */ /* 0x0001e80000100800 */
[----:B0-----:R-:W4:Y:S04]  /*321e0*/  LDL.LU R12, [R1+0x113c] ;  /* 0x00113c00010c7983 */ /* 0x001f280000300800 */
[----:B------:R-:W-:Y:S01]  /*321f0*/  STL [R1+0x115c], R17 ;  /* 0x00115c1101007387 */ /* 0x000fe20000100800 */
[----:B-----5:R-:W-:-:S05]  /*32200*/  IADD3 R11, P6, PT, R5, R11, RZ ;  /* 0x0000000b050b7210 */ /* 0x020fca0007fde0ff */
        /* <DEDUP_REMOVED lines=43> */
[----:B------:R0:W-:Y:S01]  /*324c0*/  STL [R1+0x1134], R7 ;  /* 0x0011340701007387 */ /* 0x0001e20000100800 */
[----:B------:R-:W-:Y:S01]  /*324d0*/  IADD3 R36, P5, PT, R5, R36, RZ ;  /* 0x0000002405247210 */ /* 0x000fe20007fbe0ff */
[----:B------:R-:W-:Y:S02]  /*324e0*/  IMAD.X R35, R9, 0x1, R35, P6 ;  /* 0x0000000109237824 */ /* 0x000fe400030e0623 */
[----:B0-----:R-:W5:Y:S01]  /*324f0*/  LDL.LU R7, [R1+0x10c4] ;  /* 0x0010c40001077983 */ /* 0x001f620000300800 */
[----:B------:R-:W-:-:S03]  /*32500*/  IADD3 R34, P6, PT, R5, R34, RZ ;  /* 0x0000002205227210 */ /* 0x000fc60007fde0ff */
[----:B------:R-:W-:Y:S04]  /*32510*/  STL [R1+0x1110], R36 ;  /* 0x0011102401007387 */ /* 0x000fe80000100800 */
[----:B------:R-:W-:Y:S04]  /*32520*/  STL [R1+0x112c], R35 ;  /* 0x00112c2301007387 */ /* 0x000fe80000100800 */
[----:B------:R-:W-:Y:S01]  /*32530*/  STL [R1+0x11e8], R34 ;  /* 0x0011e82201007387 */ /* 0x000fe20000100800 */
[----:B--2---:R-:W-:Y:S01]  /*32540*/  IMAD.X R33, R9, 0x1, R33, P1 ;  /* 0x0000000109217824 */ /* 0x004fe200008e0621 */
[----:B------:R-:W-:-:S04]  /*32550*/  IADD3 R32, P1, PT, R5, R32, RZ ;  /* 0x0000002005207210 */ /* 0x000fc80007f3e0ff */
        /* <DEDUP_REMOVED lines=28> */
[----:B------:R-:W-:-:S04]  /*32720*/  IADD3 R18, P3, PT, R5, R18, RZ ;  /* 0x0000001205127210 */ /* 0x000fc80007f7e0ff */
[----:B------:R0:W-:Y:S04]  /*32730*/  STL [R1+0x1100], R14 ;  /* 0x0011000e01007387 */ /* 0x0001e80000100800 */
[----:B------:R-:W-:Y:S01]  /*32740*/  STL [R1+0x1208], R19 ;  /* 0x0012081301007387 */ /* 0x000fe20000100800 */
        /* <DEDUP_REMOVED lines=11> */
[----:B------:R-:W-:Y:S01]  /*32800*/  STL [R1+0x10d4], R16 ;  /* 0x0010d41001007387 */ /* 0x000fe20000100800 */
[----:B-----5:R-:W-:-:S05]  /*32810*/  IMAD.X R11, R9, 0x1, R11, P2 ;  /* 0x00000001090b7824 */ /* 0x020fca00010e060b */
        /* <DEDUP_REMOVED lines=39> */
[----:B------:R0:W-:Y:S04]  /*32a90*/  STL [R1+0x10b4], R11 ;  /* 0x0010b40b01007387 */ /* 0x0001e80000100800 */
[----:B0-----:R-:W5:Y:S01]  /*32aa0*/  LDL.LU R11, [R1+0x107c] ;  /* 0x00107c00010b7983 */ /* 0x001f620000300800 */
[----:B------:R-:W-:Y:S01]  /*32ab0*/  IMAD.X R36, R9, 0x1, R36, P6 ;  /* 0x0000000109247824 */ /* 0x000fe200030e0624 */
[----:B------:R-:W-:Y:S01]  /*32ac0*/  IADD3 R35, P6, PT, R5, R35, RZ ;  /* 0x0000002305237210 */ /* 0x000fe20007fde0ff */
        /* <DEDUP_REMOVED lines=38> */
[----:B0-----:R-:W5:Y:S04]  /*32d30*/  LDL.LU R7, [R1+0x1058] ;  /* 0x0010580001077983 */ /* 0x001f680000300800 */
[----:B------:R-:W-:Y:S01]  /*32d40*/  STL [R1+0x1228], R18 ;  /* 0x0012281201007387 */ /* 0x000fe20000100800 */
[----:B--2---:R-:W-:Y:S01]  /*32d50*/  IADD3 R14, P6, PT, R5, R14, RZ ;  /* 0x0000000e050e7210 */ /* 0x004fe20007fde0ff */
[----:B------:R-:W-:-:S04]  /*32d60*/  IMAD.X R16, R9, 0x1, R16, P1 ;  /* 0x0000000109107824 */ /* 0x000fc800008e0610 */
[----:B------:R0:W-:Y:S04]  /*32d70*/  STL [R1+0x1070], R14 ;  /* 0x0010700e01007387 */ /* 0x0001e80000100800 */
        /* <DEDUP_REMOVED lines=8> */
[----:B------:R0:W-:Y:S04]  /*32e00*/  STL [R1+0x1060], R12 ;  /* 0x0010600c01007387 */ /* 0x0001e80000100800 */
[----:B0-----:R-:W4:Y:S04]  /*32e10*/  LDL.LU R12, [R1+0x106c] ;  /* 0x00106c00010c7983 */ /* 0x001f280000300800 */
[----:B------:R-:W-:Y:S04]  /*32e20*/  STL [R1+0x1084], R15 ;  /* 0x0010840f01007387 */ /* 0x000fe80000100800 */
[----:B------:R-:W4:Y:S04]  /*32e30*/  LDL.LU R36, [R1+0x1048] ;  /* 0x0010480001247983 */ /* 0x000f280000300800 */
[----:B------:R-:W4:Y:S01]  /*32e40*/  LDL.LU R35, [R1+0x1064] ;  /* 0x0010640001237983 */ /* 0x000f220000300800 */
[----:B-----5:R-:W-:-:S03]  /*32e50*/  IMAD.X R11, R9, 0x1, R11, P3 ;  /* 0x00000001090b7824 */ /* 0x020fc600018e060b */
        /* <DEDUP_REMOVED lines=73> */
[----:B------:R-:W-:-:S02]  /*332f0*/  IADD3 R18, P5, PT, R5, R18, RZ ;  /* 0x0000001205127210 */ /* 0x000fc40007fbe0ff */
        /* <DEDUP_REMOVED lines=13> */
[----:B------:R0:W-:Y:S04]  /*333d0*/  STL [R1+0x1014], R13 ;  /* 0x0010140d01007387 */ /* 0x0001e80000100800 */
[----:B0-----:R-:W3:Y:S04]  /*333e0*/  LDL.LU R13, [R1+0xfe0] ;  /* 0x000fe000010d7983 */ /* 0x001ee80000300800 */
[----:B------:R-:W-:Y:S04]  /*333f0*/  STL [R1+0xff8], R15 ;  /* 0x000ff80f01007387 */ /* 0x000fe80000100800 */
[----:B------:R-:W3:Y:S04]  /*33400*/  LDL.LU R36, [R1+0xffc] ;  /* 0x000ffc0001247983 */ /* 0x000ee80000300800 */
[----:B------:R-:W3:Y:S04]  /*33410*/  LDL.LU R35, [R1+0xfd8] ;  /* 0x000fd80001237983 */ /* 0x000ee80000300800 */
[----:B------:R-:W3:Y:S01]  /*33420*/  LDL.LU R34, [R1+0xff4] ;  /* 0x000ff40001227983 */ /* 0x000ee20000300800 */
[----:B----4-:R-:W-:-:S05]  /*33430*/  IADD3 R12, P3, PT, R5, R12, RZ ;  /* 0x0000000c050c7210 */ /* 0x010fca0007f7e0ff */
        /* <DEDUP_REMOVED lines=18> */
[----:B------:R-:W4:Y:S01]  /*33560*/  LDL.LU R17, [R1+0x1258] ;  /* 0x0012580001117983 */ /* 0x000f220000300800 */
[----:B-----5:R-:W-:-:S05]  /*33570*/  IMAD.X R11, R9, 0x1, R11, P5 ;  /* 0x00000001090b7824 */ /* 0x020fca00028e060b */
        /* <DEDUP_REMOVED lines=15> */
[----:B------:R-:W-:-:S03]  /*33670*/  IMAD.X R34, R9, 0x1, R34, P2 ;  /* 0x0000000109227824 */ /* 0x000fc600010e0622 */
[----:B------:R-:W-:Y:S04]  /*33680*/  STL [R1+0xffc], R36 ;  /* 0x000ffc2401007387 */ /* 0x000fe80000100800 */
[----:B------:R-:W-:Y:S01]  /*33690*/  STL [R1+0xfd8], R35 ;  /* 0x000fd82301007387 */ /* 0x000fe20000100800 */
[----:B----4-:R-:W-:-:S03]  /*336a0*/  IADD3 R33, P2, PT, R5, R33, RZ ;  /* 0x0000002105217210 */ /* 0x010fc60007f5e0ff */
        /* <DEDUP_REMOVED lines=29> */
[----:B------:R-:W-:Y:S01]  /*33880*/  IADD3 R12, P6, PT, R5, R12, RZ ;  /* 0x0000000c050c7210 */ /* 0x000fe20007fde0ff */
[----:B------:R-:W-:Y:S01]  /*33890*/  STL [R1+0xfbc], R20 ;  /* 0x000fbc1401007387 */ /* 0x000fe20000100800 */
[----:B------:R-:W-:-:S03]  /*338a0*/  IMAD.X R17, R9, 0x1, R17, P1 ;  /* 0x0000000109117824 */ /* 0x000fc600008e0611 */
[----:B------:R0:W-:Y:S04]  /*338b0*/  STL [R1+0xfa0], R12 ;  /* 0x000fa00c01007387 */ /* 0x0001e80000100800 */
[----:B------:R-:W-:Y:S04]  /*338c0*/  STL [R1+0xfa8], R19 ;  /* 0x000fa81301007387 */ /* 0x000fe80000100800 */
[----:B0-----:R-:W4:Y:S04]  /*338d0*/  LDL.LU R12, [R1+0xf80] ;  /* 0x000f8000010c7983 */ /* 0x001f280000300800 */
[----:B------:R-:W-:Y:S01]  /*338e0*/  STL [R1+0x1244], R18 ;  /* 0x0012441201007387 */ /* 0x000fe20000100800 */
[----:B-----5:R-:W-:-:S05]  /*338f0*/  IADD3 R11, P1, PT, R5, R11, RZ ;  /* 0x0000000b050b7210 */ /* 0x020fca0007f3e0ff */
[----:B------:R0:W-:Y:S04]  /*33900*/  STL [R1+0xf98], R11 ;  /* 0x000f980b01007387 */ /* 0x0001e80000100800 */
        /* <DEDUP_REMOVED lines=8> */
[----:B--2---:R-:W-:-:S05]  /*33990*/  IADD3 R14, P3, PT, R5, R14, RZ ;  /* 0x0000000e050e7210 */ /* 0x004fca0007f7e0ff */
[----:B------:R0:W-:Y:S04]  /*339a0*/  STL [R1+0xf88], R14 ;  /* 0x000f880e01007387 */ /* 0x0001e80000100800 */
[----:B0-----:R-:W2:Y:S04]  /*339b0*/  LDL.LU R14, [R1+0xf94] ;  /* 0x000f9400010e7983 */ /* 0x001ea80000300800 */
[----:B------:R-:W-:Y:S04]  /*339c0*/  STL [R1+0xfac], R15 ;  /* 0x000fac0f01007387 */ /* 0x000fe80000100800 */
[----:B------:R-:W2:Y:S04]  /*339d0*/  LDL.LU R36, [R1+0xf70] ;  /* 0x000f700001247983 */ /* 0x000ea80000300800 */
[----:B------:R-:W2:Y:S01]  /*339e0*/  LDL.LU R35, [R1+0xf8c] ;  /* 0x000f8c0001237983 */ /* 0x000ea20000300800 */
[----:B---3--:R-:W-:-:S03]  /*339f0*/  IMAD.X R13, R9, 0x1, R13, P5 ;  /* 0x00000001090d7824 */ /* 0x008fc600028e060d */
        /* <DEDUP_REMOVED lines=20> */
[----:B----4-:R-:W-:-:S05]  /*33b40*/  IADD3 R12, P5, PT, R5, R12, RZ ;  /* 0x0000000c050c7210 */ /* 0x010fca0007fbe0ff */
[----:B------:R0:W-:Y:S04]  /*33b50*/  STL [R1+0xf80], R12 ;  /* 0x000f800c01007387 */ /* 0x0001e80000100800 */
        /* <DEDUP_REMOVED lines=49> */
[----:B------:R0:W-:Y:S04]  /*33e70*/  STL [R1+0x126c], R13 ;  /* 0x00126c0d01007387 */ /* 0x0001e80000100800 */
[----:B------:R-:W-:Y:S01]  /*33e80*/  STL [R1+0xf4c], R19 ;  /* 0x000f4c1301007387 */ /* 0x000fe20000100800 */
        /* <DEDUP_REMOVED lines=10> */
[C---:B------:R-:W-:Y:S02]  /*33f30*/  IADD3 R16, P2, PT, R5.reuse, R16, RZ ;  /* 0x0000001005107210 */ /* 0x040fe40007f5e0ff */
[----:B------:R-:W-:-:S03]  /*33f40*/  IADD3 R15, P3, PT, R5, R15, RZ ;  /* 0x0000000f050f7210 */ /* 0x000fc60007f7e0ff */
[----:B------:R-:W-:Y:S01]  /*33f50*/  STL [R1+0xf28], R16 ;  /* 0x000f281001007387 */ /* 0x000fe20000100800 */
[----:B------:R-:W-:-:S05]  /*33f60*/  IMAD.X R7, R9, 0x1, R7, P5 ;  /* 0x0000000109077824 */ /* 0x000fca00028e0607 */
[----:B------:R0:W-:Y:S04]  /*33f70*/  STL [R1+0xf3c], R7 ;  /* 0x000f3c0701007387 */ /* 0x0001e80000100800 */
[----:B0-----:R-:W5:Y:S04]  /*33f80*/  LDL.LU R7, [R1+0xf08] ;  /* 0x000f080001077983 */ /* 0x001f680000300800 */
[----:B------:R-:W-:Y:S04]  /*33f90*/  STL [R1+0xf20], R15 ;  /* 0x000f200f01007387 */ /* 0x000fe80000100800 */
[----:B------:R-:W5:Y:S04]  /*33fa0*/  LDL.LU R36, [R1+0xf24] ;  /* 0x000f240001247983 */ /* 0x000f680000300800 */
[----:B------:R-:W5:Y:S04]  /*33fb0*/  LDL.LU R35, [R1+0xf00] ;  /* 0x000f000001237983 */ /* 0x000f680000300800 */
[----:B------:R-:W5:Y:S01]  /*33fc0*/  LDL.LU R34, [R1+0xf1c] ;  /* 0x000f1c0001227983 */ /* 0x000f620000300800 */
        /* <DEDUP_REMOVED lines=20> */
[----:B---3--:R-:W-:-:S05]  /*34110*/  IMAD.X R13, R9, 0x1, R13, P6 ;  /* 0x00000001090d7824 */ /* 0x008fca00030e060d */
[----:B------:R0:W-:Y:S04]  /*34120*/  STL [R1+0xf34], R13 ;  /* 0x000f340d01007387 */ /* 0x0001e80000100800 */
        /* <DEDUP_REMOVED lines=66> */
[----:B0-----:R-:W5:Y:S04]  /*34550*/  LDL.LU R11, [R1+0xebc] ;  /* 0x000ebc00010b7983 */ /* 0x001f680000300800 */
[----:B------:R-:W-:Y:S04]  /*34560*/  STL [R1+0xed4], R15 ;  /* 0x000ed40f01007387 */ /* 0x000fe80000100800 */
[----:B------:R-:W5:Y:S04]  /*34570*/  LDL.LU R36, [R1+0xe98] ;  /* 0x000e980001247983 */ /* 0x000f680000300800 */
[----:B------:R-:W5:Y:S04]  /*34580*/  LDL.LU R35, [R1+0xeb4] ;  /* 0x000eb40001237983 */ /* 0x000f680000300800 */
[----:B------:R-:W5:Y:S01]  /*34590*/  LDL.LU R34, [R1+0xe90] ;  /* 0x000e900001227983 */ /* 0x000f620000300800 */
[----:B------:R-:W-:-:S05]  /*345a0*/  IMAD.X R7, R9, 0x1, R7, P6 ;  /* 0x0000000109077824 */ /* 0x000fca00030e0607 */
        /* <DEDUP_REMOVED lines=19> */
[----:B--2---:R-:W-:-:S05]  /*346e0*/  IADD3 R14, P6, PT, R5, R14, RZ ;  /* 0x0000000e050e7210 */ /* 0x004fca0007fde0ff */
[----:B------:R0:W-:Y:S04]  /*346f0*/  STL [R1+0xea8], R14 ;  /* 0x000ea80e01007387 */ /* 0x0001e80000100800 */
        /* <DEDUP_REMOVED lines=8> */
[----:B0-----:R-:W4:Y:S01]  /*34780*/  LDL.LU R12, [R1+0xe64] ;  /* 0x000e6400010c7983 */ /* 0x001f220000300800 */
[----:B-----5:R-:W-:-:S05]  /*34790*/  IMAD.X R11, R9, 0x1, R11, P2 ;  /* 0x00000001090b7824 */ /* 0x020fca00010e060b */
        /* <DEDUP_REMOVED lines=40> */
[----:B------:R0:W-:Y:S04]  /*34a20*/  STL [R1+0xe6c], R7 ;  /* 0x000e6c0701007387 */ /* 0x0001e80000100800 */
        /* <DEDUP_REMOVED lines=50> */
[----:B0-----:R-:W3:Y:S01]  /*34d50*/  LDL.LU R13, [R1+0xdd8] ;  /* 0x000dd800010d7983 */ /* 0x001ee20000300800 */
[----:B----4-:R-:W-:-:S05]  /*34d60*/  IADD3 R12, P2, PT, R5, R12, RZ ;  /* 0x0000000c050c7210 */ /* 0x010fca0007f5e0ff */
[----:B------:R0:W-:Y:S01]  /*34d70*/  STL [R1+0xe30], R12 ;  /* 0x000e300c01007387 */ /* 0x0001e20000100800 */
[----:B------:R-:W-:Y:S01]  /*34d80*/  IMAD.X R36, R9, 0x1, R36, P3 ;  /* 0x0000000109247824 */ /* 0x000fe200018e0624 */
[----:B------:R-:W-:Y:S02]  /*34d90*/  IADD3 R35, P3, PT, R5, R35, RZ ;  /* 0x0000002305237210 */ /* 0x000fe40007f7e0ff */
[----:B0-----:R-:W4:Y:S01]  /*34da0*/  LDL.LU R12, [R1+0xdf4] ;  /* 0x000df400010c7983 */ /* 0x001f220000300800 */
[----:B-----5:R-:W-:-:S03]  /*34db0*/  IMAD.X R34, R9, 0x1, R34, P5 ;  /* 0x0000000109227824 */ /* 0x020fc600028e0622 */
        /* <DEDUP_REMOVED lines=54> */
[----:B------:R-:W3:Y:S04]  /*35120*/  LDL.LU R35, [R1+0xddc] ;  /* 0x000ddc0001237983 */ /* 0x000ee80000300800 */
[----:B------:R-:W3:Y:S01]  /*35130*/  LDL.LU R34, [R1+0xdb8] ;  /* 0x000db80001227983 */ /* 0x000ee20000300800 */
[----:B----4-:R-:W-:-:S05]  /*35140*/  IMAD.X R12, R9, 0x1, R12, P1 ;  /* 0x00000001090c7824 */ /* 0x010fca00008e060c */
        /* <DEDUP_REMOVED lines=29> */
[----:B0-----:R-:W2:Y:S01]  /*35320*/  LDL.LU R14, [R1+0x12c4] ;  /* 0x0012c400010e7983 */ /* 0x001ea20000300800 */
[----:B---3--:R-:W-:-:S05]  /*35330*/  IMAD.X R13, R9, 0x1, R13, P3 ;  /* 0x00000001090d7824 */ /* 0x008fca00018e060d */
[----:B------:R0:W-:Y:S01]  /*35340*/  STL [R1+0xde4], R13 ;  /* 0x000de40d01007387 */ /* 0x0001e20000100800 */
[----:B------:R-:W-:Y:S01]  /*35350*/  IADD3 R36, P3, PT, R5, R36, RZ ;  /* 0x0000002405247210 */ /* 0x000fe20007f7e0ff */
[----:B------:R-:W-:Y:S02]  /*35360*/  IMAD.X R35, R9, 0x1, R35, P5 ;  /* 0x0000000109237824 */ /* 0x000fe400028e0623 */
[----:B0-----:R-:W3:Y:S01]  /*35370*/  LDL.LU R13, [R1+0xd78] ;  /* 0x000d7800010d7983 */ /* 0x001ee20000300800 */
[----:B------:R-:W-:-:S03]  /*35380*/  IADD3 R34, P5, PT, R5, R34, RZ ;  /* 0x0000002205227210 */ /* 0x000fc60007fbe0ff */
[----:B------:R-:W-:Y:S04]  /*35390*/  STL [R1+0xdc0], R36 ;  /* 0x000dc02401007387 */ /* 0x000fe80000100800 */
[----:B------:R-:W-:Y:S01]  /*353a0*/  STL [R1+0xddc], R35 ;  /* 0x000ddc2301007387 */ /* 0x000fe20000100800 */
        /* <DEDUP_REMOVED lines=33> */
[----:B------:R-:W-:Y:S04]  /*355c0*/  STL [R1+0xd9c], R19 ;  /* 0x000d9c1301007387 */ /* 0x000fe80000100800 */
        /* <DEDUP_REMOVED lines=185> */
[----:B------:R0:W-:Y:S04]  /*36160*/  STL [R1+0xcdc], R14 ;  /* 0x000cdc0e01007387 */ /* 0x0001e80000100800 */
[----:B------:R-:W-:Y:S04]  /*36170*/  STL [R1+0xce4], R19 ;  /* 0x000ce41301007387 */ /* 0x000fe80000100800 */
        /* <DEDUP_REMOVED lines=188> */
[----:B------:R-:W-:Y:S01]  /*36d40*/  IMAD.X R7, R9, 0x1, R7, P1 ;  /* 0x0000000109077824 */ /* 0x000fe200008e0607 */
[----:B------:R-:W-:-:S04]  /*36d50*/  IADD3 R16, P1, PT, R5, R16, RZ ;  /* 0x0000001005107210 */ /* 0x000fc80007f3e0ff */
[----:B------:R0:W-:Y:S04]  /*36d60*/  STL [R1+0xbf4], R7 ;  /* 0x000bf40701007387 */ /* 0x0001e80000100800 */
[----:B0-----:R-:W5:Y:S04]  /*36d70*/  LDL.LU R7, [R1+0xbb8] ;  /* 0x000bb80001077983 */ /* 0x001f680000300800 */
[----:B------:R-:W-:Y:S01]  /*36d80*/  STL [R1+0xbd8], R17 ;  /* 0x000bd81101007387 */ /* 0x000fe20000100800 */
[----:B--2---:R-:W-:Y:S01]  /*36d90*/  IMAD.X R14, R9, 0x1, R14, P2 ;  /* 0x00000001090e7824 */ /* 0x004fe200010e060e */
[----:B------:R-:W-:-:S04]  /*36da0*/  IADD3 R15, P2, PT, R5, R15, RZ ;  /* 0x0000000f050f7210 */ /* 0x000fc80007f5e0ff */
[----:B------:R0:W-:Y:S04]  /*36db0*/  STL [R1+0xbec], R14 ;  /* 0x000bec0e01007387 */ /* 0x0001e80000100800 */
        /* <DEDUP_REMOVED lines=94> */
[----:B------:R-:W-:Y:S04]  /*373a0*/  STL [R1+0xb74], R16 ;  /* 0x000b741001007387 */ /* 0x000fe80000100800 */
[----:B------:R-:W5:Y:S04]  /*373b0*/  LDL.LU R36, [R1+0xb54] ;  /* 0x000b540001247983 */ /* 0x000f680000300800 */
[----:B------:R0:W-:Y:S04]  /*373c0*/  STL [R1+0xb6c], R15 ;  /* 0x000b6c0f01007387 */ /* 0x0001e80000100800 */
[----:B------:R-:W5:Y:S01]  /*373d0*/  LDL.LU R35, [R1+0x344] ;  /* 0x0003440001237983 */ /* 0x000f620000300800 */
[----:B--2---:R-:W-:-:S05]  /*373e0*/  IADD3 R14, P3, PT, R5, R14, RZ ;  /* 0x0000000e050e7210 */ /* 0x004fca0007f7e0ff */
[----:B------:R1:W-:Y:S04]  /*373f0*/  STL [R1+0x340], R14 ;  /* 0x0003400e01007387 */ /* 0x0003e80000100800 */
[----:B------:R-:W2:Y:S04]  /*37400*/  LDL.LU R34, [R1+0x328] ;  /* 0x0003280001227983 */ /* 0x000ea80000300800 */
[----:B------:R-:W2:Y:S01]  /*37410*/  LDL.LU R33, [R1+0x33c] ;  /* 0x00033c0001217983 */ /* 0x000ea20000300800 */
[----:B---3--:R-:W-:-:S05]  /*37420*/  IMAD.X R13, R9, 0x1, R13, P5 ;  /* 0x00000001090d7824 */ /* 0x008fca00028e060d */
        /* <DEDUP_REMOVED lines=14> */
[----:B0-----:R-:W2:Y:S04]  /*37510*/  LDL R15, [R1+0x12d4] ;  /* 0x0012d400010f7983 */ /* 0x001ea80000100800 */
[----:B------:R-:W2:Y:S04]  /*37520*/  LDL.LU R19, [R1+0x304] ;  /* 0x0003040001137983 */ /* 0x000ea80000300800 */
[----:B------:R-:W2:Y:S04]  /*37530*/  LDL.LU R18, [R1+0x2e8] ;  /* 0x0002e80001127983 */ /* 0x000ea80000300800 */
[----:B------:R-:W2:Y:S04]  /*37540*/  LDL.LU R17, [R1+0x2fc] ;  /* 0x0002fc0001117983 */ /* 0x000ea80000300800 */
[----:B------:R-:W2:Y:S04]  /*37550*/  LDL.LU R16, [R1+0x2e0] ;  /* 0x0002e00001107983 */ /* 0x000ea80000300800 */
[----:B-1----:R-:W2:Y:S01]  /*37560*/  LDL.LU R14, [R1+0x2f4] ;  /* 0x0002f400010e7983 */ /* 0x002ea20000300800 */
[----:B----4-:R-:W-:-:S05]  /*37570*/  IADD3 R12, P5, PT, R5, R12, RZ ;  /* 0x0000000c050c7210 */ /* 0x010fca0007fbe0ff */
[----:B------:R0:W-:Y:S04]  /*37580*/  STL [R1+0x338], R12 ;  /* 0x0003380c01007387 */ /* 0x0001e80000100800 */
[----:B---3--:R-:W3:Y:S04]  /*37590*/  LDL.LU R13, [R1+0x2ec] ;  /* 0x0002ec00010d7983 */ /* 0x008ee80000300800 */
[----:B0-----:R-:W4:Y:S01]  /*375a0*/  LDL.LU R12, [R1+0x2e4] ;  /* 0x0002e400010c7983 */ /* 0x001f220000300800 */
[----:B-----5:R-:W-:-:S05]  /*375b0*/  IMAD.X R11, R9, 0x1, R11, P6 ;  /* 0x00000001090b7824 */ /* 0x020fca00030e060b */
[----:B------:R0:W-:Y:S04]  /*375c0*/  STL [R1+0xb5c], R11 ;  /* 0x000b5c0b01007387 */ /* 0x0001e80000100800 */
[----:B0-----:R-:W5:Y:S01]  /*375d0*/  LDL.LU R11, [R1+0x2dc] ;  /* 0x0002dc00010b7983 */ /* 0x001f620000300800 */
[----:B------:R-:W-:Y:S01]  /*375e0*/  IADD3 R7, P6, PT, R5, R7, RZ ;  /* 0x0000000705077210 */ /* 0x000fe20007fde0ff */
[----:B------:R-:W-:-:S04]  /*375f0*/  IMAD.X R36, R9, 0x1, R36, P1 ;  /* 0x0000000109247824 */ /* 0x000fc800008e0624 */
[----:B------:R0:W-:Y:S01]  /*37600*/  STL [R1+0x330], R7 ;  /* 0x0003300701007387 */ /* 0x0001e20000100800 */
[----:B------:R-:W1:Y:S01]  /*37610*/  SYNCS.PHASECHK.TRANS64.TRYWAIT P1, [UR11], R8 ;  /* 0x00000008ff0075a7 */ /* 0x000e62000802110b */
[----:B------:R-:W-:Y:S02]  /*37620*/  IMAD.X R35, R9, 0x1, R35, P2 ;  /* 0x0000000109237824 */ /* 0x000fe400010e0623 */
[----:B------:R1:W-:Y:S04]  /*37630*/  STL [R1+0xb54], R36 ;  /* 0x000b542401007387 */ /* 0x0003e80000100800 */
[----:B------:R1:W-:Y:S01]  /*37640*/  STL [R1+0x344], R35 ;  /* 0x0003442301007387 */ /* 0x0003e20000100800 */
[----:B------:R-:W-:Y:S01]  /*37650*/  PRMT R10, RZ, 0x7610, R10 ;  /* 0x00007610ff0a7816 */ /* 0x000fe2000000000a */
[----:B0-----:R-:W0:Y:S01]  /*37660*/  LDC R7, c[0x0][0x3a0] ;  /* 0x0000e800ff077b82 */ /* 0x001e220000000800 */
[----:B--2---:R-:W-:Y:S01]  /*37670*/  IADD3 R34, P2, PT, R5, R34, RZ ;  /* 0x0000002205227210 */ /* 0x004fe20007f5e0ff */
[----:B------:R-:W-:-:S04]  /*37680*/  IMAD.X R33, R9, 0x1, R33, P3 ;  /* 0x0000000109217824 */ /* 0x000fc800018e0621 */
[----:B------:R2:W-:Y:S04]  /*37690*/  STL [R1+0x328], R34 ;  /* 0x0003282201007387 */ /* 0x0005e80000100800 */
[----:B------:R2:W-:Y:S01]  /*376a0*/  STL [R1+0x33c], R33 ;  /* 0x00033c2101007387 */ /* 0x0005e20000100800 */
[----:B------:R-:W-:Y:S01]  /*376b0*/  IADD3 R32, P3, PT, R5, R32, RZ ;  /* 0x0000002005207210 */ /* 0x000fe20007f7e0ff */
[----:B------:R-:W-:-:S04]  /*376c0*/  IMAD.X R31, R9, 0x1, R31, P5 ;  /* 0x00000001091f7824 */ /* 0x000fc800028e061f */
[----:B------:R2:W-:Y:S01]  /*376d0*/  STL [R1+0x320], R32 ;  /* 0x0003202001007387 */ /* 0x0005e20000100800 */
[----:B------:R-:W-:-:S03]  /*376e0*/  IADD3 R30, P5, PT, R5, R30, RZ ;  /* 0x0000001e051e7210 */ /* 0x000fc60007fbe0ff */
[----:B------:R2:W-:Y:S01]  /*376f0*/  STL [R1+0x334], R31 ;  /* 0x0003341f01007387 */ /* 0x0005e20000100800 */
[----:B------:R-:W-:-:S03]  /*37700*/  IMAD.X R29, R9, 0x1, R29, P6 ;  /* 0x00000001091d7824 */ /* 0x000fc600030e061d */
        /* <DEDUP_REMOVED lines=19> */
[----:B------:R-:W-:-:S03]  /*37840*/  VIADD R15, R15, 0x1 ;  /* 0x000000010f0f7836 */ /* 0x000fc60000000000 */
[----:B------:R2:W-:Y:S01]  /*37850*/  STL [R1+0x2f0], R20 ;  /* 0x0002f01401007387 */ /* 0x0005e20000100800 */
[----:B------:R-:W-:-:S03]  /*37860*/  IMAD.X R19, R9, 0x1, R19, P2 ;  /* 0x0000000109137824 */ /* 0x000fc600010e0613 */
[----:B------:R2:W-:Y:S01]  /*37870*/  STL [R1+0x12d8], R15 ;  /* 0x0012d80f01007387 */ /* 0x0005e20000100800 */
[----:B------:R-:W-:Y:S01]  /*37880*/  IADD3 R18, P2, PT, R5, R18, RZ ;  /* 0x0000001205127210 */ /* 0x000fe20007f5e0ff */
[----:B------:R-:W-:Y:S02]  /*37890*/  IMAD.X R17, R9, 0x1, R17, P3 ;  /* 0x0000000109117824 */ /* 0x000fe400018e0611 */
[----:B------:R2:W-:Y:S01]  /*378a0*/  STL [R1+0x304], R19 ;  /* 0x0003041301007387 */ /* 0x0005e20000100800 */
[----:B------:R-:W-:-:S03]  /*378b0*/  IADD3 R16, P3, PT, R5, R16, RZ ;  /* 0x0000001005107210 */ /* 0x000fc60007f7e0ff */
[----:B------:R2:W-:Y:S01]  /*378c0*/  STL [R1+0x2e8], R18 ;  /* 0x0002e81201007387 */ /* 0x0005e20000100800 */
[----:B------:R-:W-:-:S03]  /*378d0*/  IMAD.X R14, R9, 0x1, R14, P5 ;  /* 0x00000001090e7824 */ /* 0x000fc600028e060e */
[----:B------:R2:W-:Y:S04]  /*378e0*/  STL [R1+0x2fc], R17 ;  /* 0x0002fc1101007387 */ /* 0x0005e80000100800 */
[----:B------:R2:W-:Y:S04]  /*378f0*/  STL [R1+0x2e0], R16 ;  /* 0x0002e01001007387 */ /* 0x0005e80000100800 */
[----:B------:R2:W-:Y:S01]  /*37900*/  STL [R1+0x2f4], R14 ;  /* 0x0002f40e01007387 */ /* 0x0005e20000100800 */
[C---:B---3--:R-:W-:Y:S02]  /*37910*/  IMAD.X R13, R9.reuse, 0x1, R13, P6 ;  /* 0x00000001090d7824 */ /* 0x048fe400030e060d */
[----:B----4-:R-:W-:-:S03]  /*37920*/  IMAD.X R12, R9, 0x1, R12, P2 ;  /* 0x00000001090c7824 */ /* 0x010fc600010e060c */
[----:B------:R2:W-:Y:S04]  /*37930*/  STL [R1+0x2ec], R13 ;  /* 0x0002ec0d01007387 */ /* 0x0005e80000100800 */
[----:B------:R2:W-:Y:S01]  /*37940*/  STL [R1+0x2e4], R12 ;  /* 0x0002e40c01007387 */ /* 0x0005e20000100800 */
[----:B0-----:R-:W-:Y:S01]  /*37950*/  IMAD R7, R15, -0x80, R7 ;  /* 0xffffff800f077824 */ /* 0x001fe200078e0207 */
[----:B------:R-:W-:Y:S01]  /*37960*/  IADD3 R2, P5, PT, R5, R2, RZ ;  /* 0x0000000205027210 */ /* 0x000fe20007fbe0ff */
[----:B-----5:R-:W-:-:S05]  /*37970*/  IMAD.X R11, R9, 0x1, R11, P3 ;  /* 0x00000001090b7824 */ /* 0x020fca00018e060b */
[----:B------:R2:W-:Y:S04]  /*37980*/  STL [R1+0x2dc], R11 ;  /* 0x0002dc0b01007387 */ /* 0x0005e80000100800 */
[----:B------:R2:W-:Y:S01]  /*37990*/  STL.S16 [R1+0x230], R10 ;  /* 0x0002300a01007387 */ /* 0x0005e20000100600 */
[----:B------:R-:W-:Y:S01]  /*379a0*/  IADD3 R0, P3, PT, R5, R0, RZ ;  /* 0x0000000005007210 */ /* 0x000fe20007f7e0ff */
[----:B------:R-:W-:Y:S01]  /*379b0*/  IMAD.X R4, R9, 0x1, R4, P5 ;  /* 0x0000000109047824 */ /* 0x000fe200028e0604 */
[C---:B------:R-:W-:Y:S02]  /*379c0*/  ISETP.GT.AND P2, PT, R7.reuse, RZ, PT ;  /* 0x000000ff0700720c */ /* 0x040fe40003f44270 */
[----:B------:R-:W-:Y:S01]  /*379d0*/  ISETP.GT.AND P6, PT, R7, 0x1, PT ;  /* 0x000000010700780c */ /* 0x000fe20003fc4270 */
[----:B------:R-:W-:Y:S01]  /*379e0*/  IMAD.X R3, R9, 0x1, R3, P3 ;  /* 0x0000000109037824 */ /* 0x000fe200018e0603 */
[----:B-1----:R-:W-:Y:S11]  /*379f0*/  @!P1 BRA `(.L_x_8) ;  /* 0x0000029400789947 */ /* 0x002ff60003800000 */
.L_x_16:
[----:B------:R0:W-:Y:S04]  /*37a00*/  STL [R1+0x19e4], R4 ;  /* 0x0019e40401007387 */ /* 0x0001e80000100800 */
[----:B0-----:R-:W3:Y:S01]  /*37a10*/  LDL R4, [R1+0x230] ;  /* 0x0002300001047983 */ /* 0x001ee20000100800 */
[----:B------:R-:W-:Y:S01]  /*37a20*/  @P2 IMAD.MOV.U32 R8, RZ, RZ, R0 ;  /* 0x000000ffff082224 */ /* 0x000fe200078e0000 */
[----:B------:R-:W-:Y:S01]  /*37a30*/  ISETP.GT.AND P1, PT, R7, 0x2, PT ;  /* 0x000000020700780c */ /* 0x000fe20003f24270 */
[----:B------:R-:W-:Y:S01]  /*37a40*/  @P2 IMAD.MOV.U32 R9, RZ, RZ, R3 ;  /* 0x000000ffff092224 */ /* 0x000fe200078e0003 */
        /* <DEDUP_REMOVED lines=21> */
[----:B0-2---:R-:W-:-:S03]  /*37ba0*/  PRMT R34, RZ, 0x7610, R34 ;  /* 0x00007610ff227816 */ /* 0x005fc60000000022 */
        /* <DEDUP_REMOVED lines=53> */
[----:B---3--:R-:W2:Y:S04]  /*37f00*/  @P2 LDG.E.U8 R4, desc[UR20][R8.64] ;  /* 0x0000001408042981 */ /* 0x008ea8000c1e1100 */
        /* <DEDUP_REMOVED lines=47> */
[----:B--2---:R0:W-:Y:S04]  /*38200*/  @P2 STL [R1+0x230], R4 ;  /* 0x0002300401002387 */ /* 0x0041e80000100800 */
[----:B0-----:R-:W2:Y:S01]  /*38210*/  LDL.LU R4, [R1+0x19e4] ;  /* 0x0019e40001047983 */ /* 0x001ea20000300800 */
[----:B------:R-:W-:-:S02]  /*38220*/  @P2 IMAD.MOV.U32 R8, RZ, RZ, R2 ;  /* 0x000000ffff082224 */ /* 0x000fc400078e0002 */
[----:B--2---:R-:W-:-:S05]  /*38230*/  @P2 IMAD.MOV.U32 R9, RZ, RZ, R4 ;  /* 0x000000ffff092224 */ /* 0x004fca00078e0004 */
[----:B------:R-:W2:Y:S04]  /*38240*/  @P2 LDG.E.U8 R34, desc[UR20][R8.64] ;  /* 0x0000001408222981 */ /* 0x000ea8000c1e1100 */
[----:B------:R-:W-:Y:S04]  /*38250*/  STL [R1+0x16f4], R2 ;  /* 0x0016f40201007387 */ /* 0x000fe80000100800 */
[----:B------:R-:W-:Y:S04]  /*38260*/  STL [R1+0x1728], R2 ;  /* 0x0017280201007387 */ /* 0x000fe80000100800 */
[----:B------:R-:W-:Y:S04]  /*38270*/  STL [R1+0x17c8], R2 ;  /* 0x0017c80201007387 */ /* 0x000fe80000100800 */
[----:B------:R-:W-:Y:S04]  /*38280*/  STL [R1+0x16f0], R4 ;  /* 0x0016f00401007387 */ /* 0x000fe80000100800 */
[----:B------:R-:W-:Y:S04]  /*38290*/  STL [R1+0x172c], R4 ;  /* 0x00172c0401007387 */ /* 0x000fe80000100800 */
[----:B------:R-:W-:Y:S04]  /*382a0*/  STL [R1+0x17cc], R4 ;  /* 0x0017cc0401007387 */ /* 0x000fe80000100800 */
[----:B--2---:R0:W-:Y:S04]  /*382b0*/  STL [R1+0x22c], R34 ;  /* 0x00022c2201007387 */ /* 0x0041e80000100800 */
[----:B0-----:R-:W2:Y:S04]  /*382c0*/  LDL.LU R34, [R1+0x19e0] ;  /* 0x0019e00001227983 */ /* 0x001ea80000300800 */
[----:B------:R-:W3:Y:S04]  /*382d0*/  LDL R8, [R1+0x2dc] ;  /* 0x0002dc0001087983 */ /* 0x000ee80000100800 */
[----:B------:R-:W3:Y:S01]  /*382e0*/  LDL R9, [R1+0x2e0] ;  /* 0x0002e00001097983 */ /* 0x000ee20000100800 */
[----:B------:R-:W-:-:S02]  /*382f0*/  PRMT R43, RZ, 0x7610, R43 ;  /* 0x00007610ff2b7816 */ /* 0x000fc4000000002b */
[----:B---3--:R-:W-:-:S04]  /*38300*/  @P6 LOP3.LUT R9, R9, R8, RZ, 0x3c, !PT ;  /* 0x0000000809096212 */ /* 0x008fc800078e3cff */
[----:B------:R-:W-:-:S04]  /*38310*/  @P6 LOP3.LUT R8, R9, R8, RZ, 0x3c, !PT ;  /* 0x0000000809086212 */ /* 0x000fc800078e3cff */
[----:B------:R-:W-:-:S05]  /*38320*/  @P6 LOP3.LUT R9, R9, R8, RZ, 0x3c, !PT ;  /* 0x0000000809096212 */ /* 0x000fca00078e3cff */
[----:B------:R-:W3:Y:S04]  /*38330*/  @P6 LDG.E.U8 R43, desc[UR20][R8.64] ;  /* 0x00000014082b6981 */ /* 0x000ee8000c1e1100 */
[----:B---3--:R0:W-:Y:S04]  /*38340*/  STL [R1+0x228], R43 ;  /* 0x0002282b01007387 */ /* 0x0081e80000100800 */
[----:B0-----:R-:W3:Y:S04]  /*38350*/  LDL.LU R43, [R1+0x19dc] ;  /* 0x0019dc00012b7983 */ /* 0x001ee80000300800 */
[----:B------:R-:W4:Y:S04]  /*38360*/  LDL R8, [R1+0x2e4] ;  /* 0x0002e40001087983 */ /* 0x000f280000100800 */
[----:B------:R-:W4:Y:S01]  /*38370*/  LDL R9, [R1+0x2e8] ;  /* 0x0002e80001097983 */ /* 0x000f220000100800 */
[----:B--2---:R-:W-:-:S02]  /*38380*/  PRMT R34, RZ, 0x7610, R34 ;  /* 0x00007610ff227816 */ /* 0x004fc40000000022 */
[----:B----4-:R-:W-:-:S04]  /*38390*/  @P6 LOP3.LUT R9, R9, R8, RZ, 0x3c, !PT ;  /* 0x0000000809096212 */ /* 0x010fc800078e3cff */
[----:B------:R-:W-:-:S04]  /*383a0*/  @P6 LOP3.LUT R8, R9, R8, RZ, 0x3c, !PT ;  /* 0x0000000809086212 */ /* 0x000fc800078e3cff */
[----:B------:R-:W-:-:S05]  /*383b0*/  @P6 LOP3.LUT R9, R9, R8, RZ, 0x3c, !PT ;  /* 0x0000000809096212 */ /* 0x000fca00078e3cff */
[----:B------:R-:W2:Y:S04]  /*383c0*/  @P6 LDG.E.U8 R34, desc[UR20][R8.64] ;  /* 0x0000001408226981 */ /* 0x000ea8000c1e1100 */
[----:B--2---:R0:W-:Y:S04]  /*383d0*/  STL [R1+0x224], R34 ;  /* 0x0002242201007387 */ /* 0x0041e80000100800 */
[----:B0-----:R-:W2:Y:S04]  /*383e0*/  LDL.LU R34, [R1+0x19d8] ;  /* 0x0019d80001227983 */ /* 0x001ea80000300800 */
[----:B------:R-:W4:Y:S04]  /*383f0*/  LDL R8, [R1+0x2ec] ;  /* 0x0002ec0001087983 */ /* 0x000f280000100800 */
[----:B------:R-:W4:Y:S01]  /*38400*/  LDL R9, [R1+0x2f0] ;  /* 0x0002f00001097983 */ /* 0x000f220000100800 */
[----:B---3--:R-:W-:-:S02]  /*38410*/  PRMT R43, RZ, 0x7610, R43 ;  /* 0x00007610ff2b7816 */ /* 0x008fc4000000002b */
[----:B----4-:R-:W-:-:S04]  /*38420*/  @P1 LOP3.LUT R9, R9, R8, RZ, 0x3c, !PT ;  /* 0x0000000809091212 */ /* 0x010fc800078e3cff */
        /* <DEDUP_REMOVED lines=11> */
[----:B------:R-:W2:Y:S01]  /*384e0*/  @P1 LDG.E.U8 R34, desc[UR20][R8.64] ;  /* 0x0000001408221981 */ /* 0x000ea2000c1e1100 */
[----:B------:R-:W-:-:S03]  /*384f0*/  ISETP.GT.AND P2, PT, R7, 0x3, PT ;  /* 0x000000030700780c */ /* 0x000fc60003f44270 */
        /* <DEDUP_REMOVED lines=137> */
[----:B------:R-:W-:-:S02]  /*38d90*/  PRMT R44, RZ, 0x7610, R44 ;  /* 0x00007610ff2c7816 */ /* 0x000fc4000000002c */
[----:B----4-:R-:W-:-:S04]  /*38da0*/  @P3 LOP3.LUT R9, R9, R8, RZ, 0x3c, !PT ;  /* 0x0000000809093212 */ /* 0x010fc800078e3cff */
[----:B------:R-:W-:-:S04]  /*38db0*/  @P3 LOP3.LUT R8, R9, R8, RZ, 0x3c, !PT ;  /* 0x0000000809083212 */ /* 0x000fc800078e3cff */
[----:B------:R-:W-:-:S05]  /*38dc0*/  @P3 LOP3.LUT R9, R9, R8, RZ, 0x3c, !PT ;  /* 0x0000000809093212 */ /* 0x000fca00078e3cff */
[----:B------:R-:W4:Y:S04]  /*38dd0*/  @P3 LDG.E.U8 R44, desc[UR20][R8.64] ;  /* 0x00000014082c3981 */ /* 0x000f28000c1e1100 */
[----:B----4-:R0:W-:Y:S04]  /*38de0*/  STL [R1+0x1cc], R44 ;  /* 0x0001cc2c01007387 */ /* 0x0101e80000100800 */
[----:B0-----:R-:W4:Y:S04]  /*38df0*/  LDL.LU R44, [R1+0x1994] ;  /* 0x00199400012c7983 */ /* 0x001f280000300800 */
[----:B------:R-:W2:Y:S04]  /*38e00*/  LDL R8, [R1+0xb7c] ;  /* 0x000b7c0001087983 */ /* 0x000ea80000100800 */
[----:B------:R-:W2:Y:S01]  /*38e10*/  LDL R9, [R1+0xb80] ;  /* 0x000b800001097983 */ /* 0x000ea20000100800 */
[----:B------:R-:W-:-:S02]  /*38e20*/  PRMT R14, RZ, 0x7610, R14 ;  /* 0x00007610ff0e7816 */ /* 0x000fc4000000000e */
[----:B--2---:R-:W-:-:S04]  /*38e30*/  @P3 LOP3.LUT R9, R9, R8, RZ, 0x3c, !PT ;  /* 0x0000000809093212 */ /* 0x004fc800078e3cff */
[----:B------:R-:W-:-:S04]  /*38e40*/  @P3 LOP3.LUT R8, R9, R8, RZ, 0x3c, !PT ;  /* 0x0000000809083212 */ /* 0x000fc800078e3cff */
[----:B------:R-:W-:-:S05]  /*38e50*/  @P3 LOP3.LUT R9, R9, R8, RZ, 0x3c, !PT ;  /* 0x0000000809093212 */ /* 0x000fca00078e3cff */
[----:B------:R-:W2:Y:S01]  /*38e60*/  @P3 LDG.E.U8 R14, desc[UR20][R8.64] ;  /* 0x00000014080e3981 */ /* 0x000ea2000c1e1100 */
[----:B------:R-:W-:-:S03]  /*38e70*/  ISETP.GT.AND P1, PT, R7, 0xb, PT ;  /* 0x0000000b0700780c */ /* 0x000fc60003f24270 */
[----:B--2---:R0:W-:Y:S04]  /*38e80*/  STL [R1+0x1c8], R14 ;  /* 0x0001c80e01007387 */ /* 0x0041e80000100800 */
[----:B0-----:R-:W2:Y:S04]  /*38e90*/  LDL.LU R14, [R1+0x1990] ;  /* 0x00199000010e7983 */ /* 0x001ea80000300800 */
[----:B------:R-:W2:Y:S04]  /*38ea0*/  LDL R8, [R1+0xb84] ;  /* 0x000b840001087983 */ /* 0x000ea80000100800 */
[----:B------:R-:W2:Y:S01]  /*38eb0*/  LDL R9, [R1+0xb88] ;  /* 0x000b880001097983 */ /* 0x000ea20000100800 */
[----:B------:R-:W-:-:S02]  /*38ec0*/  PRMT R47, RZ, 0x7610, R47 ;  /* 0x00007610ff2f7816 */ /* 0x000fc4000000002f */
[----:B--2---:R-:W-:-:S04]  /*38ed0*/  @P1 LOP3.LUT R9, R9, R8, RZ, 0x3c, !PT ;  /* 0x0000000809091212 */ /* 0x004fc800078e3cff */
[----:B------:R-:W-:-:S04]  /*38ee0*/  @P1 LOP3.LUT R8, R9, R8, RZ, 0x3c, !PT ;  /* 0x0000000809081212 */ /* 0x000fc800078e3cff */
[----:B------:R-:W-:-:S05]  /*38ef0*/  @P1 LOP3.LUT R9, R9, R8, RZ, 0x3c, !PT ;  /* 0x0000000809091212 */ /* 0x000fca00078e3cff */
[----:B------:R-:W2:Y:S04]  /*38f00*/  @P1 LDG.E.U8 R47, desc[UR20][R8.64] ;  /* 0x00000014082f1981 */ /* 0x000ea8000c1e1100 */
        /* <DEDUP_REMOVED lines=57> */
[----:B------:R-:W3:Y:S04]  /*392a0*/  LDL R8, [R1+0xbbc] ;  /* 0x000bbc0001087983 */ /* 0x000ee80000100800 */
[----:B------:R-:W3:Y:S01]  /*392b0*/  LDL R9, [R1+0xbc0] ;  /* 0x000bc00001097983 */ /* 0x000ee20000100800 */
[----:B------:R-:W-:-:S03]  /*392c0*/  PRMT R2, RZ, 0x7610, R2 ;  /* 0x00007610ff027816 */ /* 0x000fc60000000002 */
[----:B--2---:R-:W-:Y:S01]  /*392d0*/  STL [R1+0x17d0], R4 ;  /* 0x0017d00401007387 */ /* 0x004fe20000100800 */
[----:B---3--:R-:W-:-:S04]  /*392e0*/  @P1 LOP3.LUT R9, R9, R8, RZ, 0x3c, !PT ;  /* 0x0000000809091212 */ /* 0x008fc800078e3cff */
[----:B------:R-:W-:-:S04]  /*392f0*/  @P1 LOP3.LUT R8, R9, R8, RZ, 0x3c, !PT ;  /* 0x0000000809081212 */ /* 0x000fc800078e3cff */
[----:B------:R-:W-:-:S05]  /*39300*/  @P1 LOP3.LUT R9, R9, R8, RZ, 0x3c, !PT ;  /* 0x0000000809091212 */ /* 0x000fca00078e3cff */
[----:B------:R0:W2:Y:S04]  /*39310*/  @P1 LDG.E.U8 R2, desc[UR20][R8.64] ;  /* 0x0000001408021981 */ /* 0x0000a8000c1e1100 */
[----:B------:R-:W0:Y:S04]  /*39320*/  LDL R8, [R1+0xbc4] ;  /* 0x000bc40001087983 */ /* 0x000e280000100800 */
[----:B------:R-:W0:Y:S01]  /*39330*/  LDL R9, [R1+0xbc8] ;  /* 0x000bc80001097983 */ /* 0x000e220000100800 */
[----:B------:R-:W-:Y:S02]  /*39340*/  ISETP.GT.AND P2, PT, R7, 0xf, PT ;  /* 0x0000000f0700780c */ /* 0x000fe40003f44270 */
[----:B------:R-:W-:-:S11]  /*39350*/  PRMT R11, RZ, 0x7610, R11 ;  /* 0x00007610ff0b7816 */ /* 0x000fd6000000000b */
[----:B0-----:R-:W-:-:S04]  /*39360*/  @P2 LOP3.LUT R9, R9, R8, RZ, 0x3c, !PT ;  /* 0x0000000809092212 */ /* 0x001fc800078e3cff */
[----:B------:R-:W-:-:S04]  /*39370*/  @P2 LOP3.LUT R8, R9, R8, RZ, 0x3c, !PT ;  /* 0x0000000809082212 */ /* 0x000fc800078e3cff */
[----:B------:R-:W-:-:S05]  /*39380*/  @P2 LOP3.LUT R9, R9, R8, RZ, 0x3c, !PT ;  /* 0x0000000809092212 */ /* 0x000fca00078e3cff */
[----:B------:R-:W3:Y:S04]  /*39390*/  @P2 LDG.E.U8 R11, desc[UR20][R8.64] ;  /* 0x00000014080b2981 */ /* 0x000ee8000c1e1100 */
[----:B--2---:R-:W-:Y:S04]  /*393a0*/  STL [R1+0x17d4], R2 ;  /* 0x0017d40201007387 */ /* 0x004fe80000100800 */
[----:B---3--:R0:W-:Y:S04]  /*393b0*/  STL [R1+0x2d0], R11 ;  /* 0x0002d00b01007387 */ /* 0x0081e80000100800 */
[----:B0-----:R-:W2:Y:S04]  /*393c0*/  LDL.LU R11, [R1+0x1974] ;  /* 0x00197400010b7983 */ /* 0x001ea80000300800 */
[----:B------:R-:W3:Y:S04]  /*393d0*/  LDL R8, [R1+0xbcc] ;  /* 0x000bcc0001087983 */ /* 0x000ee80000100800 */
[----:B------:R-:W3:Y:S01]  /*393e0*/  LDL R9, [R1+0xbd0] ;  /* 0x000bd00001097983 */ /* 0x000ee20000100800 */
[----:B------:R-:W-:-:S02]  /*393f0*/  PRMT R42, RZ, 0x7610, R42 ;  /* 0x00007610ff2a7816 */ /* 0x000fc4000000002a */
[----:B---3--:R-:W-:-:S04]  /*39400*/  @P2 LOP3.LUT R9, R9, R8, RZ, 0x3c, !PT ;  /* 0x0000000809092212 */ /* 0x008fc800078e3cff */
[----:B------:R-:W-:-:S04]  /*39410*/  @P2 LOP3.LUT R8, R9, R8, RZ, 0x3c, !PT ;  /* 0x0000000809082212 */ /* 0x000fc800078e3cff */
[----:B------:R-:W-:-:S05]  /*39420*/  @P2 LOP3.LUT R9, R9, R8, RZ, 0x3c, !PT ;  /* 0x0000000809092212 */ /* 0x000fca00078e3cff */
[----:B------:R-:W3:Y:S01]  /*39430*/  @P2 LDG.E.U8 R42, desc[UR20][R8.64] ;  /* 0x00000014082a2981 */ /* 0x000ee2000c1e1100 */
[----:B------:R-:W-:-:S03]  /*39440*/  ISETP.GT.AND P3, PT, R7, 0x10, PT ;  /* 0x000000100700780c */ /* 0x000fc60003f64270 */
[----:B---3--:R0:W-:Y:S04]  /*39450*/  STL [R1+0x2cc], R42 ;  /* 0x0002cc2a01007387 */ /* 0x0081e80000100800 */
[----:B0-----:R-:W3:Y:S04]  /*39460*/  LDL.LU R42, [R1+0x1970] ;  /* 0x00197000012a7983 */ /* 0x001ee80000300800 */
        /* <DEDUP_REMOVED lines=113> */
[----:B------:R-:W-:Y:S02]  /*39b80*/  ISETP.GT.AND P3, PT, R7, 0x16, PT ;  /* 0x000000160700780c */ /* 0x000fe40003f64270 */
[----:B------:R-:W-:Y:S01]  /*39b90*/  PRMT R3, RZ, 0x7610, R3 ;  /* 0x00007610ff037816 */ /* 0x000fe20000000003 */
[----:B--2---:R-:W-:Y:S10]  /*39ba0*/  STL [R1+0x1800], R4 ;  /* 0x0018000401007387 */ /* 0x004ff40000100800 */
[----:B---3--:R-:W-:-:S04]  /*39bb0*/  @P3 LOP3.LUT R9, R9, R8, RZ, 0x3c, !PT ;  /* 0x0000000809093212 */ /* 0x008fc800078e3cff */
        /* <DEDUP_REMOVED lines=133> */
[----:B------:R0:W2:Y:S04]  /*3a410*/  @P1 LDG.E.U8 R2, desc[UR20][R8.64] ;  /* 0x0000001408021981 */ /* 0x0000a8000c1e1100 */
[----:B------:R-:W0:Y:S04]  /*3a420*/  LDL R8, [R1+0xcac] ;  /* 0x000cac0001087983 */ /* 0x000e280000100800 */
[----:B------:R-:W0:Y:S01]  /*3a430*/  LDL R9, [R1+0xcb0] ;  /* 0x000cb00001097983 */ /* 0x000e220000100800 */
[----:B------:R-:W-:Y:S02]  /*3a440*/  PRMT R83, RZ, 0x7610, R83 ;  /* 0x00007610ff537816 */ /* 0x000fe40000000053 */
[----:B0-----:R-:W-:-:S04]  /*3a450*/  @P1 LOP3.LUT R9, R9, R8, RZ, 0x3c, !PT ;  /* 0x0000000809091212 */ /* 0x001fc800078e3cff */
[----:B------:R-:W-:-:S04]  /*3a460*/  @P1 LOP3.LUT R8, R9, R8, RZ, 0x3c, !PT ;  /* 0x0000000809081212 */ /* 0x000fc800078e3cff */
[----:B------:R-:W-:-:S05]  /*3a470*/  @P1 LOP3.LUT R9, R9, R8, RZ, 0x3c, !PT ;  /* 0x0000000809091212 */ /* 0x000fca00078e3cff */
[----:B------:R-:W3:Y:S04]  /*3a480*/  @P1 LDG.E.U8 R83, desc[UR20][R8.64] ;  /* 0x0000001408531981 */ /* 0x000ee8000c1e1100 */
[----:B--2---:R-:W-:Y:S01]  /*3a490*/  STL [R1+0x1804], R2 ;  /* 0x0018040201007387 */ /* 0x004fe20000100800 */
[----:B------:R-:W-:-:S03]  /*3a4a0*/  ISETP.GT.AND P2, PT, R7, 0x1e, PT ;  /* 0x0000001e0700780c */ /* 0x000fc60003f44270 */
        /* <DEDUP_REMOVED lines=9> */
[----:B------:R-:W2:Y:S04]  /*3a540*/  LDL R8, [R1+0xcbc] ;  /* 0x000cbc0001087983 */ /* 0x000ea80000100800 */
[----:B------:R-:W2:Y:S01]  /*3a550*/  LDL R9, [R1+0xcc0] ;  /* 0x000cc00001097983 */ /* 0x000ea20000100800 */
[----:B------:R-:W-:-:S03]  /*3a560*/  PRMT R6, RZ, 0x7610, R6 ;  /* 0x00007610ff067816 */ /* 0x000fc60000000006 */
[----:B---3--:R-:W-:Y:S01]  /*3a570*/  STL [R1+0x17e0], R0 ;  /* 0x0017e00001007387 */ /* 0x008fe20000100800 */
[----:B--2---:R-:W-:-:S04]  /*3a580*/  @P2 LOP3.LUT R9, R9, R8, RZ, 0x3c, !PT ;  /* 0x0000000809092212 */ /* 0x004fc800078e3cff */
        /* <DEDUP_REMOVED lines=380> */
[----:B--2---:R0:W-:Y:S04]  /*3bd50*/  STL [R1+0x80], R43 ;  /* 0x0000802b01007387 */ /* 0x0041e80000100800 */
[----:B0-----:R-:W2:Y:S04]  /*3bd60*/  LDL R43, [R1+0xdc8] ;  /* 0x000dc800012b7983 */ /* 0x001ea80000100800 */
[----:B---3--:R0:W-:Y:S04]  /*3bd70*/  STL [R1+0x7c], R29 ;  /* 0x00007c1d01007387 */ /* 0x0081e80000100800 */
[----:B0-----:R-:W3:Y:S04]  /*3bd80*/  LDL.LU R29, [R1+0x1874] ;  /* 0x00187400011d7983 */ /* 0x001ee80000300800 */
[----:B------:R-:W2:Y:S04]  /*3bd90*/  LDL R8, [R1+0xdac] ;  /* 0x000dac0001087983 */ /* 0x000ea80000100800 */
[----:B------:R-:W2:Y:S01]  /*3bda0*/  LDL R9, [R1+0xdb0] ;  /* 0x000db00001097983 */ /* 0x000ea20000100800 */
[----:B------:R-:W-:-:S02]  /*3bdb0*/  ISETP.GT.AND P2, PT, R7, 0x33, PT ;  /* 0x000000330700780c */ /* 0x000fc40003f44270 */
[----:B------:R-:W-:-:S11]  /*3bdc0*/  PRMT R49, RZ, 0x7610, R49 ;  /* 0x00007610ff317816 */ /* 0x000fd60000000031 */
        /* <DEDUP_REMOVED lines=23> */
[----:B------:R-:W-:-:S03]  /*3bf40*/  PRMT R4, RZ, 0x7610, R4 ;  /* 0x00007610ff047816 */ /* 0x000fc60000000004 */
[----:B--2---:R0:W-:Y:S04]  /*3bf50*/  STL [R1+0x70], R53 ;  /* 0x0000703501007387 */ /* 0x0041e80000100800 */
[----:B0-----:R-:W2:Y:S04]  /*3bf60*/  LDL.LU R53, [R1+0x1868] ;  /* 0x0018680001357983 */ /* 0x001ea80000300800 */
[----:B------:R-:W2:Y:S01]  /*3bf70*/  LDL R9, [R1+0xdc4] ;  /* 0x000dc40001097983 */ /* 0x000ea20000100800 */
[----:B------:R-:W-:Y:S01]  /*3bf80*/  @P3 IMAD.MOV.U32 R8, RZ, RZ, R43 ;  /* 0x000000ffff083224 */ /* 0x000fe200078e002b */
[----:B------:R-:W-:-:S02]  /*3bf90*/  ISETP.GT.AND P1, PT, R7, 0x35, PT ;  /* 0x000000350700780c */ /* 0x000fc40003f24270 */
[----:B------:R-:W-:Y:S01]  /*3bfa0*/  PRMT R55, RZ, 0x7610, R55 ;  /* 0x00007610ff377816 */ /* 0x000fe20000000037 */
[----:B------:R-:W3:Y:S04]  /*3bfb0*/  LDL R43, [R1+0xdf0] ;  /* 0x000df000012b7983 */ /* 0x000ee80000100800 */
[----:B--2---:R0:W2:Y:S04]  /*3bfc0*/  @P3 LDG.E.U8 R4, desc[UR20][R8.64] ;  /* 0x0000001408043981 */ /* 0x0040a8000c1e1100 */
[----:B------:R-:W0:Y:S04]  /*3bfd0*/  LDL R8, [R1+0xdcc] ;  /* 0x000dcc0001087983 */ /* 0x000e280000100800 */
[----:B------:R-:W0:Y:S02]  /*3bfe0*/  LDL R9, [R1+0xdd0] ;  /* 0x000dd00001097983 */ /* 0x000e240000100800 */
        /* <DEDUP_REMOVED lines=33> */
[C---:B------:R-:W-:Y:S02]  /*3c200*/  ISETP.GT.AND P3, PT, R7.reuse, 0x37, PT ;  /* 0x000000370700780c */ /* 0x040fe40003f64270 */
[----:B------:R-:W-:Y:S01]  /*3c210*/  PRMT R34, RZ, 0x7610, R34 ;  /* 0x00007610ff227816 */ /* 0x000fe20000000022 */
[----:B--2---:R0:W-:Y:S04]  /*3c220*/  STL [R1+0x294], R61 ;  /* 0x0002943d01007387 */ /* 0x0041e80000100800 */
[----:B0-----:R-:W2:Y:S04]  /*3c230*/  LDL.LU R61, [R1+0x1858] ;  /* 0x00185800013d7983 */ /* 0x001ea80000300800 */
[----:B------:R-:W2:Y:S02]  /*3c240*/  LDL R9, [R1+0xdec] ;  /* 0x000dec0001097983 */ /* 0x000ea40000100800 */
[----:B------:R-:W-:Y:S01]  /*3c250*/  @P3 IMAD.MOV.U32 R8, RZ, RZ, R43 ;  /* 0x000000ffff083224 */ /* 0x000fe200078e002b */
[----:B----4-:R-:W-:Y:S01]  /*3c260*/  PRMT R44, RZ, 0x7610, R44 ;  /* 0x00007610ff2c7816 */ /* 0x010fe2000000002c */
[----:B------:R-:W4:Y:S04]  /*3c270*/  LDL R43, [R1+0xdfc] ;  /* 0x000dfc00012b7983 */ /* 0x000f280000100800 */
[----:B--2---:R-:W2:Y:S04]  /*3c280*/  @P3 LDG.E.U8 R34, desc[UR20][R8.64] ;  /* 0x0000001408223981 */ /* 0x004ea8000c1e1100 */
[----:B------:R-:W3:Y:S04]  /*3c290*/  LDL R8, [R1+0xdf4] ;  /* 0x000df40001087983 */ /* 0x000ee80000100800 */
[----:B------:R-:W3:Y:S04]  /*3c2a0*/  LDL R9, [R1+0xdf8] ;  /* 0x000df80001097983 */ /* 0x000ee80000100800 */
[----:B--2---:R0:W-:Y:S01]  /*3c2b0*/  STL [R1+0x290], R34 ;  /* 0x0002902201007387 */ /* 0x0041e20000100800 */
[----:B------:R-:W-:-:S02]  /*3c2c0*/  ISETP.GT.AND P1, PT, R7, 0x38, PT ;  /* 0x000000380700780c */ /* 0x000fc40003f24270 */
[----:B------:R-:W-:Y:S01]  /*3c2d0*/  PRMT R14, RZ, 0x7610, R14 ;  /* 0x00007610ff0e7816 */ /* 0x000fe2000000000e */
[----:B0-----:R-:W2:Y:S01]  /*3c2e0*/  LDL R34, [R1+0xe00] ;  /* 0x000e000001227983 */ /* 0x001ea20000100800 */
[----:B---3--:R-:W-:-:S04]  /*3c2f0*/  @P3 LOP3.LUT R9, R9, R8, RZ, 0x3c, !PT ;  /* 0x0000000809093212 */ /* 0x008fc800078e3cff */
[----:B------:R-:W-:-:S04]  /*3c300*/  @P3 LOP3.LUT R8, R9, R8, RZ, 0x3c, !PT ;  /* 0x0000000809083212 */ /* 0x000fc800078e3cff */
[----:B------:R-:W-:-:S05]  /*3c310*/  @P3 LOP3.LUT R9, R9, R8, RZ, 0x3c, !PT ;  /* 0x0000000809093212 */ /* 0x000fca00078e3cff */
[----:B------:R-:W3:Y:S04]  /*3c320*/  @P3 LDG.E.U8 R44, desc[UR20][R8.64] ;  /* 0x00000014082c3981 */ /* 0x000ee8000c1e1100 */
[----:B------:R-:W2:Y:S04]  /*3c330*/  LDL R8, [R1+0x12b8] ;  /* 0x0012b80001087983 */ /* 0x000ea80000100800 */
[----:B------:R-:W2:Y:S04]  /*3c340*/  LDL R9, [R1+0x12bc] ;  /* 0x0012bc0001097983 */ /* 0x000ea80000100800 */
[----:B---3--:R0:W-:Y:S01]  /*3c350*/  STL [R1+0x28c], R44 ;  /* 0x00028c2c01007387 */ /* 0x0081e20000100800 */
[----:B------:R-:W-:-:S02]  /*3c360*/  ISETP.GT.AND P2, PT, R7, 0x39, PT ;  /* 0x000000390700780c */ /* 0x000fc40003f44270 */
[----:B------:R-:W-:Y:S02]  /*3c370*/  PRMT R47, RZ, 0x7610, R47 ;  /* 0x00007610ff2f7816 */ /* 0x000fe4000000002f */
[----:B------:R-:W-:Y:S01]  /*3c380*/  PRMT R63, RZ, 0x7610, R63 ;  /* 0x00007610ff3f7816 */ /* 0x000fe2000000003f */
[----:B0-----:R-:W3:Y:S01]  /*3c390*/  LDL R44, [R1+0xe08] ;  /* 0x000e0800012c7983 */ /* 0x001ee20000100800 */
[----:B--2---:R-:W-:-:S04]  /*3c3a0*/  @P1 LOP3.LUT R9, R9, R8, RZ, 0x3c, !PT ;  /* 0x0000000809091212 */ /* 0x004fc800078e3cff */
[----:B------:R-:W-:-:S04]  /*3c3b0*/  @P1 LOP3.LUT R8, R9, R8, RZ, 0x3c, !PT ;  /* 0x0000000809081212 */ /* 0x000fc800078e3cff */
[----:B------:R-:W-:-:S05]  /*3c3c0*/  @P1 LOP3.LUT R9, R9, R8, RZ, 0x3c, !PT ;  /* 0x0000000809091212 */ /* 0x000fca00078e3cff */
[----:B------:R0:W2:Y:S04]  /*3c3d0*/  @P1 LDG.E.U8 R14, desc[UR20][R8.64] ;  /* 0x00000014080e1981 */ /* 0x0000a8000c1e1100 */
[----:B------:R-:W0:Y:S04]  /*3c3e0*/  LDL R8, [R1+0x12a4] ;  /* 0x0012a40001087983 */ /* 0x000e280000100800 */
[----:B------:R-:W0:Y:S02]  /*3c3f0*/  LDL R9, [R1+0x12c0] ;  /* 0x0012c00001097983 */ /* 0x000e240000100800 */
[----:B0-----:R-:W-:-:S04]  /*3c400*/  @P1 LOP3.LUT R9, R9, R8, RZ, 0x3c, !PT ;  /* 0x0000000809091212 */ /* 0x001fc800078e3cff */
[----:B------:R-:W-:-:S04]  /*3c410*/  @P1 LOP3.LUT R8, R9, R8, RZ, 0x3c, !PT ;  /* 0x0000000809081212 */ /* 0x000fc800078e3cff */
[----:B------:R-:W-:-:S05]  /*3c420*/  @P1 LOP3.LUT R9, R9, R8, RZ, 0x3c, !PT ;  /* 0x0000000809091212 */ /* 0x000fca00078e3cff */
[----:B------:R0:W3:Y:S02]  /*3c430*/  @P1 LDG.E.U8 R47, desc[UR20][R8.64] ;  /* 0x00000014082f1981 */ /* 0x0000e4000c1e1100 */
[----:B0-----:R-:W-:Y:S02]  /*3c440*/  @P2 IMAD.MOV.U32 R8, RZ, RZ, R34 ;  /* 0x000000ffff082224 */ /* 0x001fe400078e0022 */
[----:B----4-:R-:W-:-:S05]  /*3c450*/  @P2 IMAD.MOV.U32 R9, RZ, RZ, R43 ;  /* 0x000000ffff092224 */ /* 0x010fca00078e002b */
[----:B------:R-:W4:Y:S04]  /*3c460*/  @P2 LDG.E.U8 R63, desc[UR20][R8.64] ;  /* 0x00000014083f2981 */ /* 0x000f28000c1e1100 */
[----:B--2---:R0:W-:Y:S04]  /*3c470*/  STL [R1+0x60], R14 ;  /* 0x0000600e01007387 */ /* 0x0041e80000100800 */
[----:B0-----:R-:W2:Y:S04]  /*3c480*/  LDL R14, [R1+0xe10] ;  /* 0x000e1000010e7983 */ /* 0x001ea80000100800 */
[----:B---3--:R0:W-:Y:S04]  /*3c490*/  STL [R1+0x5c], R47 ;  /* 0x00005c2f01007387 */ /* 0x0081e80000100800 */
[----:B------:R-:W3:Y:S04]  /*3c4a0*/  LDL R43, [R1+0xe1c] ;  /* 0x000e1c00012b7983 */ /* 0x000ee80000100800 */
[----:B------:R-:W2:Y:S04]  /*3c4b0*/  LDL R34, [R1+0xe20] ;  /* 0x000e200001227983 */ /* 0x000ea80000100800 */
[----:B0-----:R-:W2:Y:S04]  /*3c4c0*/  LDL R47, [R1+0xe18] ;  /* 0x000e1800012f7983 */ /* 0x001ea80000100800 */
[----:B----4-:R0:W-:Y:S04]  /*3c4d0*/  STL [R1+0x58], R63 ;  /* 0x0000583f01007387 */ /* 0x0101e80000100800 */
[----:B0-----:R-:W4:Y:S04]  /*3c4e0*/  LDL.LU R63, [R1+0x1854] ;  /* 0x00185400013f7983 */ /* 0x001f280000300800 */
[----:B------:R-:W2:Y:S01]  /*3c4f0*/  LDL R9, [R1+0xe04] ;  /* 0x000e040001097983 */ /* 0x000ea20000100800 */
[----:B------:R-:W-:Y:S01]  /*3c500*/  PRMT R33, RZ, 0x7610, R33 ;  /* 0x00007610ff217816 */ /* 0x000fe20000000021 */
[----:B------:R-:W-:Y:S01]  /*3c510*/  @P2 IMAD.MOV.U32 R8, RZ, RZ, R44 ;  /* 0x000000ffff082224 */ /* 0x000fe200078e002c */
[----:B------:R-:W-:Y:S01]  /*3c520*/  ISETP.GT.AND P3, PT, R7, 0x3a, PT ;  /* 0x0000003a0700780c */ /* 0x000fe20003f64270 */
[----:B------:R-:W3:Y:S01]  /*3c530*/  LDL R44, [R1+0xe24] ;  /* 0x000e2400012c7983 */ /* 0x000ee20000100800 */
[----:B------:R-:W-:-:S03]  /*3c540*/  PRMT R12, RZ, 0x7610, R12 ;  /* 0x00007610ff0c7816 */ /* 0x000fc6000000000c */
[----:B--2---:R0:W2:Y:S04]  /*3c550*/  @P2 LDG.E.U8 R33, desc[UR20][R8.64] ;  /* 0x0000001408212981 */ /* 0x0040a8000c1e1100 */
[----:B------:R-:W3:Y:S04]  /*3c560*/  LDL R9, [R1+0xe0c] ;  /* 0x000e0c0001097983 */ /* 0x000ee80000100800 */
[----:B0-----:R-:W-:Y:S01]  /*3c570*/  @P3 IMAD.MOV.U32 R8, RZ, RZ, R14 ;  /* 0x000000ffff083224 */ /* 0x001fe200078e000e */
[----:B--2---:R0:W-:Y:S01]  /*3c580*/  STL [R1+0x54], R33 ;  /* 0x0000542101007387 */ /* 0x0041e20000100800 */
[----:B------:R-:W-:-:S02]  /*3c590*/  ISETP.GT.AND P1, PT, R7, 0x3b, PT ;  /* 0x0000003b0700780c */ /* 0x000fc40003f24270 */
[----:B------:R-:W-:Y:S01]  /*3c5a0*/  PRMT R46, RZ, 0x7610, R46 ;  /* 0x00007610ff2e7816 */ /* 0x000fe2000000002e */
[----:B------:R-:W2:Y:S04]  /*3c5b0*/  LDL R14, [R1+0xe2c] ;  /* 0x000e2c00010e7983 */ /* 0x000ea80000100800 */
[----:B---3--:R1:W3:Y:S01]  /*3c5c0*/  @P3 LDG.E.U8 R12, desc[UR20][R8.64] ;  /* 0x00000014080c3981 */ /* 0x0082e2000c1e1100 */
[----:B------:R-:W-:-:S03]  /*3c5d0*/  PRMT R45, RZ, 0x7610, R45 ;  /* 0x00007610ff2d7816 */ /* 0x000fc6000000002d */
[----:B0-----:R-:W2:Y:S04]  /*3c5e0*/  LDL R33, [R1+0xe28] ;  /* 0x000e280001217983 */ /* 0x001ea80000100800 */
[----:B------:R-:W2:Y:S01]  /*3c5f0*/  LDL R9, [R1+0xe14] ;  /* 0x000e140001097983 */ /* 0x000ea20000100800 */
[----:B-1----:R-:W-:-:S05]  /*3c600*/  @P3 IMAD.MOV.U32 R8, RZ, RZ, R47 ;  /* 0x000000ffff083224 */ /* 0x002fca00078e002f */
[----:B--2---:R0:W2:Y:S02]  /*3c610*/  @P3 LDG.E.U8 R46, desc[UR20][R8.64] ;  /* 0x00000014082e3981 */ /* 0x0040a4000c1e1100 */
[----:B0-----:R-:W-:Y:S02]  /*3c620*/  @P1 IMAD.MOV.U32 R8, RZ, RZ, R34 ;  /* 0x000000ffff081224 */ /* 0x001fe400078e0022 */
[----:B------:R-:W-:-:S05]  /*3c630*/  @P1 IMAD.MOV.U32 R9, RZ, RZ, R43 ;  /* 0x000000ffff091224 */ /* 0x000fca00078e002b */
[----:B------:R0:W2:Y:S04]  /*3c640*/  @P1 LDG.E.U8 R45, desc[UR20][R8.64] ;  /* 0x00000014082d1981 */ /* 0x0000a8000c1e1100 */
[----:B---3--:R1:W-:Y:S04]  /*3c650*/  STL [R1+0x50], R12 ;  /* 0x0000500c01007387 */ /* 0x0083e80000100800 */
[----:B------:R-:W3:Y:S04]  /*3c660*/  LDL R43, [R1+0xe34] ;  /* 0x000e3400012b7983 */ /* 0x000ee80000100800 */
[----:B------:R-:W3:Y:S04]  /*3c670*/  LDL R34, [R1+0xe38] ;  /* 0x000e380001227983 */ /* 0x000ee80000100800 */
[----:B-1----:R-:W3:Y:S01]  /*3c680*/  LDL R12, [R1+0xe30] ;  /* 0x000e3000010c7983 */ /* 0x002ee20000100800 */
[----:B0-----:R-:W-:Y:S01]  /*3c690*/  @P1 IMAD.MOV.U32 R8, RZ, RZ, R33 ;  /* 0x000000ffff081224 */ /* 0x001fe200078e0021 */
[----:B------:R-:W-:Y:S01]  /*3c6a0*/  PRMT R4, RZ, 0x7610, R4 ;  /* 0x00007610ff047816 */ /* 0x000fe20000000004 */
[----:B------:R-:W-:-:S05]  /*3c6b0*/  @P1 IMAD.MOV.U32 R9, RZ, RZ, R44 ;  /* 0x000000ffff091224 */ /* 0x000fca00078e002c */
[----:B------:R3:W3:Y:S04]  /*3c6c0*/  @P1 LDG.E.U8 R4, desc[UR20][R8.64] ;  /* 0x0000001408041981 */ /* 0x0006e8000c1e1100 */
[----:B--2---:R0:W-:Y:S04]  /*3c6d0*/  STL [R1+0x48], R45 ;  /* 0x0000482d01007387 */ /* 0x0041e80000100800 */
[----:B------:R-:W2:Y:S04]  /*3c6e0*/  LDL R33, [R1+0xe40] ;  /* 0x000e400001217983 */ /* 0x000ea80000100800 */
[----:B0-----:R-:W4:Y:S01]  /*3c6f0*/  LDL R45, [R1+0xe3c] ;  /* 0x000e3c00012d7983 */ /* 0x001f220000100800 */
[----:B------:R-:W-:-:S02]  /*3c700*/  ISETP.GT.AND P2, PT, R7, 0x3c, PT ;  /* 0x0000003c0700780c */ /* 0x000fc40003f44270 */
[----:B------:R-:W-:Y:S02]  /*3c710*/  ISETP.GT.AND P3, PT, R7, 0x3d, PT ;  /* 0x0000003d0700780c */ /* 0x000fe40003f64270 */
[----:B------:R-:W-:Y:S02]  /*3c720*/  PRMT R2, RZ, 0x7610, R2 ;  /* 0x00007610ff027816 */ /* 0x000fe40000000002 */
[----:B------:R-:W-:-:S07]  /*3c730*/  PRMT R16, RZ, 0x7610, R16 ;  /* 0x00007610ff107816 */ /* 0x000fce0000000010 */
[----:B---3--:R-:W-:Y:S02]  /*3c740*/  @P2 IMAD.MOV.U32 R8, RZ, RZ, R12 ;  /* 0x000000ffff082224 */ /* 0x008fe400078e000c */
[----:B------:R-:W-:-:S05]  /*3c750*/  @P2 IMAD.MOV.U32 R9, RZ, RZ, R14 ;  /* 0x000000ffff092224 */ /* 0x000fca00078e000e */
[----:B------:R0:W3:Y:S01]  /*3c760*/  @P2 LDG.E.U8 R2, desc[UR20][R8.64] ;  /* 0x0000001408022981 */ /* 0x0000e2000c1e1100 */
[----:B------:R-:W-:Y:S01]  /*3c770*/  PRMT R11, RZ, 0x7610, R11 ;  /* 0x00007610ff0b7816 */ /* 0x000fe2000000000b */
[----:B0-----:R-:W-:Y:S02]  /*3c780*/  @P2 IMAD.MOV.U32 R8, RZ, RZ, R34 ;  /* 0x000000ffff082224 */ /* 0x001fe400078e0022 */
[----:B------:R-:W-:-:S05]  /*3c790*/  @P2 IMAD.MOV.U32 R9, RZ, RZ, R43 ;  /* 0x000000ffff092224 */ /* 0x000fca00078e002b */
[----:B------:R2:W3:Y:S04]  /*3c7a0*/  @P2 LDG.E.U8 R16, desc[UR20][R8.64] ;  /* 0x0000001408102981 */ /* 0x0004e8000c1e1100 */
[----:B------:R-:W-:Y:S04]  /*3c7b0*/  STL [R1+0x1830], R4 ;  /* 0x0018300401007387 */ /* 0x000fe80000100800 */
[----:B------:R-:W3:Y:S04]  /*3c7c0*/  LDL R14, [R1+0xe44] ;  /* 0x000e4400010e7983 */ /* 0x000ee80000100800 */
[----:B------:R-:W3:Y:S01]  /*3c7d0*/  LDL R12, [R1+0xe48] ;  /* 0x000e4800010c7983 */ /* 0x000ee20000100800 */
[----:B--2---:R-:W-:-:S02]  /*3c7e0*/  @P3 IMAD.MOV.U32 R8, RZ, RZ, R33 ;  /* 0x000000ffff083224 */ /* 0x004fc400078e0021 */
[----:B----4-:R-:W-:-:S05]  /*3c7f0*/  @P3 IMAD.MOV.U32 R9, RZ, RZ, R45 ;  /* 0x000000ffff093224 */ /* 0x010fca00078e002d */
[----:B------:R0:W2:Y:S04]  /*3c800*/  @P3 LDG.E.U8 R11, desc[UR20][R8.64] ;  /* 0x00000014080b3981 */ /* 0x0000a8000c1e1100 */
[----:B---3--:R-:W-:Y:S04]  /*3c810*/  STL [R1+0x181c], R2 ;  /* 0x00181c0201007387 */ /* 0x008fe80000100800 */
[----:B------:R-:W3:Y:S04]  /*3c820*/  LDL R44, [R1+0xe4c] ;  /* 0x000e4c00012c7983 */ /* 0x000ee80000100800 */
[----:B------:R-:W4:Y:S04]  /*3c830*/  LDL R43, [R1+0xe50] ;  /* 0x000e5000012b7983 */ /* 0x000f280000100800 */
[----:B------:R-:W4:Y:S04]  /*3c840*/  LDL R34, [R1+0xe54] ;  /* 0x000e540001227983 */ /* 0x000f280000100800 */
[----:B------:R1:W-:Y:S04]  /*3c850*/  STL [R1+0x3c], R16 ;  /* 0x00003c1001007387 */ /* 0x0003e80000100800 */
[----:B-1----:R-:W4:Y:S04]  /*3c860*/  LDL R16, [R1+0xe58] ;  /* 0x000e580001107983 */ /* 0x002f280000100800 */
[----:B------:R-:W-:Y:S04]  /*3c870*/  STL [R1+0x4c], R46 ;  /* 0x00004c2e01007387 */ /* 0x000fe80000100800 */
[----:B------:R-:W4:Y:S01]  /*3c880*/  LDL R33, [R1+0xe5c] ;  /* 0x000e5c0001217983 */ /* 0x000f220000100800 */
[----:B------:R-:W-:Y:S01]  /*3c890*/  PRMT R6, RZ, 0x7610, R6 ;  /* 0x00007610ff067816 */ /* 0x000fe20000000006 */
[----:B0-----:R-:W-:-:S02]  /*3c8a0*/  @P3 IMAD.MOV.U32 R8, RZ, RZ, R12 ;  /* 0x000000ffff083224 */ /* 0x001fc400078e000c */
[----:B------:R-:W-:-:S05]  /*3c8b0*/  @P3 IMAD.MOV.U32 R9, RZ, RZ, R14 ;  /* 0x000000ffff093224 */ /* 0x000fca00078e000e */
[----:B------:R3:W4:Y:S04]  /*3c8c0*/  @P3 LDG.E.U8 R6, desc[UR20][R8.64] ;  /* 0x0000001408063981 */ /* 0x000728000c1e1100 */
[----:B--2---:R0:W-:Y:S01]  /*3c8d0*/  STL [R1+0x38], R11 ;  /* 0x0000380b01007387 */ /* 0x0041e20000100800 */
[C---:B------:R-:W-:Y:S02]  /*3c8e0*/  ISETP.GT.AND P1, PT, R7.reuse, 0x3e, PT ;  /* 0x0000003e0700780c */ /* 0x040fe40003f24270 */
[----:B------:R-:W-:Y:S01]  /*3c8f0*/  ISETP.GT.AND P2, PT, R7, 0x3f, PT ;  /* 0x0000003f0700780c */ /* 0x000fe20003f44270 */
[----:B------:R-:W2:Y:S01]  /*3c900*/  LDL R12, [R1+0xe68] ;  /* 0x000e6800010c7983 */ /* 0x000ea20000100800 */
[----:B------:R-:W-:Y:S02]  /*3c910*/  PRMT R42, RZ, 0x7610, R42 ;  /* 0x00007610ff2a7816 */ /* 0x000fe4000000002a */
[----:B------:R-:W-:Y:S01]  /*3c920*/  PRMT R37, RZ, 0x7610, R37 ;  /* 0x00007610ff257816 */ /* 0x000fe20000000025 */
[----:B------:R-:W2:Y:S04]  /*3c930*/  LDL R14, [R1+0xe64] ;  /* 0x000e6400010e7983 */ /* 0x000ea80000100800 */
[----:B0-----:R-:W2:Y:S02]  /*3c940*/  LDL R11, [R1+0xe60] ;  /* 0x000e6000010b7983 */ /* 0x001ea40000100800 */
[----:B---3--:R-:W-:-:S02]  /*3c950*/  @P1 IMAD.MOV.U32 R9, RZ, RZ, R44 ;  /* 0x000000ffff091224 */ /* 0x008fc400078e002c */
[----:B----4-:R-:W-:-:S05]  /*3c960*/  @P1 IMAD.MOV.U32 R8, RZ, RZ, R43 ;  /* 0x000000ffff081224 */ /* 0x010fca00078e002b */
[----:B------:R0:W3:Y:S01]  /*3c970*/  @P1 LDG.E.U8 R42, desc[UR20][R8.64] ;  /* 0x00000014082a1981 */ /* 0x0000e2000c1e1100 */
[----:B------:R-:W-:Y:S01]  /*3c980*/  PRMT R19, RZ, 0x7610, R19 ;  /* 0x00007610ff137816 */ /* 0x000fe20000000013 */
[----:B0-----:R-:W-:Y:S02]  /*3c990*/  @P1 IMAD.MOV.U32 R9, RZ, RZ, R34 ;  /* 0x000000ffff091224 */ /* 0x001fe400078e0022 */
[----:B------:R-:W-:-:S05]  /*3c9a0*/  @P1 IMAD.MOV.U32 R8, RZ, RZ, R16 ;  /* 0x000000ffff081224 */ /* 0x000fca00078e0010 */
[----:B------:R0:W4:Y:S02]  /*3c9b0*/  @P1 LDG.E.U8 R37, desc[UR20][R8.64] ;  /* 0x0000001408251981 */ /* 0x000124000c1e1100 */
[----:B0-----:R-:W-:Y:S02]  /*3c9c0*/  @P2 IMAD.MOV.U32 R9, RZ, RZ, R33 ;  /* 0x000000ffff092224 */ /* 0x001fe400078e0021 */
[----:B------:R-:W-:Y:S04]  /*3c9d0*/  STL [R1+0x17e8], R6 ;  /* 0x0017e80601007387 */ /* 0x000fe80000100800 */
[----:B------:R-:W3:Y:S04]  /*3c9e0*/  LDL R34, [R1+0x1298] ;  /* 0x0012980001227983 */ /* 0x000ee80000100800 */
[----:B------:R-:W4:Y:S04]  /*3c9f0*/  LDL R16, [R1+0x12a8] ;  /* 0x0012a80001107983 */ /* 0x000f280000100800 */
[----:B------:R-:W4:Y:S01]  /*3ca00*/  LDL R33, [R1+0x129c] ;  /* 0x00129c0001217983 */ /* 0x000f220000100800 */
[----:B--2---:R-:W-:-:S03]  /*3ca10*/  @P2 IMAD.MOV.U32 R8, RZ, RZ, R11 ;  /* 0x000000ffff082224 */ /* 0x004fc600078e000b */
[----:B------:R-:W2:Y:S04]  /*3ca20*/  LDL R11, [R1+0x12a0] ;  /* 0x0012a000010b7983 */ /* 0x000ea80000100800 */
[----:B------:R0:W2:Y:S01]  /*3ca30*/  @P2 LDG.E.U8 R19, desc[UR20][R8.64] ;  /* 0x0000001408132981 */ /* 0x0000a2000c1e1100 */
[----:B------:R-:W-:Y:S02]  /*3ca40*/  ISETP.GT.AND P3, PT, R7, 0x40, PT ;  /* 0x000000400700780c */ /* 0x000fe40003f64270 */
[----:B------:R-:W-:Y:S01]  /*3ca50*/  PRMT R41, RZ, 0x7610, R41 ;  /* 0x00007610ff297816 */ /* 0x000fe20000000029 */
[----:B0-----:R-:W-:Y:S02]  /*3ca60*/  @P2 IMAD.MOV.U32 R8, RZ, RZ, R12 ;  /* 0x000000ffff082224 */ /* 0x001fe400078e000c */
[----:B------:R-:W-:-:S05]  /*3ca70*/  @P2 IMAD.MOV.U32 R9, RZ, RZ, R14 ;  /* 0x000000ffff092224 */ /* 0x000fca00078e000e */
[----:B------:R3:W2:Y:S03]  /*3ca80*/  @P2 LDG.E.U8 R41, desc[UR20][R8.64] ;  /* 0x0000001408292981 */ /* 0x0006a6000c1e1100 */
[----:B---3--:R-:W-:Y:S02]  /*3ca90*/  @P3 IMAD.MOV.U32 R9, RZ, RZ, R34 ;  /* 0x000000ffff093224 */ /* 0x008fe400078e0022 */
[----:B----4-:R-:W-:Y:S01]  /*3caa0*/  @P3 IMAD.MOV.U32 R8, RZ, RZ, R16 ;  /* 0x000000ffff083224 */ /* 0x010fe200078e0010 */
[----:B--2---:R0:W-:Y:S04]  /*3cab0*/  STL [R1+0x280], R19 ;  /* 0x0002801301007387 */ /* 0x0041e80000100800 */
[----:B------:R-:W2:Y:S04]  /*3cac0*/  LDL R12, [R1+0xe70] ;  /* 0x000e7000010c7983 */ /* 0x000ea80000100800 */
[----:B0-----:R-:W3:Y:S04]  /*3cad0*/  LDL R19, [R1+0xe6c] ;  /* 0x000e6c0001137983 */ /* 0x001ee80000100800 */
[----:B------:R0:W-:Y:S04]  /*3cae0*/  STL [R1+0x284], R37 ;  /* 0x0002842501007387 */ /* 0x0001e80000100800 */
[----:B------:R-:W4:Y:S04]  /*3caf0*/  LDL R14, [R1+0xe78] ;  /* 0x000e7800010e7983 */ /* 0x000f280000100800 */
[----:B------:R-:W4:Y:S04]  /*3cb00*/  LDL R34, [R1+0xe7c] ;  /* 0x000e7c0001227983 */ /* 0x000f280000100800 */
[----:B0-----:R-:W4:Y:S04]  /*3cb10*/  LDL R37, [R1+0xe74] ;  /* 0x000e740001257983 */ /* 0x001f280000100800 */
[----:B------:R-:W4:Y:S01]  /*3cb20*/  LDL R16, [R1+0xe80] ;  /* 0x000e800001107983 */ /* 0x000f220000100800 */
[----:B------:R-:W-:-:S02]  /*3cb30*/  ISETP.GT.AND P1, PT, R7, 0x41, PT ;  /* 0x000000410700780c */ /* 0x000fc40003f24270 */
[----:B------:R-:W-:Y:S02]  /*3cb40*/  PRMT R40, RZ, 0x7610, R40 ;  /* 0x00007610ff287816 */ /* 0x000fe40000000028 */
[----:B------:R-:W-:-:S04]  /*3cb50*/  PRMT R39, RZ, 0x7610, R39 ;  /* 0x00007610ff277816 */ /* 0x000fc80000000027 */
[----:B------:R0:W4:Y:S01]  /*3cb60*/  @P3 LDG.E.U8 R40, desc[UR20][R8.64] ;  /* 0x0000001408283981 */ /* 0x000122000c1e1100 */
[----:B------:R-:W-:Y:S02]  /*3cb70*/  ISETP.GT.AND P2, PT, R7, 0x42, PT ;  /* 0x000000420700780c */ /* 0x000fe40003f44270 */
[----:B------:R-:W-:Y:S01]  /*3cb80*/  PRMT R38, RZ, 0x7610, R38 ;  /* 0x00007610ff267816 */ /* 0x000fe20000000026 */
[----:B0-----:R-:W-:Y:S02]  /*3cb90*/  @P3 IMAD.MOV.U32 R8, RZ, RZ, R11 ;  /* 0x000000ffff083224 */ /* 0x001fe400078e000b */
[----:B------:R-:W-:Y:S01]  /*3cba0*/  @P3 IMAD.MOV.U32 R9, RZ, RZ, R33 ;  /* 0x000000ffff093224 */ /* 0x000fe200078e0021 */
[----:B------:R-:W-:Y:S01]  /*3cbb0*/  PRMT R35, RZ, 0x7610, R35 ;  /* 0x00007610ff237816 */ /* 0x000fe20000000023 */
[----:B------:R-:W4:Y:S04]  /*3cbc0*/  LDL R33, [R1+0xe84] ;  /* 0x000e840001217983 */ /* 0x000f280000100800 */
[----:B------:R2:W4:Y:S01]  /*3cbd0*/  @P3 LDG.E.U8 R39, desc[UR20][R8.64] ;  /* 0x0000001408273981 */ /* 0x000522000c1e1100 */
[----:B------:R-:W-:-:S03]  /*3cbe0*/  PRMT R4, RZ, 0x7610, R4 ;  /* 0x00007610ff047816 */ /* 0x000fc60000000004 */
[----:B------:R-:W4:Y:S01]  /*3cbf0*/  LDL R11, [R1+0xe88] ;  /* 0x000e8800010b7983 */ /* 0x000f220000100800 */
[----:B--2---:R-:W-:Y:S02]  /*3cc00*/  @P1 IMAD.MOV.U32 R8, RZ, RZ, R12 ;  /* 0x000000ffff081224 */ /* 0x004fe400078e000c */
[----:B---3--:R-:W-:-:S05]  /*3cc10*/  @P1 IMAD.MOV.U32 R9, RZ, RZ, R19 ;  /* 0x000000ffff091224 */ /* 0x008fca00078e0013 */
[----:B------:R4:W2:Y:S02]  /*3cc20*/  @P1 LDG.E.U8 R38, desc[UR20][R8.64] ;  /* 0x0000001408261981 */ /* 0x0008a4000c1e1100 */
[----:B----4-:R-:W-:Y:S02]  /*3cc30*/  @P1 IMAD.MOV.U32 R8, RZ, RZ, R14 ;  /* 0x000000ffff081224 */ /* 0x010fe400078e000e */
[----:B------:R-:W-:-:S05]  /*3cc40*/  @P1 IMAD.MOV.U32 R9, RZ, RZ, R37 ;  /* 0x000000ffff091224 */ /* 0x000fca00078e0025 */
[----:B------:R0:W3:Y:S02]  /*3cc50*/  @P1 LDG.E.U8 R35, desc[UR20][R8.64] ;  /* 0x0000001408231981 */ /* 0x0000e4000c1e1100 */
[----:B0-----:R-:W-:Y:S02]  /*3cc60*/  @P2 IMAD.MOV.U32 R8, RZ, RZ, R16 ;  /* 0x000000ffff082224 */ /* 0x001fe400078e0010 */
[----:B------:R-:W-:-:S05]  /*3cc70*/  @P2 IMAD.MOV.U32 R9, RZ, RZ, R34 ;  /* 0x000000ffff092224 */ /* 0x000fca00078e0022 */
[----:B------:R0:W4:Y:S04]  /*3cc80*/  @P2 LDG.E.U8 R4, desc[UR20][R8.64] ;  /* 0x0000001408042981 */ /* 0x000128000c1e1100 */
[----:B------:R-:W-:Y:S04]  /*3cc90*/  STL [R1+0x288], R42 ;  /* 0x0002882a01007387 */ /* 0x000fe80000100800 */
[----:B------:R-:W2:Y:S04]  /*3cca0*/  LDL R19, [R1+0xe8c] ;  /* 0x000e8c0001137983 */ /* 0x000ea80000100800 */
[----:B------:R-:W2:Y:S01]  /*3ccb0*/  LDL R12, [R1+0xe90] ;  /* 0x000e9000010c7983 */ /* 0x000ea20000100800 */
[----:B------:R-:W-:-:S03]  /*3ccc0*/  PRMT R2, RZ, 0x7610, R2 ;  /* 0x00007610ff027816 */ /* 0x000fc60000000002 */
[----:B------:R-:W2:Y:S01]  /*3ccd0*/  LDL R14, [R1+0xe98] ;  /* 0x000e9800010e7983 */ /* 0x000ea20000100800 */
[----:B0-----:R-:W-:-:S03]  /*3cce0*/  @P2 IMAD.MOV.U32 R8, RZ, RZ, R11 ;  /* 0x000000ffff082224 */ /* 0x001fc600078e000b */
[----:B------:R-:W2:Y:S01]  /*3ccf0*/  LDL R16, [R1+0xe94] ;  /* 0x000e940001107983 */ /* 0x000ea20000100800 */
[----:B------:R-:W-:-:S05]  /*3cd00*/  @P2 IMAD.MOV.U32 R9, RZ, RZ, R33 ;  /* 0x000000ffff092224 */ /* 0x000fca00078e0021 */
[----:B------:R2:W2:Y:S01]  /*3cd10*/  @P2 LDG.E.U8 R2, desc[UR20][R8.64] ;  /* 0x0000001408022981 */ /* 0x0004a2000c1e1100 */
[----:B------:R-:W-:-:S03]  /*3cd20*/  ISETP.GT.AND P3, PT, R7, 0x43, PT ;  /* 0x000000430700780c */ /* 0x000fc60003f64270 */
[----:B----4-:R-:W-:Y:S04]  /*3cd30*/  STL [R1+0x183c], R4 ;  /* 0x00183c0401007387 */ /* 0x010fe80000100800 */
[----:B---3--:R0:W-:Y:S04]  /*3cd40*/  STL [R1+0x24], R35 ;  /* 0x0000242301007387 */ /* 0x0081e80000100800 */
[----:B0-----:R-:W3:Y:S04]  /*3cd50*/  LDL R35, [R1+0xe9c] ;  /* 0x000e9c0001237983 */ /* 0x001ee80000100800 */
[----:B------:R-:W-:Y:S04]  /*3cd60*/  STL [R1+0x27c], R41 ;  /* 0x00027c2901007387 */ /* 0x000fe80000100800 */
[----:B------:R-:W4:Y:S01]  /*3cd70*/  LDL R11, [R1+0xea0] ;  /* 0x000ea000010b7983 */ /* 0x000f220000100800 */
[----:B------:R-:W-:Y:S01]  /*3cd80*/  PRMT R18, RZ, 0x7610, R18 ;  /* 0x00007610ff127816 */ /* 0x000fe20000000012 */
[----:B--2---:R-:W-:-:S02]  /*3cd90*/  @P3 IMAD.MOV.U32 R8, RZ, RZ, R12 ;  /* 0x000000ffff083224 */ /* 0x004fc400078e000c */
[----:B------:R-:W-:Y:S01]  /*3cda0*/  @P3 IMAD.MOV.U32 R9, RZ, RZ, R19 ;  /* 0x000000ffff093224 */ /* 0x000fe200078e0013 */
[----:B------:R-:W-:-:S04]  /*3cdb0*/  ISETP.GT.AND P1, PT, R7, 0x44, PT ;  /* 0x000000440700780c */ /* 0x000fc80003f24270 */
[----:B------:R0:W2:Y:S01]  /*3cdc0*/  @P3 LDG.E.U8 R18, desc[UR20][R8.64] ;  /* 0x0000001408123981 */ /* 0x0000a2000c1e1100 */
[----:B------:R-:W-:Y:S02]  /*3cdd0*/  PRMT R36, RZ, 0x7610, R36 ;  /* 0x00007610ff247816 */ /* 0x000fe40000000024 */
[----:B------:R-:W-:Y:S01]  /*3cde0*/  PRMT R6, RZ, 0x7610, R6 ;  /* 0x00007610ff067816 */ /* 0x000fe20000000006 */
[----:B0-----:R-:W-:Y:S02]  /*3cdf0*/  @P3 IMAD.MOV.U32 R8, RZ, RZ, R14 ;  /* 0x000000ffff083224 */ /* 0x001fe400078e000e */
[----:B------:R-:W-:Y:S01]  /*3ce00*/  @P3 IMAD.MOV.U32 R9, RZ, RZ, R16 ;  /* 0x000000ffff093224 */ /* 0x000fe200078e0010 */
[----:B------:R-:W-:Y:S04]  /*3ce10*/  STL [R1+0x1840], R2 ;  /* 0x0018400201007387 */ /* 0x000fe80000100800 */
[----:B------:R3:W2:Y:S04]  /*3ce20*/  @P3 LDG.E.U8 R36, desc[UR20][R8.64] ;  /* 0x0000001408243981 */ /* 0x0006a8000c1e1100 */
[----:B------:R-:W2:Y:S04]  /*3ce30*/  LDL R34, [R1+0xea4] ;  /* 0x000ea40001227983 */ /* 0x000ea80000100800 */
[----:B------:R-:W-:Y:S04]  /*3ce40*/  STL [R1+0x30], R40 ;  /* 0x0000302801007387 */ /* 0x000fe80000100800 */
[----:B------:R-:W2:Y:S04]  /*3ce50*/  LDL R12, [R1+0xea8] ;  /* 0x000ea800010c7983 */ /* 0x000ea80000100800 */
[----:B------:R-:W2:Y:S04]  /*3ce60*/  LDL R19, [R1+0xeac] ;  /* 0x000eac0001137983 */ /* 0x000ea80000100800 */
[----:B------:R-:W2:Y:S01]  /*3ce70*/  LDL R4, [R1+0xeb0] ;  /* 0x000eb00001047983 */ /* 0x000ea20000100800 */
[----:B---3--:R-:W-:-:S02]  /*3ce80*/  @P1 IMAD.MOV.U32 R9, RZ, RZ, R35 ;  /* 0x000000ffff091224 */ /* 0x008fc400078e0023 */
[----:B----4-:R-:W-:-:S05]  /*3ce90*/  @P1 IMAD.MOV.U32 R8, RZ, RZ, R11 ;  /* 0x000000ffff081224 */ /* 0x010fca00078e000b */
[----:B------:R0:W3:Y:S04]  /*3cea0*/  @P1 LDG.E.U8 R6, desc[UR20][R8.64] ;  /* 0x0000001408061981 */ /* 0x0000e8000c1e1100 */
[----:B------:R-:W-:Y:S04]  /*3ceb0*/  STL [R1+0x2c], R39 ;  /* 0x00002c2701007387 */ /* 0x000fe80000100800 */
[----:B------:R-:W4:Y:S04]  /*3cec0*/  LDL R33, [R1+0xeb4] ;  /* 0x000eb40001217983 */ /* 0x000f280000100800 */
[----:B--2---:R1:W-:Y:S04]  /*3ced0*/  STL [R1+0x18], R18 ;  /* 0x0000181201007387 */ /* 0x0043e80000100800 */
[----:B------:R-:W2:Y:S04]  /*3cee0*/  LDL R16, [R1+0xebc] ;  /* 0x000ebc0001107983 */ /* 0x000ea80000100800 */
[----:B-1----:R-:W2:Y:S04]  /*3cef0*/  LDL R18, [R1+0xeb8] ;  /* 0x000eb80001127983 */ /* 0x002ea80000100800 */
[----:B------:R-:W-:Y:S04]  /*3cf00*/  STL [R1+0x28], R38 ;  /* 0x0000282601007387 */ /* 0x000fe80000100800 */
[----:B------:R-:W2:Y:S01]  /*3cf10*/  LDL R14, [R1+0xec0] ;  /* 0x000ec000010e7983 */ /* 0x000ea20000100800 */
[----:B------:R-:W-:Y:S01]  /*3cf20*/  PRMT R3, RZ, 0x7610, R3 ;  /* 0x00007610ff037816 */ /* 0x000fe20000000003 */
[----:B0-----:R-:W-:-:S02]  /*3cf30*/  @P1 IMAD.MOV.U32 R9, RZ, RZ, R34 ;  /* 0x000000ffff091224 */ /* 0x001fc400078e0022 */
[----:B------:R-:W2:Y:S01]  /*3cf40*/  LDL R11, [R1+0xec8] ;  /* 0x000ec800010b7983 */ /* 0x000ea20000100800 */
[----:B------:R-:W-:-:S05]  /*3cf50*/  @P1 IMAD.MOV.U32 R8, RZ, RZ, R12 ;  /* 0x000000ffff081224 */ /* 0x000fca00078e000c */
[----:B------:R0:W4:Y:S04]  /*3cf60*/  @P1 LDG.E.U8 R3, desc[UR20][R8.64] ;  /* 0x0000001408031981 */ /* 0x000128000c1e1100 */
[----:B---3--:R-:W-:Y:S04]  /*3cf70*/  STL [R1+0x1820], R6 ;  /* 0x0018200601007387 */ /* 0x008fe80000100800 */
[----:B------:R-:W3:Y:S01]  /*3cf80*/  LDL R12, [R1+0xec4] ;  /* 0x000ec400010c7983 */ /* 0x000ee20000100800 */
[----:B------:R-:W-:Y:S02]  /*3cf90*/  ISETP.GT.AND P2, PT, R7, 0x45, PT ;  /* 0x000000450700780c */ /* 0x000fe40003f44270 */
[----:B------:R-:W-:-:S02]  /*3cfa0*/  PRMT R0, RZ, 0x7610, R0 ;  /* 0x00007610ff007816 */ /* 0x000fc40000000000 */
[----:B------:R-:W-:Y:S02]  /*3cfb0*/  PRMT R64, RZ, 0x7610, R64 ;  /* 0x00007610ff407816 */ /* 0x000fe40000000040 */
[----:B------:R-:W-:-:S07]  /*3cfc0*/  ISETP.GT.AND P3, PT, R7, 0x46, PT ;  /* 0x000000460700780c */ /* 0x000fce0003f64270 */
[----:B0-----:R-:W-:Y:S02]  /*3cfd0*/  @P2 IMAD.MOV.U32 R8, RZ, RZ, R4 ;  /* 0x000000ffff082224 */ /* 0x001fe400078e0004 */
[----:B------:R-:W-:-:S05]  /*3cfe0*/  @P2 IMAD.MOV.U32 R9, RZ, RZ, R19 ;  /* 0x000000ffff092224 */ /* 0x000fca00078e0013 */
[----:B------:R2:W3:Y:S02]  /*3cff0*/  @P2 LDG.E.U8 R0, desc[UR20][R8.64] ;  /* 0x0000001408002981 */ /* 0x0004e4000c1e1100 */
[----:B--2---:R-:W-:Y:S02]  /*3d000*/  @P2 IMAD.MOV.U32 R8, RZ, RZ, R18 ;  /* 0x000000ffff082224 */ /* 0x004fe400078e0012 */
[----:B----4-:R-:W-:-:S05]  /*3d010*/  @P2 IMAD.MOV.U32 R9, RZ, RZ, R33 ;  /* 0x000000ffff092224 */ /* 0x010fca00078e0021 */
[----:B------:R0:W2:Y:S01]  /*3d020*/  @P2 LDG.E.U8 R64, desc[UR20][R8.64] ;  /* 0x0000001408402981 */ /* 0x0000a2000c1e1100 */
[----:B------:R-:W-:Y:S02]  /*3d030*/  PRMT R13, RZ, 0x7610, R13 ;  /* 0x00007610ff0d7816 */ /* 0x000fe4000000000d */
[----:B------:R-:W-:Y:S01]  /*3d040*/  PRMT R21, RZ, 0x7610, R21 ;  /* 0x00007610ff157816 */ /* 0x000fe20000000015 */
[----:B0-----:R-:W-:Y:S02]  /*3d050*/  @P3 IMAD.MOV.U32 R8, RZ, RZ, R14 ;  /* 0x000000ffff083224 */ /* 0x001fe400078e000e */
[----:B------:R-:W-:-:S05]  /*3d060*/  @P3 IMAD.MOV.U32 R9, RZ, RZ, R16 ;  /* 0x000000ffff093224 */ /* 0x000fca00078e0010 */
[----:B------:R0:W4:Y:S04]  /*3d070*/  @P3 LDG.E.U8 R13, desc[UR20][R8.64] ;  /* 0x00000014080d3981 */ /* 0x000128000c1e1100 */
[----:B------:R-:W-:Y:S04]  /*3d080*/  STL [R1+0x1824], R3 ;  /* 0x0018240301007387 */ /* 0x000fe80000100800 */
[----:B------:R-:W4:Y:S01]  /*3d090*/  LDL R19, [R1+0xecc] ;  /* 0x000ecc0001137983 */ /* 0x000f220000100800 */
[----:B0-----:R-:W-:-:S03]  /*3d0a0*/  @P3 IMAD.MOV.U32 R8, RZ, RZ, R11 ;  /* 0x000000ffff083224 */ /* 0x001fc600078e000b */
[----:B------:R-:W4:Y:S01]  /*3d0b0*/  LDL R4, [R1+0xed0] ;  /* 0x000ed00001047983 */ /* 0x000f220000100800 */
[----:B---3--:R-:W-:-:S05]  /*3d0c0*/  @P3 IMAD.MOV.U32 R9, RZ, RZ, R12 ;  /* 0x000000ffff093224 */ /* 0x008fca00078e000c */
[----:B------:R0:W3:Y:S01]  /*3d0d0*/  @P3 LDG.E.U8 R21, desc[UR20][R8.64] ;  /* 0x0000001408153981 */ /* 0x0000e2000c1e1100 */
[----:B------:R-:W-:-:S03]  /*3d0e0*/  ISETP.GT.AND P1, PT, R7, 0x47, PT ;  /* 0x000000470700780c */ /* 0x000fc60003f24270 */
[----:B------:R-:W-:Y:S04]  /*3d0f0*/  STL [R1+0x17ec], R0 ;  /* 0x0017ec0001007387 */ /* 0x000fe80000100800 */
[----:B--2---:R-:W-:Y:S04]  /*3d100*/  STL [R1+0x17f0], R64 ;  /* 0x0017f04001007387 */ /* 0x004fe80000100800 */
[----:B------:R-:W2:Y:S04]  /*3d110*/  LDL R14, [R1+0xed8] ;  /* 0x000ed800010e7983 */ /* 0x000ea80000100800 */
[----:B------:R-:W2:Y:S04]  /*3d120*/  LDL R16, [R1+0xed4] ;  /* 0x000ed40001107983 */ /* 0x000ea80000100800 */
[----:B------:R-:W2:Y:S04]  /*3d130*/  LDL R18, [R1+0x1288] ;  /* 0x0012880001127983 */ /* 0x000ea80000100800 */
[----:B------:R-:W-:Y:S04]  /*3d140*/  STL [R1+0x14], R36 ;  /* 0x0000142401007387 */ /* 0x000fe80000100800 */
[----:B------:R-:W2:Y:S04]  /*3d150*/  LDL R11, [R1+0x128c] ;  /* 0x00128c00010b7983 */ /* 0x000ea80000100800 */
[----:B----4-:R1:W-:Y:S04]  /*3d160*/  STL [R1+0x274], R13 ;  /* 0x0002740d01007387 */ /* 0x0103e80000100800 */
[----:B------:R-:W4:Y:S01]  /*3d170*/  LDL R12, [R1+0x1290] ;  /* 0x00129000010c7983 */ /* 0x000f220000100800 */
[----:B0-----:R-:W-:-:S03]  /*3d180*/  @P1 IMAD.MOV.U32 R9, RZ, RZ, R19 ;  /* 0x000000ffff091224 */ /* 0x001fc600078e0013 */
[----:B-1----:R-:W4:Y:S04]  /*3d190*/  LDL R13, [R1+0x1274] ;  /* 0x00127400010d7983 */ /* 0x002f280000100800 */
[----:B---3--:R0:W-:Y:S04]  /*3d1a0*/  STL [R1+0x270], R21 ;  /* 0x0002701501007387 */ /* 0x0081e80000100800 */
[----:B------:R-:W3:Y:S04]  /*3d1b0*/  LDL R19, [R1+0xee0] ;  /* 0x000ee00001137983 */ /* 0x000ee80000100800 */
[----:B0-----:R-:W3:Y:S01]  /*3d1c0*/  LDL R21, [R1+0xedc] ;  /* 0x000edc0001157983 */ /* 0x001ee20000100800 */
[----:B------:R-:W-:Y:S01]  /*3d1d0*/  PRMT R17, RZ, 0x7610, R17 ;  /* 0x00007610ff117816 */ /* 0x000fe20000000011 */
[----:B------:R-:W-:Y:S01]  /*3d1e0*/  @P1 IMAD.MOV.U32 R8, RZ, RZ, R4 ;  /* 0x000000ffff081224 */ /* 0x000fe200078e0004 */
[----:B------:R-:W-:Y:S01]  /*3d1f0*/  ISETP.GT.AND P2, PT, R7, 0x48, PT ;  /* 0x000000480700780c */ /* 0x000fe20003f44270 */
[----:B------:R-:W3:Y:S04]  /*3d200*/  LDL R4, [R1+0xee8] ;  /* 0x000ee80001047983 */ /* 0x000ee80000100800 */
[----:B------:R2:W3:Y:S01]  /*3d210*/  @P1 LDG.E.U8 R17, desc[UR20][R8.64] ;  /* 0x0000001408111981 */ /* 0x0004e2000c1e1100 */
[----:B------:R-:W-:-:S02]  /*3d220*/  PRMT R32, RZ, 0x7610, R32 ;  /* 0x00007610ff207816 */ /* 0x000fc40000000020 */
[----:B------:R-:W-:Y:S02]  /*3d230*/  ISETP.GT.AND P3, PT, R7, 0x49, PT ;  /* 0x000000490700780c */ /* 0x000fe40003f64270 */
[----:B------:R-:W-:Y:S02]  /*3d240*/  PRMT R0, RZ, 0x7610, R0 ;  /* 0x00007610ff007816 */ /* 0x000fe40000000000 */
[----:B------:R-:W-:Y:S01]  /*3d250*/  PRMT R93, RZ, 0x7610, R93 ;  /* 0x00007610ff5d7816 */ /* 0x000fe2000000005d */
[----:B--2---:R-:W-:Y:S02]  /*3d260*/  @P1 IMAD.MOV.U32 R8, RZ, RZ, R14 ;  /* 0x000000ffff081224 */ /* 0x004fe400078e000e */
[----:B------:R-:W2:Y:S01]  /*3d270*/  LDL R14, [R1+0xee4] ;  /* 0x000ee400010e7983 */ /* 0x000ea20000100800 */
[----:B------:R-:W-:-:S05]  /*3d280*/  @P1 IMAD.MOV.U32 R9, RZ, RZ, R16 ;  /* 0x000000ffff091224 */ /* 0x000fca00078e0010 */
[----:B------:R0:W2:Y:S02]  /*3d290*/  @P1 LDG.E.U8 R32, desc[UR20][R8.64] ;  /* 0x0000001408201981 */ /* 0x0000a4000c1e1100 */
[----:B0-----:R-:W-:Y:S02]  /*3d2a0*/  @P2 IMAD.MOV.U32 R8, RZ, RZ, R11 ;  /* 0x000000ffff082224 */ /* 0x001fe400078e000b */
[----:B------:R-:W-:-:S05]  /*3d2b0*/  @P2 IMAD.MOV.U32 R9, RZ, RZ, R18 ;  /* 0x000000ffff092224 */ /* 0x000fca00078e0012 */
[----:B------:R4:W2:Y:S01]  /*3d2c0*/  @P2 LDG.E.U8 R0, desc[UR20][R8.64] ;  /* 0x0000001408002981 */ /* 0x0008a2000c1e1100 */
[----:B------:R-:W-:Y:S01]  /*3d2d0*/  PRMT R92, RZ, 0x7610, R92 ;  /* 0x00007610ff5c7816 */ /* 0x000fe2000000005c */
[----:B----4-:R-:W-:Y:S02]  /*3d2e0*/  @P2 IMAD.MOV.U32 R8, RZ, RZ, R12 ;  /* 0x000000ffff082224 */ /* 0x010fe400078e000c */
[----:B------:R-:W-:-:S05]  /*3d2f0*/  @P2 IMAD.MOV.U32 R9, RZ, RZ, R13 ;  /* 0x000000ffff092224 */ /* 0x000fca00078e000d */
[----:B------:R3:W4:Y:S02]  /*3d300*/  @P2 LDG.E.U8 R93, desc[UR20][R8.64] ;  /* 0x00000014085d2981 */ /* 0x000724000c1e1100 */
[----:B---3--:R-:W-:Y:S02]  /*3d310*/  @P3 IMAD.MOV.U32 R8, RZ, RZ, R19 ;  /* 0x000000ffff083224 */ /* 0x008fe400078e0013 */
[----:B------:R-:W-:-:S05]  /*3d320*/  @P3 IMAD.MOV.U32 R9, RZ, RZ, R21 ;  /* 0x000000ffff093224 */ /* 0x000fca00078e0015 */
[----:B------:R0:W3:Y:S04]  /*3d330*/  @P3 LDG.E.U8 R92, desc[UR20][R8.64] ;  /* 0x00000014085c3981 */ /* 0x0000e8000c1e1100 */
[----:B------:R1:W-:Y:S04]  /*3d340*/  STL [R1+0x26c], R17 ;  /* 0x00026c1101007387 */ /* 0x0003e80000100800 */
[----:B------:R-:W4:Y:S01]  /*3d350*/  LDL R16, [R1+0xef0] ;  /* 0x000ef00001107983 */ /* 0x000f220000100800 */
[----:B------:R-:W-:Y:S01]  /*3d360*/  PRMT R91, RZ, 0x7610, R91 ;  /* 0x00007610ff5b7816 */ /* 0x000fe2000000005b */
[----:B0-----:R-:W-:-:S02]  /*3d370*/  @P3 IMAD.MOV.U32 R8, RZ, RZ, R4 ;  /* 0x000000ffff083224 */ /* 0x001fc400078e0004 */
[----:B------:R-:W4:Y:S04]  /*3d380*/  LDL R18, [R1+0xef4] ;  /* 0x000ef40001127983 */ /* 0x000f280000100800 */
[----:B-1----:R-:W4:Y:S04]  /*3d390*/  LDL R17, [R1+0xeec] ;  /* 0x000eec0001117983 */ /* 0x002f280000100800 */
[----:B------:R-:W4:Y:S01]  /*3d3a0*/  LDL R11, [R1+0xef8] ;  /* 0x000ef800010b7983 */ /* 0x000f220000100800 */
[----:B--2---:R-:W-:-:S03]  /*3d3b0*/  @P3 IMAD.MOV.U32 R9, RZ, RZ, R14 ;  /* 0x000000ffff093224 */ /* 0x004fc600078e000e */
[----:B------:R-:W2:Y:S04]  /*3d3c0*/  LDL R13, [R1+0xefc] ;  /* 0x000efc00010d7983 */ /* 0x000ea80000100800 */
[----:B------:R4:W2:Y:S04]  /*3d3d0*/  @P3 LDG.E.U8 R91, desc[UR20][R8.64] ;  /* 0x00000014085b3981 */ /* 0x0008a8000c1e1100 */
[----:B------:R-:W2:Y:S04]  /*3d3e0*/  LDL R12, [R1+0xf00] ;  /* 0x000f0000010c7983 */ /* 0x000ea80000100800 */
[----:B------:R0:W-:Y:S04]  /*3d3f0*/  STL [R1+0x268], R32 ;  /* 0x0002682001007387 */ /* 0x0001e80000100800 */
[----:B0-----:R-:W2:Y:S04]  /*3d400*/  LDL R32, [R1+0xf08] ;  /* 0x000f080001207983 */ /* 0x001ea80000100800 */
[----:B---3--:R-:W-:Y:S04]  /*3d410*/  STL [R1+0x1844], R92 ;  /* 0x0018445c01007387 */ /* 0x008fe80000100800 */
[----:B------:R-:W3:Y:S04]  /*3d420*/  LDL R33, [R1+0xf04] ;  /* 0x000f040001217983 */ /* 0x000ee80000100800 */
[----:B------:R-:W3:Y:S04]  /*3d430*/  LDL R14, [R1+0xf0c] ;  /* 0x000f0c00010e7983 */ /* 0x000ee80000100800 */
[----:B------:R-:W3:Y:S01]  /*3d440*/  LDL R4, [R1+0xf10] ;  /* 0x000f100001047983 */ /* 0x000ee20000100800 */
[----:B------:R-:W-:-:S02]  /*3d450*/  ISETP.GT.AND P1, PT, R7, 0x4a, PT ;  /* 0x0000004a0700780c */ /* 0x000fc40003f24270 */
[----:B------:R-:W-:-:S11]  /*3d460*/  PRMT R90, RZ, 0x7610, R90 ;  /* 0x00007610ff5a7816 */ /* 0x000fd6000000005a */
[----:B----4-:R-:W-:Y:S02]  /*3d470*/  @P1 IMAD.MOV.U32 R8, RZ, RZ, R16 ;  /* 0x000000ffff081224 */ /* 0x010fe400078e0010 */
[----:B------:R-:W-:-:S05]  /*3d480*/  @P1 IMAD.MOV.U32 R9, RZ, RZ, R17 ;  /* 0x000000ffff091224 */ /* 0x000fca00078e0011 */
[----:B------:R0:W4:Y:S01]  /*3d490*/  @P1 LDG.E.U8 R90, desc[UR20][R8.64] ;  /* 0x00000014085a1981 */ /* 0x000122000c1e1100 */
[----:B------:R-:W-:-:S03]  /*3d4a0*/  ISETP.GT.AND P2, PT, R7, 0x4b, PT ;  /* 0x0000004b0700780c */ /* 0x000fc60003f44270 */
[----:B--2---:R-:W-:Y:S04]  /*3d4b0*/  STL [R1+0x1848], R91 ;  /* 0x0018485b01007387 */ /* 0x004fe80000100800 */
[----:B------:R-:W2:Y:S04]  /*3d4c0*/  LDL R17, [R1+0xf14] ;  /* 0x000f140001117983 */ /* 0x000ea80000100800 */
[----:B------:R-:W2:Y:S01]  /*3d4d0*/  LDL R16, [R1+0xf18] ;  /* 0x000f180001107983 */ /* 0x000ea20000100800 */
[----:B------:R-:W-:Y:S01]  /*3d4e0*/  PRMT R89, RZ, 0x7610, R89 ;  /* 0x00007610ff597816 */ /* 0x000fe20000000059 */
[----:B0-----:R-:W-:-:S02]  /*3d4f0*/  @P1 IMAD.MOV.U32 R8, RZ, RZ, R11 ;  /* 0x000000ffff081224 */ /* 0x001fc400078e000b */
[----:B------:R-:W-:Y:S01]  /*3d500*/  @P1 IMAD.MOV.U32 R9, RZ, RZ, R18 ;  /* 0x000000ffff091224 */ /* 0x000fe200078e0012 */
[----:B------:R-:W-:Y:S02]  /*3d510*/  ISETP.GT.AND P3, PT, R7, 0x4c, PT ;  /* 0x0000004c0700780c */ /* 0x000fe40003f64270 */
[----:B------:R-:W-:Y:S02]  /*3d520*/  PRMT R88, RZ, 0x7610, R88 ;  /* 0x00007610ff587816 */ /* 0x000fe40000000058 */
[----:B------:R0:W2:Y:S01]  /*3d530*/  @P1 LDG.E.U8 R89, desc[UR20][R8.64] ;  /* 0x0000001408591981 */ /* 0x0000a2000c1e1100 */
[----:B------:R-:W-:Y:S01]  /*3d540*/  PRMT R87, RZ, 0x7610, R87 ;  /* 0x00007610ff577816 */ /* 0x000fe20000000057 */
[----:B0-----:R-:W-:Y:S02]  /*3d550*/  @P2 IMAD.MOV.U32 R8, RZ, RZ, R12 ;  /* 0x000000ffff082224 */ /* 0x001fe400078e000c */
[----:B------:R-:W-:-:S05]  /*3d560*/  @P2 IMAD.MOV.U32 R9, RZ, RZ, R13 ;  /* 0x000000ffff092224 */ /* 0x000fca00078e000d */
[----:B------:R0:W2:Y:S01]  /*3d570*/  @P2 LDG.E.U8 R88, desc[UR20][R8.64] ;  /* 0x0000001408582981 */ /* 0x0000a2000c1e1100 */
[----:B------:R-:W-:Y:S01]  /*3d580*/  PRMT R86, RZ, 0x7610, R86 ;  /* 0x00007610ff567816 */ /* 0x000fe20000000056 */
[----:B0-----:R-:W-:Y:S02]  /*3d590*/  @P2 IMAD.MOV.U32 R8, RZ, RZ, R32 ;  /* 0x000000ffff082224 */ /* 0x001fe400078e0020 */
[----:B---3--:R-:W-:-:S05]  /*3d5a0*/  @P2 IMAD.MOV.U32 R9, RZ, RZ, R33 ;  /* 0x000000ffff092224 */ /* 0x008fca00078e0021 */
[----:B------:R0:W3:Y:S02]  /*3d5b0*/  @P2 LDG.E.U8 R87, desc[UR20][R8.64] ;  /* 0x0000001408572981 */ /* 0x0000e4000c1e1100 */
[----:B0-----:R-:W-:Y:S02]  /*3d5c0*/  @P3 IMAD.MOV.U32 R8, RZ, RZ, R4 ;  /* 0x000000ffff083224 */ /* 0x001fe400078e0004 */
[----:B------:R-:W-:-:S05]  /*3d5d0*/  @P3 IMAD.MOV.U32 R9, RZ, RZ, R14 ;  /* 0x000000ffff093224 */ /* 0x000fca00078e000e */
[----:B------:R2:W3:Y:S04]  /*3d5e0*/  @P3 LDG.E.U8 R86, desc[UR20][R8.64] ;  /* 0x0000001408563981 */ /* 0x0004e8000c1e1100 */
[----:B----4-:R-:W-:Y:S04]  /*3d5f0*/  STL [R1+0x184c], R90 ;  /* 0x00184c5a01007387 */ /* 0x010fe80000100800 */
[----:B------:R-:W4:Y:S04]  /*3d600*/  LDL R21, [R1+0xf1c] ;  /* 0x000f1c0001157983 */ /* 0x000f280000100800 */
[----:B------:R-:W4:Y:S01]  /*3d610*/  LDL R11, [R1+0xf20] ;  /* 0x000f2000010b7983 */ /* 0x000f220000100800 */
[----:B------:R-:W-:Y:S01]  /*3d620*/  PRMT R85, RZ, 0x7610, R85 ;  /* 0x00007610ff557816 */ /* 0x000fe20000000055 */
[----:B--2---:R-:W-:-:S02]  /*3d630*/  @P3 IMAD.MOV.U32 R9, RZ, RZ, R17 ;  /* 0x000000ffff093224 */ /* 0x004fc400078e0011 */
[----:B------:R-:W2:Y:S01]  /*3d640*/  LDL R19, [R1+0xf24] ;  /* 0x000f240001137983 */ /* 0x000ea20000100800 */
[----:B------:R-:W-:-:S03]  /*3d650*/  @P3 IMAD.MOV.U32 R8, RZ, RZ, R16 ;  /* 0x000000ffff083224 */ /* 0x000fc600078e0010 */
[----:B------:R-:W2:Y:S04]  /*3d660*/  LDL R18, [R1+0xf28] ;  /* 0x000f280001127983 */ /* 0x000ea80000100800 */
[----:B------:R4:W2:Y:S04]  /*3d670*/  @P3 LDG.E.U8 R85, desc[UR20][R8.64] ;  /* 0x0000001408553981 */ /* 0x0008a8000c1e1100 */
[----:B------:R-:W2:Y:S04]  /*3d680*/  LDL R13, [R1+0xf2c] ;  /* 0x000f2c00010d7983 */ /* 0x000ea80000100800 */
[----:B------:R-:W2:Y:S04]  /*3d690*/  LDL R12, [R1+0xf30] ;  /* 0x000f3000010c7983 */ /* 0x000ea80000100800 */
[----:B------:R-:W-:Y:S04]  /*3d6a0*/  STL [R1+0x182c], R88 ;  /* 0x00182c5801007387 */ /* 0x000fe80000100800 */
[----:B---3--:R-:W-:Y:S04]  /*3d6b0*/  STL [R1+0x1834], R87 ;  /* 0x0018345701007387 */ /* 0x008fe80000100800 */
[----:B------:R-:W3:Y:S04]  /*3d6c0*/  LDL R14, [R1+0xf34] ;  /* 0x000f3400010e7983 */ /* 0x000ee80000100800 */
[----:B------:R-:W3:Y:S04]  /*3d6d0*/  LDL R4, [R1+0xf38] ;  /* 0x000f380001047983 */ /* 0x000ee80000100800 */
[----:B------:R-:W-:Y:S04]  /*3d6e0*/  STL [R1+0x1828], R86 ;  /* 0x0018285601007387 */ /* 0x000fe80000100800 */
[----:B------:R-:W3:Y:S04]  /*3d6f0*/  LDL R17, [R1+0xf3c] ;  /* 0x000f3c0001117983 */ /* 0x000ee80000100800 */
[----:B------:R-:W3:Y:S01]  /*3d700*/  LDL R16, [R1+0xf40] ;  /* 0x000f400001107983 */ /* 0x000ee20000100800 */
[----:B------:R-:W-:-:S02]  /*3d710*/  ISETP.GT.AND P1, PT, R7, 0x4d, PT ;  /* 0x0000004d0700780c */ /* 0x000fc40003f24270 */
[----:B------:R-:W-:Y:S02]  /*3d720*/  PRMT R84, RZ, 0x7610, R84 ;  /* 0x00007610ff547816 */ /* 0x000fe40000000054 */
[----:B------:R-:W-:-:S09]  /*3d730*/  PRMT R83, RZ, 0x7610, R83 ;  /* 0x00007610ff537816 */ /* 0x000fd20000000053 */
[----:B----4-:R-:W-:Y:S02]  /*3d740*/  @P1 IMAD.MOV.U32 R8, RZ, RZ, R11 ;  /* 0x000000ffff081224 */ /* 0x010fe400078e000b */
[----:B------:R-:W-:-:S05]  /*3d750*/  @P1 IMAD.MOV.U32 R9, RZ, RZ, R21 ;  /* 0x000000ffff091224 */ /* 0x000fca00078e0015 */
[----:B------:R0:W4:Y:S01]  /*3d760*/  @P1 LDG.E.U8 R84, desc[UR20][R8.64] ;  /* 0x0000001408541981 */ /* 0x000122000c1e1100 */
[----:B------:R-:W-:-:S03]  /*3d770*/  ISETP.GT.AND P2, PT, R7, 0x4e, PT ;  /* 0x0000004e0700780c */ /* 0x000fc60003f44270 */
[----:B--2---:R-:W-:Y:S04]  /*3d780*/  STL [R1+0x1838], R85 ;  /* 0x0018385501007387 */ /* 0x004fe80000100800 */
[----:B------:R-:W2:Y:S01]  /*3d790*/  LDL R21, [R1+0xf44] ;  /* 0x000f440001157983 */ /* 0x000ea20000100800 */
[----:B0-----:R-:W-:Y:S02]  /*3d7a0*/  @P1 IMAD.MOV.U32 R8, RZ, RZ, R18 ;  /* 0x000000ffff081224 */ /* 0x001fe400078e0012 */
[----:B------:R-:W-:Y:S01]  /*3d7b0*/  @P1 IMAD.MOV.U32 R9, RZ, RZ, R19 ;  /* 0x000000ffff091224 */ /* 0x000fe200078e0013 */
[----:B------:R-:W2:Y:S04]  /*3d7c0*/  LDL R11, [R1+0xf48] ;  /* 0x000f4800010b7983 */ /* 0x000ea80000100800 */
[----:B------:R0:W2:Y:S01]  /*3d7d0*/  @P1 LDG.E.U8 R83, desc[UR20][R8.64] ;  /* 0x0000001408531981 */ /* 0x0000a2000c1e1100 */
[----:B------:R-:W-:-:S02]  /*3d7e0*/  ISETP.GT.AND P3, PT, R7, 0x4f, PT ;  /* 0x0000004f0700780c */ /* 0x000fc40003f64270 */
[----:B------:R-:W-:Y:S02]  /*3d7f0*/  PRMT R31, RZ, 0x7610, R31 ;  /* 0x00007610ff1f7816 */ /* 0x000fe4000000001f */
[----:B------:R-:W-:Y:S01]  /*3d800*/  PRMT R30, RZ, 0x7610, R30 ;  /* 0x00007610ff1e7816 */ /* 0x000fe2000000001e */
[----:B0-----:R-:W-:Y:S02]  /*3d810*/  @P2 IMAD.MOV.U32 R8, RZ, RZ, R12 ;  /* 0x000000ffff082224 */ /* 0x001fe400078e000c */
[----:B------:R-:W-:-:S05]  /*3d820*/  @P2 IMAD.MOV.U32 R9, RZ, RZ, R13 ;  /* 0x000000ffff092224 */ /* 0x000fca00078e000d */
[----:B------:R3:W2:Y:S01]  /*3d830*/  @P2 LDG.E.U8 R31, desc[UR20][R8.64] ;  /* 0x00000014081f2981 */ /* 0x0006a2000c1e1100 */
[----:B------:R-:W-:Y:S01]  /*3d840*/  PRMT R10, RZ, 0x7610, R10 ;  /* 0x00007610ff0a7816 */ /* 0x000fe2000000000a */
[----:B---3--:R-:W-:Y:S02]  /*3d850*/  @P2 IMAD.MOV.U32 R9, RZ, RZ, R14 ;  /* 0x000000ffff092224 */ /* 0x008fe400078e000e */
[----:B------:R-:W-:-:S05]  /*3d860*/  @P2 IMAD.MOV.U32 R8, RZ, RZ, R4 ;  /* 0x000000ffff082224 */ /* 0x000fca00078e0004 */
[----:B------:R0:W3:Y:S02]  /*3d870*/  @P2 LDG.E.U8 R30, desc[UR20][R8.64] ;  /* 0x00000014081e2981 */ /* 0x0000e4000c1e1100 */
[----:B0-----:R-:W-:Y:S02]  /*3d880*/  @P3 IMAD.MOV.U32 R9, RZ, RZ, R17 ;  /* 0x000000ffff093224 */ /* 0x001fe400078e0011 */
[----:B------:R-:W-:-:S05]  /*3d890*/  @P3 IMAD.MOV.U32 R8, RZ, RZ, R16 ;  /* 0x000000ffff083224 */ /* 0x000fca00078e0010 */
[----:B------:R2:W3:Y:S01]  /*3d8a0*/  @P3 LDG.E.U8 R10, desc[UR20][R8.64] ;  /* 0x00000014080a3981 */ /* 0x0004e2000c1e1100 */
[----:B------:R-:W-:-:S03]  /*3d8b0*/  PRMT R20, RZ, 0x7610, R20 ;  /* 0x00007610ff147816 */ /* 0x000fc60000000014 */
[----:B----4-:R-:W-:Y:S01]  /*3d8c0*/  STL [R1+0x17f4], R84 ;  /* 0x0017f45401007387 */ /* 0x010fe20000100800 */
[----:B--2---:R-:W-:Y:S02]  /*3d8d0*/  @P3 IMAD.MOV.U32 R9, RZ, RZ, R21 ;  /* 0x000000ffff093224 */ /* 0x004fe400078e0015 */
[----:B------:R-:W-:Y:S01]  /*3d8e0*/  @P3 IMAD.MOV.U32 R8, RZ, RZ, R11 ;  /* 0x000000ffff083224 */ /* 0x000fe200078e000b */
[----:B------:R-:W-:Y:S04]  /*3d8f0*/  STL [R1+0x17f8], R83 ;  /* 0x0017f85301007387 */ /* 0x000fe80000100800 */
[----:B------:R-:W2:Y:S04]  /*3d900*/  LDL R13, [R1+0x1268] ;  /* 0x00126800010d7983 */ /* 0x000ea80000100800 */
[----:B------:R-:W4:Y:S04]  /*3d910*/  LDL R12, [R1+0x1278] ;  /* 0x00127800010c7983 */ /* 0x000f280000100800 */
[----:B------:R2:W4:Y:S04]  /*3d920*/  @P3 LDG.E.U8 R20, desc[UR20][R8.64] ;  /* 0x0000001408143981 */ /* 0x000528000c1e1100 */
[----:B------:R-:W4:Y:S04]  /*3d930*/  LDL R19, [R1+0x126c] ;  /* 0x00126c0001137983 */ /* 0x000f280000100800 */
[----:B------:R-:W4:Y:S04]  /*3d940*/  LDL R18, [R1+0x1270] ;  /* 0x0012700001127983 */ /* 0x000f280000100800 */
[----:B------:R-:W4:Y:S04]  /*3d950*/  LDL R14, [R1+0xf4c] ;  /* 0x000f4c00010e7983 */ /* 0x000f280000100800 */
[----:B------:R-:W4:Y:S04]  /*3d960*/  LDL R4, [R1+0xf50] ;  /* 0x000f500001047983 */ /* 0x000f280000100800 */
[----:B------:R-:W4:Y:S04]  /*3d970*/  LDL R16, [R1+0xf58] ;  /* 0x000f580001107983 */ /* 0x000f280000100800 */
[----:B------:R-:W4:Y:S04]  /*3d980*/  LDL R17, [R1+0xf54] ;  /* 0x000f540001117983 */ /* 0x000f280000100800 */
[----:B---3--:R0:W-:Y:S04]  /*3d990*/  STL [R1+0x25c], R10 ;  /* 0x00025c0a01007387 */ /* 0x0081e80000100800 */
[----:B------:R-:W3:Y:S04]  /*3d9a0*/  LDL R11, [R1+0xf5c] ;  /* 0x000f5c00010b7983 */ /* 0x000ee80000100800 */
[----:B0-----:R-:W3:Y:S01]  /*3d9b0*/  LDL R10, [R1+0xf60] ;  /* 0x000f6000010a7983 */ /* 0x001ee20000100800 */
[----:B------:R-:W-:-:S03]  /*3d9c0*/  ISETP.GT.AND P1, PT, R7, 0x50, PT ;  /* 0x000000500700780c */ /* 0x000fc60003f24270 */
[----:B------:R0:W-:Y:S01]  /*3d9d0*/  STL [R1+0x264], R31 ;  /* 0x0002641f01007387 */ /* 0x0001e20000100800 */
[----:B------:R-:W-:Y:S02]  /*3d9e0*/  ISETP.GT.AND P2, PT, R7, 0x51, PT ;  /* 0x000000510700780c */ /* 0x000fe40003f44270 */
[----:B------:R-:W-:Y:S01]  /*3d9f0*/  PRMT R82, RZ, 0x7610, R82 ;  /* 0x00007610ff527816 */ /* 0x000fe20000000052 */
[----:B0-----:R-:W3:Y:S04]  /*3da00*/  LDL R31, [R1+0xf64] ;  /* 0x000f6400011f7983 */ /* 0x001ee80000100800 */
[----:B------:R0:W-:Y:S01]  /*3da10*/  STL [R1+0x260], R30 ;  /* 0x0002601e01007387 */ /* 0x0001e20000100800 */
[----:B------:R-:W-:-:S03]  /*3da20*/  PRMT R81, RZ, 0x7610, R81 ;  /* 0x00007610ff517816 */ /* 0x000fc60000000051 */
[----:B------:R-:W3:Y:S04]  /*3da30*/  LDL R21, [R1+0xf74] ;  /* 0x000f740001157983 */ /* 0x000ee80000100800 */
[----:B0-----:R-:W3:Y:S01]  /*3da40*/  LDL R30, [R1+0xf68] ;  /* 0x000f6800011e7983 */ /* 0x001ee20000100800 */
[----:B--2---:R-:W-:Y:S02]  /*3da50*/  @P1 IMAD.MOV.U32 R9, RZ, RZ, R13 ;  /* 0x000000ffff091224 */ /* 0x004fe400078e000d */
[----:B----4-:R-:W-:Y:S01]  /*3da60*/  @P1 IMAD.MOV.U32 R8, RZ, RZ, R12 ;  /* 0x000000ffff081224 */ /* 0x010fe200078e000c */
[----:B------:R-:W2:Y:S04]  /*3da70*/  LDL R13, [R1+0xf6c] ;  /* 0x000f6c00010d7983 */ /* 0x000ea80000100800 */
[----:B------:R-:W4:Y:S04]  /*3da80*/  LDL R12, [R1+0xf70] ;  /* 0x000f7000010c7983 */ /* 0x000f280000100800 */
[----:B------:R0:W2:Y:S04]  /*3da90*/  @P1 LDG.E.U8 R82, desc[UR20][R8.64] ;  /* 0x0000001408521981 */ /* 0x0000a8000c1e1100 */
[----:B------:R1:W-:Y:S01]  /*3daa0*/  STL [R1+0x258], R20 ;  /* 0x0002581401007387 */ /* 0x0003e20000100800 */
[----:B------:R-:W-:Y:S01]  /*3dab0*/  PRMT R80, RZ, 0x7610, R80 ;  /* 0x00007610ff507816 */ /* 0x000fe20000000050 */
[----:B0-----:R-:W-:-:S02]  /*3dac0*/  @P1 IMAD.MOV.U32 R8, RZ, RZ, R18 ;  /* 0x000000ffff081224 */ /* 0x001fc400078e0012 */
[----:B------:R-:W-:Y:S01]  /*3dad0*/  @P1 IMAD.MOV.U32 R9, RZ, RZ, R19 ;  /* 0x000000ffff091224 */ /* 0x000fe200078e0013 */
[----:B------:R-:W-:Y:S01]  /*3dae0*/  ISETP.GT.AND P3, PT, R7, 0x52, PT ;  /* 0x000000520700780c */ /* 0x000fe20003f64270 */
[----:B-1----:R-:W2:Y:S04]  /*3daf0*/  LDL R20, [R1+0xf78] ;  /* 0x000f780001147983 */ /* 0x002ea80000100800 */
[----:B------:R0:W2:Y:S04]  /*3db00*/  @P1 LDG.E.U8 R81, desc[UR20][R8.64] ;  /* 0x0000001408511981 */ /* 0x0000a8000c1e1100 */
[----:B------:R-:W2:Y:S01]  /*3db10*/  LDL R19, [R1+0xf84] ;  /* 0x000f840001137983 */ /* 0x000ea20000100800 */
[----:B------:R-:W-:-:S03]  /*3db20*/  PRMT R79, RZ, 0x7610, R79 ;  /* 0x00007610ff4f7816 */ /* 0x000fc6000000004f */
[----:B------:R-:W2:Y:S01]  /*3db30*/  LDL R18, [R1+0xf8c] ;  /* 0x000f8c0001127983 */ /* 0x000ea20000100800 */
[----:B0-----:R-:W-:Y:S02]  /*3db40*/  @P2 IMAD.MOV.U32 R8, RZ, RZ, R4 ;  /* 0x000000ffff082224 */ /* 0x001fe400078e0004 */
[----:B------:R-:W-:Y:S01]  /*3db50*/  @P2 IMAD.MOV.U32 R9, RZ, RZ, R14 ;  /* 0x000000ffff092224 */ /* 0x000fe200078e000e */
[----:B------:R-:W2:Y:S04]  /*3db60*/  LDL R4, [R1+0xf80] ;  /* 0x000f800001047983 */ /* 0x000ea80000100800 */
[----:B------:R-:W2:Y:S04]  /*3db70*/  LDL R14, [R1+0xf7c] ;  /* 0x000f7c00010e7983 */ /* 0x000ea80000100800 */
[----:B------:R0:W2:Y:S02]  /*3db80*/  @P2 LDG.E.U8 R80, desc[UR20][R8.64] ;  /* 0x0000001408502981 */ /* 0x0000a4000c1e1100 */
[----:B0-----:R-:W-:-:S02]  /*3db90*/  @P2 IMAD.MOV.U32 R8, RZ, RZ, R16 ;  /* 0x000000ffff082224 */ /* 0x001fc400078e0010 */
[----:B------:R-:W2:Y:S01]  /*3dba0*/  LDL R16, [R1+0xf88] ;  /* 0x000f880001107983 */ /* 0x000ea20000100800 */
[----:B------:R-:W-:-:S03]  /*3dbb0*/  @P2 IMAD.MOV.U32 R9, RZ, RZ, R17 ;  /* 0x000000ffff092224 */ /* 0x000fc600078e0011 */
[----:B------:R-:W2:Y:S04]  /*3dbc0*/  LDL R17, [R1+0xf90] ;  /* 0x000f900001117983 */ /* 0x000ea80000100800 */
[----:B------:R3:W2:Y:S02]  /*3dbd0*/  @P2 LDG.E.U8 R79, desc[UR20][R8.64] ;  /* 0x00000014084f2981 */ /* 0x0006a4000c1e1100 */
[----:B---3--:R-:W-:Y:S02]  /*3dbe0*/  @P3 IMAD.MOV.U32 R9, RZ, RZ, R11 ;  /* 0x000000ffff093224 */ /* 0x008fe400078e000b */
[----:B------:R-:W3:Y:S01]  /*3dbf0*/  LDL R11, [R1+0xf94] ;  /* 0x000f9400010b7983 */ /* 0x000ee20000100800 */
[----:B------:R-:W-:-:S03]  /*3dc00*/  @P3 IMAD.MOV.U32 R8, RZ, RZ, R10 ;  /* 0x000000ffff083224 */ /* 0x000fc600078e000a */
[----:B------:R-:W3:Y:S01]  /*3dc10*/  LDL R10, [R1+0xf98] ;  /* 0x000f9800010a7983 */ /* 0x000ee20000100800 */
[----:B------:R-:W-:Y:S02]  /*3dc20*/  ISETP.GT.AND P1, PT, R7, 0x53, PT ;  /* 0x000000530700780c */ /* 0x000fe40003f24270 */
[----:B------:R-:W-:Y:S02]  /*3dc30*/  PRMT R78, RZ, 0x7610, R78 ;  /* 0x00007610ff4e7816 */ /* 0x000fe4000000004e */
[----:B------:R-:W-:-:S04]  /*3dc40*/  PRMT R77, RZ, 0x7610, R77 ;  /* 0x00007610ff4d7816 */ /* 0x000fc8000000004d */
[----:B------:R0:W3:Y:S01]  /*3dc50*/  @P3 LDG.E.U8 R78, desc[UR20][R8.64] ;  /* 0x00000014084e3981 */ /* 0x0000e2000c1e1100 */
[----:B------:R-:W-:Y:S02]  /*3dc60*/  PRMT R76, RZ, 0x7610, R76 ;  /* 0x00007610ff4c7816 */ /* 0x000fe4000000004c */
[----:B------:R-:W-:Y:S01]  /*3dc70*/  ISETP.GT.AND P2, PT, R7, 0x54, PT ;  /* 0x000000540700780c */ /* 0x000fe20003f44270 */
[----:B0-----:R-:W-:Y:S02]  /*3dc80*/  @P3 IMAD.MOV.U32 R9, RZ, RZ, R31 ;  /* 0x000000ffff093224 */ /* 0x001fe400078e001f */
[----:B------:R-:W-:-:S05]  /*3dc90*/  @P3 IMAD.MOV.U32 R8, RZ, RZ, R30 ;  /* 0x000000ffff083224 */ /* 0x000fca00078e001e */
[----:B------:R4:W3:Y:S01]  /*3dca0*/  @P3 LDG.E.U8 R77, desc[UR20][R8.64] ;  /* 0x00000014084d3981 */ /* 0x0008e2000c1e1100 */
[----:B------:R-:W-:Y:S01]  /*3dcb0*/  PRMT R75, RZ, 0x7610, R75 ;  /* 0x00007610ff4b7816 */ /* 0x000fe2000000004b */
[----:B----4-:R-:W-:Y:S02]  /*3dcc0*/  @P1 IMAD.MOV.U32 R8, RZ, RZ, R12 ;  /* 0x000000ffff081224 */ /* 0x010fe400078e000c */
[----:B--2---:R-:W-:Y:S01]  /*3dcd0*/  @P1 IMAD.MOV.U32 R9, RZ, RZ, R13 ;  /* 0x000000ffff091224 */ /* 0x004fe200078e000d */
[----:B------:R-:W-:Y:S01]  /*3dce0*/  PRMT R74, RZ, 0x7610, R74 ;  /* 0x00007610ff4a7816 */ /* 0x000fe2000000004a */
[----:B------:R-:W2:Y:S04]  /*3dcf0*/  LDL R13, [R1+0xf9c] ;  /* 0x000f9c00010d7983 */ /* 0x000ea80000100800 */
[----:B------:R0:W4:Y:S01]  /*3dd00*/  @P1 LDG.E.U8 R76, desc[UR20][R8.64] ;  /* 0x00000014084c1981 */ /* 0x000122000c1e1100 */
[----:B------:R-:W-:-:S02]  /*3dd10*/  PRMT R73, RZ, 0x7610, R73 ;  /* 0x00007610ff497816 */ /* 0x000fc40000000049 */
[----:B------:R-:W-:Y:S01]  /*3dd20*/  PRMT R72, RZ, 0x7610, R72 ;  /* 0x00007610ff487816 */ /* 0x000fe20000000048 */
[----:B------:R-:W4:Y:S01]  /*3dd30*/  LDL R12, [R1+0xfa0] ;  /* 0x000fa000010c7983 */ /* 0x000f220000100800 */
[----:B0-----:R-:W-:Y:S02]  /*3dd40*/  @P1 IMAD.MOV.U32 R8, RZ, RZ, R20 ;  /* 0x000000ffff081224 */ /* 0x001fe400078e0014 */
[----:B------:R-:W-:Y:S01]  /*3dd50*/  @P1 IMAD.MOV.U32 R9, RZ, RZ, R21 ;  /* 0x000000ffff091224 */ /* 0x000fe200078e0015 */
[----:B------:R-:W-:Y:S01]  /*3dd60*/  PRMT R71, RZ, 0x7610, R71 ;  /* 0x00007610ff477816 */ /* 0x000fe20000000047 */
[----:B------:R-:W4:Y:S04]  /*3dd70*/  LDL R21, [R1+0xfa4] ;  /* 0x000fa40001157983 */ /* 0x000f280000100800 */
[----:B------:R0:W4:Y:S01]  /*3dd80*/  @P1 LDG.E.U8 R75, desc[UR20][R8.64] ;  /* 0x00000014084b1981 */ /* 0x000122000c1e1100 */
[----:B------:R-:W-:-:S03]  /*3dd90*/  ISETP.GT.AND P1, PT, R7, 0x55, PT ;  /* 0x000000550700780c */ /* 0x000fc60003f24270 */
[----:B------:R-:W4:Y:S01]  /*3dda0*/  LDL R20, [R1+0xfa8] ;  /* 0x000fa80001147983 */ /* 0x000f220000100800 */
[----:B0-----:R-:W-:Y:S02]  /*3ddb0*/  @P2 IMAD.MOV.U32 R8, RZ, RZ, R4 ;  /* 0x000000ffff082224 */ /* 0x001fe400078e0004 */
[----:B------:R-:W-:Y:S01]  /*3ddc0*/  @P2 IMAD.MOV.U32 R9, RZ, RZ, R14 ;  /* 0x000000ffff092224 */ /* 0x000fe200078e000e */
[----:B------:R-:W4:Y:S04]  /*3ddd0*/  LDL R4, [R1+0xfb0] ;  /* 0x000fb00001047983 */ /* 0x000f280000100800 */
[----:B------:R0:W4:Y:S04]  /*3dde0*/  @P2 LDG.E.U8 R74, desc[UR20][R8.64] ;  /* 0x00000014084a2981 */ /* 0x000128000c1e1100 */
[----:B------:R-:W4:Y:S01]  /*3ddf0*/  LDL R14, [R1+0xfac] ;  /* 0x000fac00010e7983 */ /* 0x000f220000100800 */
[----:B0-----:R-:W-:-:S02]  /*3de00*/  @P2 IMAD.MOV.U32 R8, RZ, RZ, R16 ;  /* 0x000000ffff082224 */ /* 0x001fc400078e0010 */
[----:B------:R-:W-:Y:S01]  /*3de10*/  @P2 IMAD.MOV.U32 R9, RZ, RZ, R19 ;  /* 0x000000ffff092224 */ /* 0x000fe200078e0013 */
[----:B------:R-:W4:Y:S04]  /*3de20*/  LDL R16, [R1+0xfb8] ;  /* 0x000fb80001107983 */ /* 0x000f280000100800 */
[----:B------:R0:W4:Y:S02]  /*3de30*/  @P2 LDG.E.U8 R73, desc[UR20][R8.64] ;  /* 0x0000001408492981 */ /* 0x000124000c1e1100 */
[----:B0-----:R-:W-:Y:S02]  /*3de40*/  @P1 IMAD.MOV.U32 R8, RZ, RZ, R17 ;  /* 0x000000ffff081224 */ /* 0x001fe400078e0011 */
[----:B------:R-:W-:Y:S01]  /*3de50*/  @P1 IMAD.MOV.U32 R9, RZ, RZ, R18 ;  /* 0x000000ffff091224 */ /* 0x000fe200078e0012 */
[----:B------:R-:W4:Y:S04]  /*3de60*/  LDL R17, [R1+0xfb4] ;  /* 0x000fb40001117983 */ /* 0x000f280000100800 */
[----:B------:R3:W4:Y:S02]  /*3de70*/  @P1 LDG.E.U8 R72, desc[UR20][R8.64] ;  /* 0x0000001408481981 */ /* 0x000724000c1e1100 */
[----:B---3--:R-:W-:-:S02]  /*3de80*/  @P1 IMAD.MOV.U32 R9, RZ, RZ, R11 ;  /* 0x000000ffff091224 */ /* 0x008fc400078e000b */
[----:B------:R-:W-:-:S05]  /*3de90*/  @P1 IMAD.MOV.U32 R8, RZ, RZ, R10 ;  /* 0x000000ffff081224 */ /* 0x000fca00078e000a */
[----:B------:R2:W3:Y:S01]  /*3dea0*/  @P1 LDG.E.U8 R71, desc[UR20][R8.64] ;  /* 0x0000001408471981 */ /* 0x0004e2000c1e1100 */
[C---:B------:R-:W-:Y:S02]  /*3deb0*/  ISETP.GT.AND P2, PT, R7.reuse, 0x56, PT ;  /* 0x000000560700780c */ /* 0x040fe40003f44270 */
[----:B------:R-:W-:Y:S02]  /*3dec0*/  PRMT R28, RZ, 0x7610, R28 ;  /* 0x00007610ff1c7816 */ /* 0x000fe4000000001c */
[----:B------:R-:W-:Y:S02]  /*3ded0*/  PRMT R27, RZ, 0x7610, R27 ;  /* 0x00007610ff1b7816 */ /* 0x000fe4000000001b */
[----:B------:R-:W-:Y:S02]  /*3dee0*/  ISETP.GT.AND P1, PT, R7, 0x57, PT ;  /* 0x000000570700780c */ /* 0x000fe40003f24270 */
[----:B------:R-:W-:-:S05]  /*3def0*/  PRMT R26, RZ, 0x7610, R26 ;  /* 0x00007610ff1a7816 */ /* 0x000fca000000001a */
[----:B--2---:R-:W-:Y:S02]  /*3df00*/  @P2 IMAD.MOV.U32 R9, RZ, RZ, R13 ;  /* 0x000000ffff092224 */ /* 0x004fe400078e000d */
[----:B----4-:R-:W-:-:S05]  /*3df10*/  @P2 IMAD.MOV.U32 R8, RZ, RZ, R12 ;  /* 0x000000ffff082224 */ /* 0x010fca00078e000c */
[----:B------:R0:W2:Y:S02]  /*3df20*/  @P2 LDG.E.U8 R28, desc[UR20][R8.64] ;  /* 0x00000014081c2981 */ /* 0x0000a4000c1e1100 */
[----:B0-----:R-:W-:Y:S02]  /*3df30*/  @P2 IMAD.MOV.U32 R9, RZ, RZ, R21 ;  /* 0x000000ffff092224 */ /* 0x001fe400078e0015 */
[----:B------:R-:W-:-:S05]  /*3df40*/  @P2 IMAD.MOV.U32 R8, RZ, RZ, R20 ;  /* 0x000000ffff082224 */ /* 0x000fca00078e0014 */
[----:B------:R0:W4:Y:S04]  /*3df50*/  @P2 LDG.E.U8 R27, desc[UR20][R8.64] ;  /* 0x00000014081b2981 */ /* 0x000128000c1e1100 */
[----:B------:R-:W-:Y:S04]  /*3df60*/  STL [R1+0x17fc], R72 ;  /* 0x0017fc4801007387 */ /* 0x000fe80000100800 */
[----:B------:R-:W2:Y:S04]  /*3df70*/  LDL R11, [R1+0x1258] ;  /* 0x00125800010b7983 */ /* 0x000ea80000100800 */
[----:B------:R-:W4:Y:S04]  /*3df80*/  LDL R10, [R1+0x125c] ;  /* 0x00125c00010a7983 */ /* 0x000f280000100800 */
[----:B------:R-:W4:Y:S01]  /*3df90*/  LDL R18, [R1+0x1260] ;  /* 0x0012600001127983 */ /* 0x000f220000100800 */
[----:B0-----:R-:W-:-:S02]  /*3dfa0*/  @P1 IMAD.MOV.U32 R8, RZ, RZ, R4 ;  /* 0x000000ffff081224 */ /* 0x001fc400078e0004 */
[----:B------:R-:W-:-:S05]  /*3dfb0*/  @P1 IMAD.MOV.U32 R9, RZ, RZ, R14 ;  /* 0x000000ffff091224 */ /* 0x000fca00078e000e */
[----:B------:R0:W4:Y:S01]  /*3dfc0*/  @P1 LDG.E.U8 R26, desc[UR20][R8.64] ;  /* 0x00000014081a1981 */ /* 0x000122000c1e1100 */
[----:B------:R-:W-:Y:S01]  /*3dfd0*/  PRMT R25, RZ, 0x7610, R25 ;  /* 0x00007610ff197816 */ /* 0x000fe20000000019 */
[----:B0-----:R-:W-:Y:S02]  /*3dfe0*/  @P1 IMAD.MOV.U32 R8, RZ, RZ, R16 ;  /* 0x000000ffff081224 */ /* 0x001fe400078e0010 */
[----:B------:R-:W-:-:S05]  /*3dff0*/  @P1 IMAD.MOV.U32 R9, RZ, RZ, R17 ;  /* 0x000000ffff091224 */ /* 0x000fca00078e0011 */
[----:B------:R2:W4:Y:S04]  /*3e000*/  @P1 LDG.E.U8 R25, desc[UR20][R8.64] ;  /* 0x0000001408191981 */ /* 0x000528000c1e1100 */
[----:B---3--:R-:W-:Y:S04]  /*3e010*/  STL [R1+0x1808], R71 ;  /* 0x0018084701007387 */ /* 0x008fe80000100800 */
[----:B------:R-:W3:Y:S04]  /*3e020*/  LDL R19, [R1+0x1244] ;  /* 0x0012440001137983 */ /* 0x000ee80000100800 */
[----:B------:R-:W3:Y:S04]  /*3e030*/  LDL R13, [R1+0xfbc] ;  /* 0x000fbc00010d7983 */ /* 0x000ee80000100800 */
[----:B------:R-:W3:Y:S04]  /*3e040*/  LDL R12, [R1+0xfc0] ;  /* 0x000fc000010c7983 */ /* 0x000ee80000100800 */
[----:B------:R-:W3:Y:S04]  /*3e050*/  LDL R21, [R1+0xfc4] ;  /* 0x000fc40001157983 */ /* 0x000ee80000100800 */
[----:B------:R-:W3:Y:S04]  /*3e060*/  LDL R20, [R1+0xfc8] ;  /* 0x000fc80001147983 */ /* 0x000ee80000100800 */
[----:B------:R-:W3:Y:S04]  /*3e070*/  LDL R14, [R1+0xfcc] ;  /* 0x000fcc00010e7983 */ /* 0x000ee80000100800 */
[----:B------:R-:W3:Y:S04]  /*3e080*/  LDL R4, [R1+0xfd0] ;  /* 0x000fd00001047983 */ /* 0x000ee80000100800 */
[----:B------:R-:W3:Y:S04]  /*3e090*/  LDL R17, [R1+0xfd4] ;  /* 0x000fd40001117983 */ /* 0x000ee80000100800 */
[----:B------:R-:W3:Y:S01]  /*3e0a0*/  LDL R16, [R1+0xfd8] ;  /* 0x000fd80001107983 */ /* 0x000ee20000100800 */
[----:B------:R-:W-:-:S02]  /*3e0b0*/  ISETP.GT.AND P2, PT, R7, 0x58, PT ;  /* 0x000000580700780c */ /* 0x000fc40003f44270 */
[----:B------:R-:W-:Y:S02]  /*3e0c0*/  PRMT R70, RZ, 0x7610, R70 ;  /* 0x00007610ff467816 */ /* 0x000fe40000000046 */
[----:B------:R-:W-:Y:S02]  /*3e0d0*/  ISETP.GT.AND P1, PT, R7, 0x59, PT ;  /* 0x000000590700780c */ /* 0x000fe40003f24270 */
[----:B------:R-:W-:Y:S02]  /*3e0e0*/  PRMT R69, RZ, 0x7610, R69 ;  /* 0x00007610ff457816 */ /* 0x000fe40000000045 */
[----:B------:R-:W-:Y:S02]  /*3e0f0*/  PRMT R68, RZ, 0x7610, R68 ;  /* 0x00007610ff447816 */ /* 0x000fe40000000044 */
[----:B------:R-:W-:Y:S02]  /*3e100*/  PRMT R67, RZ, 0x7610, R67 ;  /* 0x00007610ff437816 */ /* 0x000fe40000000043 */
[----:B------:R-:W-:Y:S01]  /*3e110*/  PRMT R66, RZ, 0x7610, R66 ;  /* 0x00007610ff427816 */ /* 0x000fe20000000042 */
[----:B--2---:R-:W-:-:S02]  /*3e120*/  @P2 IMAD.MOV.U32 R9, RZ, RZ, R11 ;  /* 0x000000ffff092224 */ /* 0x004fc400078e000b */
[----:B------:R-:W2:Y:S01]  /*3e130*/  LDL R11, [R1+0xfdc] ;  /* 0x000fdc00010b7983 */ /* 0x000ea20000100800 */
[----:B----4-:R-:W-:-:S03]  /*3e140*/  @P2 IMAD.MOV.U32 R8, RZ, RZ, R10 ;  /* 0x000000ffff082224 */ /* 0x010fc600078e000a */
[----:B------:R-:W4:Y:S04]  /*3e150*/  LDL R10, [R1+0xfe0] ;  /* 0x000fe000010a7983 */ /* 0x000f280000100800 */
[----:B------:R0:W2:Y:S02]  /*3e160*/  @P2 LDG.E.U8 R70, desc[UR20][R8.64] ;  /* 0x0000001408462981 */ /* 0x0000a4000c1e1100 */
[----:B0-----:R-:W-:Y:S02]  /*3e170*/  @P2 IMAD.MOV.U32 R8, RZ, RZ, R18 ;  /* 0x000000ffff082224 */ /* 0x001fe400078e0012 */
[----:B------:R-:W2:Y:S01]  /*3e180*/  LDL R18, [R1+0xfe8] ;  /* 0x000fe80001127983 */ /* 0x000ea20000100800 */
[----:B---3--:R-:W-:-:S03]  /*3e190*/  @P2 IMAD.MOV.U32 R9, RZ, RZ, R19 ;  /* 0x000000ffff092224 */ /* 0x008fc600078e0013 */
[----:B------:R-:W3:Y:S04]  /*3e1a0*/  LDL R19, [R1+0xfe4] ;  /* 0x000fe40001137983 */ /* 0x000ee80000100800 */
[----:B------:R0:W3:Y:S02]  /*3e1b0*/  @P2 LDG.E.U8 R69, desc[UR20][R8.64] ;  /* 0x0000001408452981 */ /* 0x0000e4000c1e1100 */
[----:B0-----:R-:W-:Y:S02]  /*3e1c0*/  @P1 IMAD.MOV.U32 R8, RZ, RZ, R12 ;  /* 0x000000ffff081224 */ /* 0x001fe400078e000c */
[----:B------:R-:W-:Y:S02]  /*3e1d0*/  @P1 IMAD.MOV.U32 R9, RZ, RZ, R13 ;  /* 0x000000ffff091224 */ /* 0x000fe400078e000d */
[----:B------:R-:W3:Y:S04]  /*3e1e0*/  LDL R13, [R1+0xfec] ;  /* 0x000fec00010d7983 */ /* 0x000ee80000100800 */
[----:B------:R-:W-:Y:S04]  /*3e1f0*/  STL [R1+0x254], R28 ;  /* 0x0002541c01007387 */ /* 0x000fe80000100800 */
[----:B------:R-:W3:Y:S04]  /*3e200*/  LDL R12, [R1+0xff0] ;  /* 0x000ff000010c7983 */ /* 0x000ee80000100800 */
[----:B------:R0:W3:Y:S01]  /*3e210*/  @P1 LDG.E.U8 R68, desc[UR20][R8.64] ;  /* 0x0000001408441981 */ /* 0x0000e2000c1e1100 */
[----:B------:R-:W-:Y:S01]  /*3e220*/  ISETP.GT.AND P2, PT, R7, 0x5a, PT ;  /* 0x0000005a0700780c */ /* 0x000fe20003f44270 */
[----:B0-----:R-:W-:-:S02]  /*3e230*/  @P1 IMAD.MOV.U32 R9, RZ, RZ, R21 ;  /* 0x000000ffff091224 */ /* 0x001fc400078e0015 */
[----:B------:R-:W3:Y:S01]  /*3e240*/  LDL R21, [R1+0xff4] ;  /* 0x000ff40001157983 */ /* 0x000ee20000100800 */
[----:B------:R-:W-:-:S03]  /*3e250*/  @P1 IMAD.MOV.U32 R8, RZ, RZ, R20 ;  /* 0x000000ffff081224 */ /* 0x000fc600078e0014 */
[----:B------:R-:W-:Y:S04]  /*3e260*/  STL [R1+0x250], R27 ;  /* 0x0002501b01007387 */ /* 0x000fe80000100800 */
[----:B------:R-:W3:Y:S04]  /*3e270*/  LDL R20, [R1+0xff8] ;  /* 0x000ff80001147983 */ /* 0x000ee80000100800 */
[----:B------:R0:W3:Y:S02]  /*3e280*/  @P1 LDG.E.U8 R67, desc[UR20][R8.64] ;  /* 0x0000001408431981 */ /* 0x0000e4000c1e1100 */
        /* <DEDUP_REMOVED lines=10> */
[----:B------:R-:W3:Y:S01]  /*3e330*/  LDL R16, [R1+0x1008] ;  /* 0x0010080001107983 */ /* 0x000ee20000100800 */
[----:B------:R-:W-:Y:S02]  /*3e340*/  ISETP.GT.AND P1, PT, R7, 0x5b, PT ;  /* 0x0000005b0700780c */ /* 0x000fe40003f24270 */
[----:B------:R-:W-:Y:S02]  /*3e350*/  PRMT R65, RZ, 0x7610, R65 ;  /* 0x00007610ff417816 */ /* 0x000fe40000000041 */
[----:B------:R-:W-:-:S04]  /*3e360*/  PRMT R62, RZ, 0x7610, R62 ;  /* 0x00007610ff3e7816 */ /* 0x000fc8000000003e */
[----:B------:R4:W3:Y:S01]  /*3e370*/  @P2 LDG.E.U8 R65, desc[UR20][R8.64] ;  /* 0x0000001408412981 */ /* 0x0008e2000c1e1100 */
[----:B------:R-:W-:Y:S02]  /*3e380*/  ISETP.GT.AND P2, PT, R7, 0x5c, PT ;  /* 0x0000005c0700780c */ /* 0x000fe40003f44270 */
[----:B------:R-:W-:Y:S02]  /*3e390*/  PRMT R60, RZ, 0x7610, R60 ;  /* 0x00007610ff3c7816 */ /* 0x000fe4000000003c */
[----:B----4-:R-:W-:Y:S02]  /*3e3a0*/  @P1 IMAD.MOV.U32 R8, RZ, RZ, R10 ;  /* 0x000000ffff081224 */ /* 0x010fe400078e000a */
[----:B--2---:R-:W-:Y:S01]  /*3e3b0*/  @P1 IMAD.MOV.U32 R9, RZ, RZ, R11 ;  /* 0x000000ffff091224 */ /* 0x004fe200078e000b */
[----:B------:R-:W2:Y:S04]  /*3e3c0*/  LDL R10, [R1+0x1010] ;  /* 0x00101000010a7983 */ /* 0x000ea80000100800 */
[----:B------:R-:W4:Y:S04]  /*3e3d0*/  LDL R11, [R1+0x100c] ;  /* 0x00100c00010b7983 */ /* 0x000f280000100800 */
[----:B------:R0:W4:Y:S01]  /*3e3e0*/  @P1 LDG.E.U8 R62, desc[UR20][R8.64] ;  /* 0x00000014083e1981 */ /* 0x000122000c1e1100 */
[----:B------:R-:W-:Y:S01]  /*3e3f0*/  PRMT R58, RZ, 0x7610, R58 ;  /* 0x00007610ff3a7816 */ /* 0x000fe2000000003a */
[----:B0-----:R-:W-:-:S02]  /*3e400*/  @P1 IMAD.MOV.U32 R8, RZ, RZ, R18 ;  /* 0x000000ffff081224 */ /* 0x001fc400078e0012 */
[----:B------:R-:W4:Y:S01]  /*3e410*/  LDL R18, [R1+0x1018] ;  /* 0x0010180001127983 */ /* 0x000f220000100800 */
[----:B------:R-:W-:Y:S02]  /*3e420*/  PRMT R56, RZ, 0x7610, R56 ;  /* 0x00007610ff387816 */ /* 0x000fe40000000038 */
[----:B------:R-:W-:Y:S02]  /*3e430*/  PRMT R54, RZ, 0x7610, R54 ;  /* 0x00007610ff367816 */ /* 0x000fe40000000036 */
[----:B------:R-:W-:Y:S01]  /*3e440*/  PRMT R52, RZ, 0x7610, R52 ;  /* 0x00007610ff347816 */ /* 0x000fe20000000034 */
[----:B---3--:R-:W-:Y:S02]  /*3e450*/  @P1 IMAD.MOV.U32 R9, RZ, RZ, R19 ;  /* 0x000000ffff091224 */ /* 0x008fe400078e0013 */
[----:B------:R-:W3:Y:S04]  /*3e460*/  LDL R19, [R1+0x1014] ;  /* 0x0010140001137983 */ /* 0x000ee80000100800 */
[----:B------:R0:W3:Y:S02]  /*3e470*/  @P1 LDG.E.U8 R60, desc[UR20][R8.64] ;  /* 0x00000014083c1981 */ /* 0x0000e4000c1e1100 */
[----:B0-----:R-:W-:-:S02]  /*3e480*/  @P2 IMAD.MOV.U32 R9, RZ, RZ, R13 ;  /* 0x000000ffff092224 */ /* 0x001fc400078e000d */
[----:B------:R-:W3:Y:S01]  /*3e490*/  LDL R13, [R1+0x101c] ;  /* 0x00101c00010d7983 */ /* 0x000ee20000100800 */
[----:B------:R-:W-:-:S03]  /*3e4a0*/  @P2 IMAD.MOV.U32 R8, RZ, RZ, R12 ;  /* 0x000000ffff082224 */ /* 0x000fc600078e000c */
[----:B------:R-:W3:Y:S04]  /*3e4b0*/  LDL R12, [R1+0x1020] ;  /* 0x00102000010c7983 */ /* 0x000ee80000100800 */
[----:B------:R0:W3:Y:S01]  /*3e4c0*/  @P2 LDG.E.U8 R58, desc[UR20][R8.64] ;  /* 0x00000014083a2981 */ /* 0x0000e2000c1e1100 */
[----:B------:R-:W-:Y:S01]  /*3e4d0*/  ISETP.GT.AND P1, PT, R7, 0x5d, PT ;  /* 0x0000005d0700780c */ /* 0x000fe20003f24270 */
[----:B0-----:R-:W-:Y:S02]  /*3e4e0*/  @P2 IMAD.MOV.U32 R9, RZ, RZ, R21 ;  /* 0x000000ffff092224 */ /* 0x001fe400078e0015 */
[----:B------:R-:W3:Y:S01]  /*3e4f0*/  LDL R21, [R1+0x1024] ;  /* 0x0010240001157983 */ /* 0x000ee20000100800 */
[----:B------:R-:W-:-:S03]  /*3e500*/  @P2 IMAD.MOV.U32 R8, RZ, RZ, R20 ;  /* 0x000000ffff082224 */ /* 0x000fc600078e0014 */
[----:B------:R-:W3:Y:S04]  /*3e510*/  LDL R20, [R1+0x1028] ;  /* 0x0010280001147983 */ /* 0x000ee80000100800 */
[----:B------:R0:W3:Y:S02]  /*3e520*/  @P2 LDG.E.U8 R56, desc[UR20][R8.64] ;  /* 0x0000001408382981 */ /* 0x0000e4000c1e1100 */
[----:B0-----:R-:W-:Y:S02]  /*3e530*/  @P1 IMAD.MOV.U32 R9, RZ, RZ, R14 ;  /* 0x000000ffff091224 */ /* 0x001fe400078e000e */
[----:B------:R-:W-:Y:S01]  /*3e540*/  @P1 IMAD.MOV.U32 R8, RZ, RZ, R4 ;  /* 0x000000ffff081224 */ /* 0x000fe200078e0004 */
[----:B------:R-:W-:Y:S01]  /*3e550*/  ISETP.GT.AND P2, PT, R7, 0x5e, PT ;  /* 0x0000005e0700780c */ /* 0x000fe20003f44270 */
[----:B------:R-:W3:Y:S04]  /*3e560*/  LDL R14, [R1+0x1238] ;  /* 0x00123800010e7983 */ /* 0x000ee80000100800 */
[----:B------:R0:W3:Y:S01]  /*3e570*/  @P1 LDG.E.U8 R54, desc[UR20][R8.64] ;  /* 0x0000001408361981 */ /* 0x0000e2000c1e1100 */
[----:B------:R-:W-:-:S02]  /*3e580*/  PRMT R24, RZ, 0x7610, R24 ;  /* 0x00007610ff187816 */ /* 0x000fc40000000018 */
[----:B------:R-:W-:Y:S01]  /*3e590*/  PRMT R23, RZ, 0x7610, R23 ;  /* 0x00007610ff177816 */ /* 0x000fe20000000017 */
[----:B------:R-:W3:Y:S01]  /*3e5a0*/  LDL R4, [R1+0x1248] ;  /* 0x0012480001047983 */ /* 0x000ee20000100800 */
[----:B0-----:R-:W-:Y:S02]  /*3e5b0*/  @P1 IMAD.MOV.U32 R9, RZ, RZ, R17 ;  /* 0x000000ffff091224 */ /* 0x001fe400078e0011 */
[----:B------:R-:W-:-:S05]  /*3e5c0*/  @P1 IMAD.MOV.U32 R8, RZ, RZ, R16 ;  /* 0x000000ffff081224 */ /* 0x000fca00078e0010 */
[----:B------:R2:W3:Y:S01]  /*3e5d0*/  @P1 LDG.E.U8 R52, desc[UR20][R8.64] ;  /* 0x0000001408341981 */ /* 0x0004e2000c1e1100 */
[----:B------:R-:W-:Y:S02]  /*3e5e0*/  ISETP.GT.AND P1, PT, R7, 0x5f, PT ;  /* 0x0000005f0700780c */ /* 0x000fe40003f24270 */
[----:B------:R-:W-:Y:S01]  /*3e5f0*/  PRMT R22, RZ, 0x7610, R22 ;  /* 0x00007610ff167816 */ /* 0x000fe20000000016 */
[----:B--2---:R-:W-:Y:S02]  /*3e600*/  @P2 IMAD.MOV.U32 R8, RZ, RZ, R10 ;  /* 0x000000ffff082224 */ /* 0x004fe400078e000a */
[----:B----4-:R-:W-:-:S05]  /*3e610*/  @P2 IMAD.MOV.U32 R9, RZ, RZ, R11 ;  /* 0x000000ffff092224 */ /* 0x010fca00078e000b */
[----:B------:R0:W2:Y:S02]  /*3e620*/  @P2 LDG.E.U8 R24, desc[UR20][R8.64] ;  /* 0x0000001408182981 */ /* 0x0000a4000c1e1100 */
[----:B0-----:R-:W-:Y:S01]  /*3e630*/  @P2 IMAD.MOV.U32 R8, RZ, RZ, R18 ;  /* 0x000000ffff082224 */ /* 0x001fe200078e0012 */
[----:B------:R-:W-:Y:S01]  /*3e640*/  PRMT R15, RZ, 0x7610, R15 ;  /* 0x00007610ff0f7816 */ /* 0x000fe2000000000f */
[----:B---3--:R-:W-:-:S05]  /*3e650*/  @P2 IMAD.MOV.U32 R9, RZ, RZ, R19 ;  /* 0x000000ffff092224 */ /* 0x008fca00078e0013 */
[----:B------:R0:W3:Y:S02]  /*3e660*/  @P2 LDG.E.U8 R23, desc[UR20][R8.64] ;  /* 0x0000001408172981 */ /* 0x0000e4000c1e1100 */
[----:B0-----:R-:W-:Y:S02]  /*3e670*/  @P1 IMAD.MOV.U32 R9, RZ, RZ, R13 ;  /* 0x000000ffff091224 */ /* 0x001fe400078e000d */
[----:B------:R-:W-:-:S05]  /*3e680*/  @P1 IMAD.MOV.U32 R8, RZ, RZ, R12 ;  /* 0x000000ffff081224 */ /* 0x000fca00078e000c */
[----:B------:R0:W4:Y:S02]  /*3e690*/  @P1 LDG.E.U8 R22, desc[UR20][R8.64] ;  /* 0x0000001408161981 */ /* 0x000124000c1e1100 */
[----:B0-----:R-:W-:Y:S02]  /*3e6a0*/  @P1 IMAD.MOV.U32 R9, RZ, RZ, R21 ;  /* 0x000000ffff091224 */ /* 0x001fe400078e0015 */
[----:B------:R-:W-:-:S05]  /*3e6b0*/  @P1 IMAD.MOV.U32 R8, RZ, RZ, R20 ;  /* 0x000000ffff081224 */ /* 0x000fca00078e0014 */
[----:B------:R0:W3:Y:S04]  /*3e6c0*/  @P1 LDG.E.U8 R15, desc[UR20][R8.64] ;  /* 0x00000014080f1981 */ /* 0x0000e8000c1e1100 */
[----:B------:R-:W-:Y:S04]  /*3e6d0*/  STL [R1+0x180c], R54 ;  /* 0x00180c3601007387 */ /* 0x000fe80000100800 */
[----:B------:R-:W4:Y:S04]  /*3e6e0*/  LDL R17, [R1+0x123c] ;  /* 0x00123c0001117983 */ /* 0x000f280000100800 */
[----:B------:R-:W4:Y:S04]  /*3e6f0*/  LDL R16, [R1+0x1240] ;  /* 0x0012400001107983 */ /* 0x000f280000100800 */
[----:B------:R-:W-:Y:S04]  /*3e700*/  STL [R1+0x1810], R52 ;  /* 0x0018103401007387 */ /* 0x000fe80000100800 */
[----:B------:R-:W4:Y:S04]  /*3e710*/  LDL R11, [R1+0x102c] ;  /* 0x00102c00010b7983 */ /* 0x000f280000100800 */
[----:B------:R-:W4:Y:S04]  /*3e720*/  LDL R10, [R1+0x1030] ;  /* 0x00103000010a7983 */ /* 0x000f280000100800 */
[----:B------:R-:W4:Y:S04]  /*3e730*/  LDL R19, [R1+0x1034] ;  /* 0x0010340001137983 */ /* 0x000f280000100800 */
[----:B------:R-:W4:Y:S01]  /*3e740*/  LDL R18, [R1+0x1038] ;  /* 0x0010380001127983 */ /* 0x000f220000100800 */
[----:B------:R-:W-:-:S03]  /*3e750*/  ISETP.GT.AND P2, PT, R7, 0x60, PT ;  /* 0x000000600700780c */ /* 0x000fc60003f44270 */
[----:B------:R-:W4:Y:S04]  /*3e760*/  LDL R13, [R1+0x103c] ;  /* 0x00103c00010d7983 */ /* 0x000f280000100800 */
[----:B------:R-:W4:Y:S04]  /*3e770*/  LDL R12, [R1+0x1040] ;  /* 0x00104000010c7983 */ /* 0x000f280000100800 */
[----:B--2---:R1:W-:Y:S02]  /*3e780*/  STL [R1+0x244], R24 ;  /* 0x0002441801007387 */ /* 0x0043e40000100800 */
[----:B0-----:R-:W-:-:S02]  /*3e790*/  @P2 IMAD.MOV.U32 R9, RZ, RZ, R14 ;  /* 0x000000ffff092224 */ /* 0x001fc400078e000e */
[----:B-1----:R-:W2:Y:S01]  /*3e7a0*/  LDL R24, [R1+0x1044] ;  /* 0x0010440001187983 */ /* 0x002ea20000100800 */
[----:B------:R-:W-:Y:S01]  /*3e7b0*/  @P2 IMAD.MOV.U32 R8, RZ, RZ, R4 ;  /* 0x000000ffff082224 */ /* 0x000fe200078e0004 */
[----:B------:R-:W-:Y:S02]  /*3e7c0*/  PRMT R50, RZ, 0x7610, R50 ;  /* 0x00007610ff327816 */ /* 0x000fe40000000032 */
[----:B------:R-:W-:-:S04]  /*3e7d0*/  ISETP.GT.AND P1, PT, R7, 0x61, PT ;  /* 0x000000610700780c */ /* 0x000fc80003f24270 */
[----:B------:R4:W2:Y:S01]  /*3e7e0*/  @P2 LDG.E.U8 R50, desc[UR20][R8.64] ;  /* 0x0000001408322981 */ /* 0x0008a2000c1e1100 */
[----:B------:R-:W-:-:S03]  /*3e7f0*/  PRMT R48, RZ, 0x7610, R48 ;  /* 0x00007610ff307816 */ /* 0x000fc60000000030 */
[----:B---3--:R0:W-:Y:S04]  /*3e800*/  STL [R1+0x238], R15 ;  /* 0x0002380f01007387 */ /* 0x0081e80000100800 */
[----:B------:R-:W3:Y:S04]  /*3e810*/  LDL R14, [R1+0x104c] ;  /* 0x00104c00010e7983 */ /* 0x000ee80000100800 */
[----:B------:R-:W3:Y:S04]  /*3e820*/  LDL R4, [R1+0x1050] ;  /* 0x0010500001047983 */ /* 0x000ee80000100800 */
[----:B0-----:R-:W3:Y:S04]  /*3e830*/  LDL R15, [R1+0x1048] ;  /* 0x00104800010f7983 */ /* 0x001ee80000100800 */
[----:B------:R-:W3:Y:S04]  /*3e840*/  LDL R21, [R1+0x1054] ;  /* 0x0010540001157983 */ /* 0x000ee80000100800 */
[----:B------:R-:W3:Y:S01]  /*3e850*/  LDL R20, [R1+0x1058] ;  /* 0x0010580001147983 */ /* 0x000ee20000100800 */
[----:B----4-:R-:W-:-:S03]  /*3e860*/  @P2 IMAD.MOV.U32 R9, RZ, RZ, R17 ;  /* 0x000000ffff092224 */ /* 0x010fc600078e0011 */
[----:B------:R-:W4:Y:S01]  /*3e870*/  LDL R17, [R1+0x105c] ;  /* 0x00105c0001117983 */ /* 0x000f220000100800 */
[----:B------:R-:W-:-:S03]  /*3e880*/  @P2 IMAD.MOV.U32 R8, RZ, RZ, R16 ;  /* 0x000000ffff082224 */ /* 0x000fc600078e0010 */
[----:B------:R-:W4:Y:S04]  /*3e890*/  LDL R16, [R1+0x1060] ;  /* 0x0010600001107983 */ /* 0x000f280000100800 */
[----:B------:R0:W-:Y:S04]  /*3e8a0*/  STL [R1+0x240], R23 ;  /* 0x0002401701007387 */ /* 0x0001e80000100800 */
[----:B------:R1:W4:Y:S04]  /*3e8b0*/  @P2 LDG.E.U8 R48, desc[UR20][R8.64] ;  /* 0x0000001408302981 */ /* 0x000328000c1e1100 */
[----:B0-----:R-:W4:Y:S04]  /*3e8c0*/  LDL R23, [R1+0x1064] ;  /* 0x0010640001177983 */ /* 0x001f280000100800 */
[----:B------:R0:W-:Y:S01]  /*3e8d0*/  STL [R1+0x23c], R22 ;  /* 0x00023c1601007387 */ /* 0x0001e20000100800 */
[----:B-1----:R-:W-:-:S02]  /*3e8e0*/  PRMT R8, RZ, 0x7610, R8 ;  /* 0x00007610ff087816 */ /* 0x002fc40000000008 */
[----:B------:R-:W-:Y:S01]  /*3e8f0*/  ISETP.GT.AND P2, PT, R7, 0x62, PT ;  /* 0x000000620700780c */ /* 0x000fe20003f44270 */
[----:B------:R-:W4:Y:S04]  /*3e900*/  LDL R25, [R1+0x1078] ;  /* 0x0010780001197983 */ /* 0x000f280000100800 */
[----:B------:R1:W4:Y:S04]  /*3e910*/  @P1 LDG.E.U8 R8, desc[UR20][R10.64] ;  /* 0x000000140a081981 */ /* 0x000328000c1e1100 */
[----:B0-----:R-:W4:Y:S01]  /*3e920*/  LDL R22, [R1+0x1068] ;  /* 0x0010680001167983 */ /* 0x001f220000100800 */
[----:B------:R-:W-:-:S02]  /*3e930*/  PRMT R9, RZ, 0x7610, R9 ;  /* 0x00007610ff097816 */ /* 0x000fc40000000009 */
[C---:B------:R-:W-:Y:S01]  /*3e940*/  ISETP.GT.AND P3, PT, R7.reuse, 0x65, PT ;  /* 0x000000650700780c */ /* 0x040fe20003f64270 */
[----:B------:R-:W4:Y:S01]  /*3e950*/  LDL R28, [R1+0x1074] ;  /* 0x00107400011c7983 */ /* 0x000f220000100800 */
[----:B-1----:R-:W-:Y:S02]  /*3e960*/  @P1 IMAD.MOV.U32 R10, RZ, RZ, R18 ;  /* 0x000000ffff0a1224 */ /* 0x002fe400078e0012 */
[----:B------:R-:W-:Y:S01]  /*3e970*/  @P1 IMAD.MOV.U32 R11, RZ, RZ, R19 ;  /* 0x000000ffff0b1224 */ /* 0x000fe200078e0013 */
[----:B------:R-:W4:Y:S04]  /*3e980*/  LDL R18, [R1+0x1070] ;  /* 0x0010700001127983 */ /* 0x000f280000100800 */
[----:B------:R-:W4:Y:S04]  /*3e990*/  LDL R19, [R1+0x106c] ;  /* 0x00106c0001137983 */ /* 0x000f280000100800 */
[----:B------:R0:W4:Y:S01]  /*3e9a0*/  @P1 LDG.E.U8 R9, desc[UR20][R10.64] ;  /* 0x000000140a091981 */ /* 0x000122000c1e1100 */
[----:B------:R-:W-:-:S03]  /*3e9b0*/  ISETP.GT.AND P1, PT, R7, 0x63, PT ;  /* 0x000000630700780c */ /* 0x000fc60003f24270 */
[----:B------:R-:W4:Y:S04]  /*3e9c0*/  LDL R27, [R1+0x1214] ;  /* 0x00121400011b7983 */ /* 0x000f280000100800 */
[----:B------:R-:W4:Y:S01]  /*3e9d0*/  LDL R26, [R1+0x1230] ;  /* 0x00123000011a7983 */ /* 0x000f220000100800 */
[----:B0-----:R-:W-:Y:S02]  /*3e9e0*/  PRMT R10, RZ, 0x7610, R10 ;  /* 0x00007610ff0a7816 */ /* 0x001fe4000000000a */
[----:B------:R-:W-:-:S04]  /*3e9f0*/  PRMT R11, RZ, 0x7610, R11 ;  /* 0x00007610ff0b7816 */ /* 0x000fc8000000000b */
[----:B------:R2:W4:Y:S02]  /*3ea00*/  @P2 LDG.E.U8 R10, desc[UR20][R12.64] ;  /* 0x000000140c0a2981 */ /* 0x000524000c1e1100 */
[----:B--2---:R-:W-:Y:S02]  /*3ea10*/  @P2 IMAD.MOV.U32 R13, RZ, RZ, R24 ;  /* 0x000000ffff0d2224 */ /* 0x004fe400078e0018 */
[----:B------:R-:W2:Y:S01]  /*3ea20*/  LDL R24, [R1+0x107c] ;  /* 0x00107c0001187983 */ /* 0x000ea20000100800 */
[----:B---3--:R-:W-:Y:S02]  /*3ea30*/  @P2 IMAD.MOV.U32 R12, RZ, RZ, R15 ;  /* 0x000000ffff0c2224 */ /* 0x008fe400078e000f */
[----:B------:R-:W-:-:S03]  /*3ea40*/  @P1 IMAD.MOV.U32 R15, RZ, RZ, R14 ;  /* 0x000000ffff0f1224 */ /* 0x000fc600078e000e */
[----:B------:R0:W3:Y:S01]  /*3ea50*/  @P2 LDG.E.U8 R11, desc[UR20][R12.64] ;  /* 0x000000140c0b2981 */ /* 0x0000e2000c1e1100 */
[----:B------:R-:W-:Y:S01]  /*3ea60*/  @P1 IMAD.MOV.U32 R14, RZ, RZ, R4 ;  /* 0x000000ffff0e1224 */ /* 0x000fe200078e0004 */
[----:B------:R-:W-:Y:S02]  /*3ea70*/  ISETP.GT.AND P2, PT, R7, 0x64, PT ;  /* 0x000000640700780c */ /* 0x000fe40003f44270 */
[----:B------:R-:W3:Y:S01]  /*3ea80*/  LDL R4, [R1+0x1080] ;  /* 0x0010800001047983 */ /* 0x000ee20000100800 */
[----:B0-----:R-:W-:Y:S02]  /*3ea90*/  PRMT R12, RZ, 0x7610, R12 ;  /* 0x00007610ff0c7816 */ /* 0x001fe4000000000c */
[----:B------:R-:W-:-:S04]  /*3eaa0*/  PRMT R13, RZ, 0x7610, R13 ;  /* 0x00007610ff0d7816 */ /* 0x000fc8000000000d */
[----:B------:R0:W3:Y:S02]  /*3eab0*/  @P1 LDG.E.U8 R12, desc[UR20][R14.64] ;  /* 0x000000140e0c1981 */ /* 0x0000e4000c1e1100 */
[----:B0-----:R-:W-:Y:S02]  /*3eac0*/  @P1 IMAD.MOV.U32 R14, RZ, RZ, R20 ;  /* 0x000000ffff0e1224 */ /* 0x001fe400078e0014 */
[----:B------:R-:W-:Y:S01]  /*3ead0*/  @P1 IMAD.MOV.U32 R15, RZ, RZ, R21 ;  /* 0x000000ffff0f1224 */ /* 0x000fe200078e0015 */
[----:B------:R-:W3:Y:S04]  /*3eae0*/  LDL R20, [R1+0x122c] ;  /* 0x00122c0001147983 */ /* 0x000ee80000100800 */
[----:B------:R0:W3:Y:S04]  /*3eaf0*/  @P1 LDG.E.U8 R13, desc[UR20][R14.64] ;  /* 0x000000140e0d1981 */ /* 0x0000e8000c1e1100 */
[----:B------:R-:W3:Y:S01]  /*3eb00*/  LDL R21, [R1+0x1228] ;  /* 0x0012280001157983 */ /* 0x000ee20000100800 */
[----:B0-----:R-:W-:-:S02]  /*3eb10*/  PRMT R14, RZ, 0x7610, R14 ;  /* 0x00007610ff0e7816 */ /* 0x001fc4000000000e */
[----:B------:R-:W-:-:S04]  /*3eb20*/  PRMT R15, RZ, 0x7610, R15 ;  /* 0x00007610ff0f7816 */ /* 0x000fc8000000000f */
[----:B----4-:R0:W4:Y:S02]  /*3eb30*/  @P2 LDG.E.U8 R14, desc[UR20][R16.64] ;  /* 0x00000014100e2981 */ /* 0x010124000c1e1100 */
[----:B0-----:R-:W-:Y:S02]  /*3eb40*/  @P2 IMAD.MOV.U32 R16, RZ, RZ, R22 ;  /* 0x000000ffff102224 */ /* 0x001fe400078e0016 */
[----:B------:R-:W-:Y:S01]  /*3eb50*/  @P2 IMAD.MOV.U32 R17, RZ, RZ, R23 ;  /* 0x000000ffff112224 */ /* 0x000fe200078e0017 */
[----:B------:R-:W-:Y:S01]  /*3eb60*/  ISETP.GT.AND P1, PT, R7, 0x66, PT ;  /* 0x000000660700780c */ /* 0x000fe20003f24270 */
[----:B------:R-:W4:Y:S04]  /*3eb70*/  LDL R23, [R1+0x109c] ;  /* 0x00109c0001177983 */ /* 0x000f280000100800 */
[----:B------:R0:W4:Y:S01]  /*3eb80*/  @P2 LDG.E.U8 R15, desc[UR20][R16.64] ;  /* 0x00000014100f2981 */ /* 0x000122000c1e1100 */
[----:B------:R-:W-:-:S03]  /*3eb90*/  PRMT R29, RZ, 0x7610, R29 ;  /* 0x00007610ff1d7816 */ /* 0x000fc6000000001d */
[----:B------:R-:W4:Y:S01]  /*3eba0*/  LDL R22, [R1+0x10a0] ;  /* 0x0010a00001167983 */ /* 0x000f220000100800 */
[----:B0-----:R-:W-:-:S06]  /*3ebb0*/  PRMT R16, RZ, 0x7610, R16 ;  /* 0x00007610ff107816 */ /* 0x001fcc0000000010 */
[----:B------:R0:W4:Y:S01]  /*3ebc0*/  @P3 LDG.E.U8 R16, desc[UR20][R18.64] ;  /* 0x0000001412103981 */ /* 0x000122000c1e1100 */
[----:B------:R-:W-:Y:S01]  /*3ebd0*/  PRMT R17, RZ, 0x7610, R17 ;  /* 0x00007610ff117816 */ /* 0x000fe20000000011 */
[----:B0-----:R-:W-:Y:S02]  /*3ebe0*/  @P3 IMAD.MOV.U32 R18, RZ, RZ, R25 ;  /* 0x000000ffff123224 */ /* 0x001fe400078e0019 */
[----:B------:R-:W-:-:S05]  /*3ebf0*/  @P3 IMAD.MOV.U32 R19, RZ, RZ, R28 ;  /* 0x000000ffff133224 */ /* 0x000fca00078e001c */
[----:B------:R2:W4:Y:S02]  /*3ec00*/  @P3 LDG.E.U8 R17, desc[UR20][R18.64] ;  /* 0x0000001412113981 */ /* 0x000524000c1e1100 */
[----:B--2---:R-:W-:Y:S02]  /*3ec10*/  @P1 IMAD.MOV.U32 R19, RZ, RZ, R24 ;  /* 0x000000ffff131224 */ /* 0x004fe400078e0018 */
[----:B---3--:R-:W-:-:S05]  /*3ec20*/  @P1 IMAD.MOV.U32 R18, RZ, RZ, R4 ;  /* 0x000000ffff121224 */ /* 0x008fca00078e0004 */
[----:B------:R0:W2:Y:S04]  /*3ec30*/  @P1 LDG.E.U8 R29, desc[UR20][R18.64] ;  /* 0x00000014121d1981 */ /* 0x0000a8000c1e1100 */
[----:B----4-:R-:W-:Y:S04]  /*3ec40*/  STL [R1+0x1814], R16 ;  /* 0x0018141001007387 */ /* 0x010fe80000100800 */
[----:B------:R-:W3:Y:S04]  /*3ec50*/  LDL R25, [R1+0x11dc] ;  /* 0x0011dc0001197983 */ /* 0x000ee80000100800 */
[----:B------:R-:W4:Y:S04]  /*3ec60*/  LDL R28, [R1+0x10a4] ;  /* 0x0010a400011c7983 */ /* 0x000f280000100800 */
[----:B------:R-:W4:Y:S04]  /*3ec70*/  LDL R24, [R1+0x10a8] ;  /* 0x0010a80001187983 */ /* 0x000f280000100800 */
[----:B------:R-:W4:Y:S01]  /*3ec80*/  LDL R4, [R1+0x10ac] ;  /* 0x0010ac0001047983 */ /* 0x000f220000100800 */
[----:B------:R-:W-:-:S02]  /*3ec90*/  ISETP.GT.AND P2, PT, R7, 0x68, PT ;  /* 0x000000680700780c */ /* 0x000fc40003f44270 */
[----:B0-----:R-:W-:Y:S01]  /*3eca0*/  PRMT R18, RZ, 0x7610, R18 ;  /* 0x00007610ff127816 */ /* 0x001fe20000000012 */
[----:B------:R-:W4:Y:S04]  /*3ecb0*/  LDL R31, [R1+0x10b0] ;  /* 0x0010b000011f7983 */ /* 0x000f280000100800 */
[----:B------:R-:W4:Y:S01]  /*3ecc0*/  LDL R30, [R1+0x10b4] ;  /* 0x0010b400011e7983 */ /* 0x000f220000100800 */
[----:B------:R-:W-:Y:S02]  /*3ecd0*/  PRMT R19, RZ, 0x7610, R19 ;  /* 0x00007610ff137816 */ /* 0x000fe40000000013 */
[----:B------:R-:W-:Y:S01]  /*3ece0*/  ISETP.GT.AND P3, PT, R7, 0x69, PT ;  /* 0x000000690700780c */ /* 0x000fe20003f64270 */
[----:B------:R-:W4:Y:S04]  /*3ecf0*/  LDL R33, [R1+0x10c0] ;  /* 0x0010c00001217983 */ /* 0x000f280000100800 */
[----:B------:R0:W4:Y:S04]  /*3ed00*/  @P2 LDG.E.U8 R18, desc[UR20][R20.64] ;  /* 0x0000001414122981 */ /* 0x000128000c1e1100 */
[----:B------:R-:W4:Y:S01]  /*3ed10*/  LDL R32, [R1+0x10c4] ;  /* 0x0010c40001207983 */ /* 0x000f220000100800 */
[----:B0-----:R-:W-:-:S02]  /*3ed20*/  @P2 IMAD.MOV.U32 R20, RZ, RZ, R26 ;  /* 0x000000ffff142224 */ /* 0x001fc400078e001a */
[----:B------:R-:W-:Y:S01]  /*3ed30*/  @P2 IMAD.MOV.U32 R21, RZ, RZ, R27 ;  /* 0x000000ffff152224 */ /* 0x000fe200078e001b */
[----:B------:R-:W4:Y:S04]  /*3ed40*/  LDL R26, [R1+0x10bc] ;  /* 0x0010bc00011a7983 */ /* 0x000f280000100800 */
[----:B------:R0:W4:Y:S01]  /*3ed50*/  @P2 LDG.E.U8 R19, desc[UR20][R20.64] ;  /* 0x0000001414132981 */ /* 0x000122000c1e1100 */
[----:B------:R-:W-:-:S03]  /*3ed60*/  ISETP.GT.AND P2, PT, R7, 0x6a, PT ;  /* 0x0000006a0700780c */ /* 0x000fc60003f44270 */
[----:B------:R-:W4:Y:S01]  /*3ed70*/  LDL R27, [R1+0x10b8] ;  /* 0x0010b800011b7983 */ /* 0x000f220000100800 */
[----:B0-----:R-:W-:-:S06]  /*3ed80*/  PRMT R20, RZ, 0x7610, R20 ;  /* 0x00007610ff147816 */ /* 0x001fcc0000000014 */
[----:B------:R3:W4:Y:S04]  /*3ed90*/  @P3 LDG.E.U8 R20, desc[UR20][R22.64] ;  /* 0x0000001416143981 */ /* 0x000728000c1e1100 */
[----:B--2---:R0:W-:Y:S01]  /*3eda0*/  STL [R1+0x234], R29 ;  /* 0x0002341d01007387 */ /* 0x0041e20000100800 */
[----:B------:R-:W-:-:S03]  /*3edb0*/  PRMT R21, RZ, 0x7610, R21 ;  /* 0x00007610ff157816 */ /* 0x000fc60000000015 */
[----:B------:R-:W2:Y:S04]  /*3edc0*/  LDL R34, [R1+0x10d0] ;  /* 0x0010d00001227983 */ /* 0x000ea80000100800 */
[----:B------:R-:W2:Y:S04]  /*3edd0*/  LDL R38, [R1+0x120c] ;  /* 0x00120c0001267983 */ /* 0x000ea80000100800 */
[----:B0-----:R-:W2:Y:S04]  /*3ede0*/  LDL R29, [R1+0x10c8] ;  /* 0x0010c800011d7983 */ /* 0x001ea80000100800 */
[----:B------:R-:W2:Y:S04]  /*3edf0*/  LDL R37, [R1+0x1210] ;  /* 0x0012100001257983 */ /* 0x000ea80000100800 */
[----:B------:R-:W2:Y:S01]  /*3ee00*/  LDL R36, [R1+0x11fc] ;  /* 0x0011fc0001247983 */ /* 0x000ea20000100800 */
[----:B------:R-:W-:-:S03]  /*3ee10*/  ISETP.GT.AND P5, PT, R7, 0x78, PT ;  /* 0x000000780700780c */ /* 0x000fc60003fa4270 */
[----:B------:R-:W2:Y:S04]  /*3ee20*/  LDL R35, [R1+0x10d8] ;  /* 0x0010d80001237983 */ /* 0x000ea80000100800 */
        /* <DEDUP_REMOVED lines=12> */
[----:B------:R-:W2:Y:S01]  /*3eef0*/  LDL R92, [R1+0x112c] ;  /* 0x00112c00015c7983 */ /* 0x000ea20000100800 */
[----:B---3--:R-:W-:-:S03]  /*3ef00*/  @P3 IMAD.MOV.U32 R22, RZ, RZ, R25 ;  /* 0x000000ffff163224 */ /* 0x008fc600078e0019 */
[----:B------:R-:W3:Y:S01]  /*3ef10*/  LDL R91, [R1+0x1134] ;  /* 0x00113400015b7983 */ /* 0x000ee20000100800 */
[----:B----4-:R-:W-:-:S03]  /*3ef20*/  @P3 IMAD.MOV.U32 R23, RZ, RZ, R28 ;  /* 0x000000ffff173224 */ /* 0x010fc600078e001c */
[----:B------:R-:W2:Y:S01]  /*3ef30*/  LDL R28, [R1+0x10cc] ;  /* 0x0010cc00011c7983 */ /* 0x000ea20000100800 */
[----:B------:R-:W-:-:S03]  /*3ef40*/  @P2 IMAD.MOV.U32 R25, RZ, RZ, R24 ;  /* 0x000000ffff192224 */ /* 0x000fc600078e0018 */
[----:B------:R0:W4:Y:S01]  /*3ef50*/  @P3 LDG.E.U8 R21, desc[UR20][R22.64] ;  /* 0x0000001416153981 */ /* 0x000122000c1e1100 */
[----:B------:R-:W-:-:S03]  /*3ef60*/  @P2 IMAD.MOV.U32 R24, RZ, RZ, R4 ;  /* 0x000000ffff182224 */ /* 0x000fc600078e0004 */
[----:B------:R-:W3:Y:S01]  /*3ef70*/  LDL R4, [R1+0x10d4] ;  /* 0x0010d40001047983 */ /* 0x000ee20000100800 */
[----:B0-----:R-:W-:Y:S02]  /*3ef80*/  PRMT R22, RZ, 0x7610, R22 ;  /* 0x00007610ff167816 */ /* 0x001fe40000000016 */
[C---:B------:R-:W-:Y:S02]  /*3ef90*/  ISETP.GT.AND P3, PT, R7.reuse, 0x6b, PT ;  /* 0x0000006b0700780c */ /* 0x040fe40003f64270 */
[----:B------:R-:W-:Y:S02]  /*3efa0*/  PRMT R23, RZ, 0x7610, R23 ;  /* 0x00007610ff177816 */ /* 0x000fe40000000017 */
[----:B------:R0:W4:Y:S02]  /*3efb0*/  @P2 LDG.E.U8 R22, desc[UR20][R24.64] ;  /* 0x0000001418162981 */ /* 0x000124000c1e1100 */
[----:B0-----:R-:W-:Y:S02]  /*3efc0*/  @P2 IMAD.MOV.U32 R24, RZ, RZ, R30 ;  /* 0x000000ffff182224 */ /* 0x001fe400078e001e */
[----:B------:R-:W-:Y:S01]  /*3efd0*/  @P2 IMAD.MOV.U32 R25, RZ, RZ, R31 ;  /* 0x000000ffff192224 */ /* 0x000fe200078e001f */
[----:B------:R-:W4:Y:S04]  /*3efe0*/  LDL R30, [R1+0x1218] ;  /* 0x00121800011e7983 */ /* 0x000f280000100800 */
[----:B------:R0:W4:Y:S01]  /*3eff0*/  @P2 LDG.E.U8 R23, desc[UR20][R24.64] ;  /* 0x0000001418172981 */ /* 0x000122000c1e1100 */
[----:B------:R-:W-:-:S03]  /*3f000*/  ISETP.GT.AND P2, PT, R7, 0x6c, PT ;  /* 0x0000006c0700780c */ /* 0x000fc60003f44270 */
[----:B------:R-:W4:Y:S01]  /*3f010*/  LDL R31, [R1+0x1208] ;  /* 0x00120800011f7983 */ /* 0x000f220000100800 */
[----:B0-----:R-:W-:Y:S02]  /*3f020*/  PRMT R24, RZ, 0x7610, R24 ;  /* 0x00007610ff187816 */ /* 0x001fe40000000018 */
[----:B------:R-:W-:-:S04]  /*3f030*/  PRMT R25, RZ, 0x7610, R25 ;  /* 0x00007610ff197816 */ /* 0x000fc80000000019 */
[----:B------:R0:W4:Y:S02]  /*3f040*/  @P3 LDG.E.U8 R24, desc[UR20][R26.64] ;  /* 0x000000141a183981 */ /* 0x000124000c1e1100 */
[----:B0-----:R-:W-:Y:S02]  /*3f050*/  @P3 IMAD.MOV.U32 R26, RZ, RZ, R32 ;  /* 0x000000ffff1a3224 */ /* 0x001fe400078e0020 */
[----:B------:R-:W-:Y:S01]  /*3f060*/  @P3 IMAD.MOV.U32 R27, RZ, RZ, R33 ;  /* 0x000000ffff1b3224 */ /* 0x000fe200078e0021 */
[----:B------:R-:W4:Y:S04]  /*3f070*/  LDL R32, [R1+0x11f8] ;  /* 0x0011f80001207983 */ /* 0x000f280000100800 */
[----:B------:R0:W4:Y:S04]  /*3f080*/  @P3 LDG.E.U8 R25, desc[UR20][R26.64] ;  /* 0x000000141a193981 */ /* 0x000128000c1e1100 */
[----:B------:R-:W4:Y:S01]  /*3f090*/  LDL R33, [R1+0x11f4] ;  /* 0x0011f40001217983 */ /* 0x000f220000100800 */
[----:B0-----:R-:W-:-:S06]  /*3f0a0*/  PRMT R26, RZ, 0x7610, R26 ;  /* 0x00007610ff1a7816 */ /* 0x001fcc000000001a */
[----:B--2---:R3:W2:Y:S02]  /*3f0b0*/  @P2 LDG.E.U8 R26, desc[UR20][R28.64] ;  /* 0x000000141c1a2981 */ /* 0x0046a4000c1e1100 */
[----:B---3--:R-:W-:Y:S02]  /*3f0c0*/  @P2 IMAD.MOV.U32 R28, RZ, RZ, R4 ;  /* 0x000000ffff1c2224 */ /* 0x008fe400078e0004 */
[----:B------:R-:W3:Y:S01]  /*3f0d0*/  LDL R4, [R1+0x1200] ;  /* 0x0012000001047983 */ /* 0x000ee20000100800 */
[----:B------:R-:W-:Y:S01]  /*3f0e0*/  ISETP.GT.AND P3, PT, R7, 0x70, PT ;  /* 0x000000700700780c */ /* 0x000fe20003f64270 */
[----:B------:R-:W-:Y:S01]  /*3f0f0*/  @P2 IMAD.MOV.U32 R29, RZ, RZ, R34 ;  /* 0x000000ffff1d2224 */ /* 0x000fe200078e0022 */
[----:B------:R-:W-:Y:S01]  /*3f100*/  PRMT R27, RZ, 0x7610, R27 ;  /* 0x00007610ff1b7816 */ /* 0x000fe2000000001b */
[----:B------:R-:W2:Y:S05]  /*3f110*/  LDL R34, [R1+0x10dc] ;  /* 0x0010dc0001227983 */ /* 0x000eaa0000100800 */
[----:B------:R0:W2:Y:S02]  /*3f120*/  @P2 LDG.E.U8 R27, desc[UR20][R28.64] ;  /* 0x000000141c1b2981 */ /* 0x0000a4000c1e1100 */
[----:B0-----:R-:W-:-:S02]  /*3f130*/  PRMT R28, RZ, 0x7610, R28 ;  /* 0x00007610ff1c7816 */ /* 0x001fc4000000001c */
[----:B------:R-:W-:-:S04]  /*3f140*/  PRMT R29, RZ, 0x7610, R29 ;  /* 0x00007610ff1d7816 */ /* 0x000fc8000000001d */
[----:B----4-:R0:W4:Y:S02]  /*3f150*/  @P3 LDG.E.U8 R28, desc[UR20][R30.64] ;  /* 0x000000141e1c3981 */ /* 0x010124000c1e1100 */
[----:B0-----:R-:W-:Y:S02]  /*3f160*/  @P3 IMAD.MOV.U32 R30, RZ, RZ, R37 ;  /* 0x000000ffff1e3224 */ /* 0x001fe400078e0025 */
[----:B------:R-:W-:Y:S01]  /*3f170*/  @P3 IMAD.MOV.U32 R31, RZ, RZ, R38 ;  /* 0x000000ffff1f3224 */ /* 0x000fe200078e0026 */
[----:B------:R-:W4:Y:S04]  /*3f180*/  LDL R37, [R1+0x1108] ;  /* 0x0011080001257983 */ /* 0x000f280000100800 */
[----:B------:R-:W4:Y:S04]  /*3f190*/  LDL R38, [R1+0x11e4] ;  /* 0x0011e40001267983 */ /* 0x000f280000100800 */
[----:B------:R0:W4:Y:S02]  /*3f1a0*/  @P3 LDG.E.U8 R29, desc[UR20][R30.64] ;  /* 0x000000141e1d3981 */ /* 0x000124000c1e1100 */
[----:B0-----:R-:W-:-:S06]  /*3f1b0*/  PRMT R30, RZ, 0x7610, R30 ;  /* 0x00007610ff1e7816 */ /* 0x001fcc000000001e */
[----:B------:R0:W4:Y:S02]  /*3f1c0*/  @P5 LDG.E.U8 R30, desc[UR20][R32.64] ;  /* 0x00000014201e5981 */ /* 0x000124000c1e1100 */
[----:B0-----:R-:W-:Y:S02]  /*3f1d0*/  @P5 IMAD.MOV.U32 R33, RZ, RZ, R36 ;  /* 0x000000ffff215224 */ /* 0x001fe400078e0024 */
[----:B------:R-:W4:Y:S01]  /*3f1e0*/  LDL R36, [R1+0x11e8] ;  /* 0x0011e80001247983 */ /* 0x000f220000100800 */
[----:B---3--:R-:W-:-:S03]  /*3f1f0*/  @P5 IMAD.MOV.U32 R32, RZ, RZ, R4 ;  /* 0x000000ffff205224 */ /* 0x008fc600078e0004 */
[----:B------:R-:W3:Y:S01]  /*3f200*/  LDL R4, [R1+0x1170] ;  /* 0x0011700001047983 */ /* 0x000ee20000100800 */
[C---:B------:R-:W-:Y:S02]  /*3f210*/  ISETP.GT.AND P2, PT, R7.reuse, 0x6d, PT ;  /* 0x0000006d0700780c */ /* 0x040fe40003f44270 */
[----:B------:R-:W-:Y:S02]  /*3f220*/  PRMT R31, RZ, 0x7610, R31 ;  /* 0x00007610ff1f7816 */ /* 0x000fe4000000001f */
[----:B------:R-:W-:-:S04]  /*3f230*/  ISETP.GT.AND P3, PT, R7, 0x71, PT ;  /* 0x000000710700780c */ /* 0x000fc80003f64270 */
[----:B------:R0:W3:Y:S01]  /*3f240*/  @P5 LDG.E.U8 R31, desc[UR20][R32.64] ;  /* 0x00000014201f5981 */ /* 0x0000e2000c1e1100 */
[----:B------:R-:W-:Y:S02]  /*3f250*/  ISETP.GT.AND P5, PT, R7, 0x79, PT ;  /* 0x000000790700780c */ /* 0x000fe40003fa4270 */
[----:B0-----:R-:W-:Y:S02]  /*3f260*/  PRMT R32, RZ, 0x7610, R32 ;  /* 0x00007610ff207816 */ /* 0x001fe40000000020 */
[----:B------:R-:W-:-:S04]  /*3f270*/  PRMT R33, RZ, 0x7610, R33 ;  /* 0x00007610ff217816 */ /* 0x000fc80000000021 */
[----:B--2---:R0:W2:Y:S02]  /*3f280*/  @P2 LDG.E.U8 R32, desc[UR20][R34.64] ;  /* 0x0000001422202981 */ /* 0x0040a4000c1e1100 */
[----:B0-----:R-:W-:Y:S02]  /*3f290*/  @P3 IMAD.MOV.U32 R35, RZ, RZ, R39 ;  /* 0x000000ffff233224 */ /* 0x001fe400078e0027 */
[----:B------:R-:W2:Y:S01]  /*3f2a0*/  LDL R39, [R1+0x1174] ;  /* 0x0011740001277983 */ /* 0x000ea20000100800 */
[----:B----4-:R-:W-:-:S03]  /*3f2b0*/  @P3 IMAD.MOV.U32 R34, RZ, RZ, R38 ;  /* 0x000000ffff223224 */ /* 0x010fc600078e0026 */
[----:B------:R-:W2:Y:S04]  /*3f2c0*/  LDL R38, [R1+0x1178] ;  /* 0x0011780001267983 */ /* 0x000ea80000100800 */
[----:B------:R0:W4:Y:S02]  /*3f2d0*/  @P3 LDG.E.U8 R33, desc[UR20][R34.64] ;  /* 0x0000001422213981 */ /* 0x000124000c1e1100 */
[----:B0-----:R-:W-:-:S06]  /*3f2e0*/  PRMT R34, RZ, 0x7610, R34 ;  /* 0x00007610ff227816 */ /* 0x001fcc0000000022 */
[----:B------:R0:W4:Y:S02]  /*3f2f0*/  @P3 LDG.E.U8 R34, desc[UR20][R36.64] ;  /* 0x0000001424223981 */ /* 0x000124000c1e1100 */
[----:B0-----:R-:W-:Y:S02]  /*3f300*/  @P5 IMAD.MOV.U32 R37, RZ, RZ, R40 ;  /* 0x000000ffff255224 */ /* 0x001fe400078e0028 */
[----:B------:R-:W4:Y:S01]  /*3f310*/  LDL R40, [R1+0x1118] ;  /* 0x0011180001287983 */ /* 0x000f220000100800 */
[----:B---3--:R-:W-:-:S03]  /*3f320*/  @P5 IMAD.MOV.U32 R36, RZ, RZ, R4 ;  /* 0x000000ffff245224 */ /* 0x008fc600078e0004 */
[----:B------:R-:W3:Y:S01]  /*3f330*/  LDL R4, [R1+0x1180] ;  /* 0x0011800001047983 */ /* 0x000ee20000100800 */
[----:B------:R-:W-:Y:S02]  /*3f340*/  PRMT R35, RZ, 0x7610, R35 ;  /* 0x00007610ff237816 */ /* 0x000fe40000000023 */
[----:B------:R-:W-:-:S04]  /*3f350*/  ISETP.GT.AND P3, PT, R7, 0x72, PT ;  /* 0x000000720700780c */ /* 0x000fc80003f64270 */
[----:B------:R0:W3:Y:S02]  /*3f360*/  @P5 LDG.E.U8 R35, desc[UR20][R36.64] ;  /* 0x0000001424235981 */ /* 0x0000e4000c1e1100 */
[----:B0-----:R-:W-:Y:S02]  /*3f370*/  PRMT R36, RZ, 0x7610, R36 ;  /* 0x00007610ff247816 */ /* 0x001fe40000000024 */
[----:B------:R-:W-:-:S04]  /*3f380*/  PRMT R37, RZ, 0x7610, R37 ;  /* 0x00007610ff257816 */ /* 0x000fc80000000025 */
[----:B--2---:R0:W2:Y:S01]  /*3f390*/  @P5 LDG.E.U8 R36, desc[UR20][R38.64] ;  /* 0x0000001426245981 */ /* 0x0040a2000c1e1100 */
[----:B------:R-:W-:Y:S01]  /*3f3a0*/  ISETP.GT.AND P5, PT, R7, 0x7a, PT ;  /* 0x0000007a0700780c */ /* 0x000fe20003fa4270 */
[----:B0-----:R-:W-:Y:S02]  /*3f3b0*/  @P3 IMAD.MOV.U32 R38, RZ, RZ, R42 ;  /* 0x000000ffff263224 */ /* 0x001fe400078e002a */
[----:B------:R-:W-:Y:S01]  /*3f3c0*/  @P3 IMAD.MOV.U32 R39, RZ, RZ, R43 ;  /* 0x000000ffff273224 */ /* 0x000fe200078e002b */
[----:B------:R-:W2:Y:S04]  /*3f3d0*/  LDL R42, [R1+0x1188] ;  /* 0x00118800012a7983 */ /* 0x000ea80000100800 */
[----:B------:R-:W2:Y:S04]  /*3f3e0*/  LDL R43, [R1+0x1184] ;  /* 0x00118400012b7983 */ /* 0x000ea80000100800 */
[----:B------:R0:W2:Y:S02]  /*3f3f0*/  @P3 LDG.E.U8 R37, desc[UR20][R38.64] ;  /* 0x0000001426253981 */ /* 0x0000a4000c1e1100 */
[----:B0-----:R-:W-:-:S06]  /*3f400*/  PRMT R38, RZ, 0x7610, R38 ;  /* 0x00007610ff267816 */ /* 0x001fcc0000000026 */
[----:B----4-:R0:W4:Y:S02]  /*3f410*/  @P3 LDG.E.U8 R38, desc[UR20][R40.64] ;  /* 0x0000001428263981 */ /* 0x010124000c1e1100 */
[----:B0-----:R-:W-:Y:S02]  /*3f420*/  @P5 IMAD.MOV.U32 R41, RZ, RZ, R46 ;  /* 0x000000ffff295224 */ /* 0x001fe400078e002e */
[----:B------:R-:W4:Y:S01]  /*3f430*/  LDL R46, [R1+0x1198] ;  /* 0x00119800012e7983 */ /* 0x000f220000100800 */
[----:B---3--:R-:W-:-:S03]  /*3f440*/  @P5 IMAD.MOV.U32 R40, RZ, RZ, R4 ;  /* 0x000000ffff285224 */ /* 0x008fc600078e0004 */
[----:B------:R-:W3:Y:S01]  /*3f450*/  LDL R4, [R1+0x1190] ;  /* 0x0011900001047983 */ /* 0x000ee20000100800 */
[----:B------:R-:W-:Y:S02]  /*3f460*/  PRMT R39, RZ, 0x7610, R39 ;  /* 0x00007610ff277816 */ /* 0x000fe40000000027 */
[----:B------:R-:W-:-:S04]  /*3f470*/  ISETP.GT.AND P3, PT, R7, 0x73, PT ;  /* 0x000000730700780c */ /* 0x000fc80003f64270 */
[----:B------:R0:W4:Y:S02]  /*3f480*/  @P5 LDG.E.U8 R39, desc[UR20][R40.64] ;  /* 0x0000001428275981 */ /* 0x000124000c1e1100 */
[----:B0-----:R-:W-:Y:S02]  /*3f490*/  PRMT R40, RZ, 0x7610, R40 ;  /* 0x00007610ff287816 */ /* 0x001fe40000000028 */
[----:B------:R-:W-:-:S04]  /*3f4a0*/  PRMT R41, RZ, 0x7610, R41 ;  /* 0x00007610ff297816 */ /* 0x000fc80000000029 */
[----:B--2---:R0:W2:Y:S01]  /*3f4b0*/  @P5 LDG.E.U8 R40, desc[UR20][R42.64] ;  /* 0x000000142a285981 */ /* 0x0040a2000c1e1100 */
[----:B------:R-:W-:Y:S01]  /*3f4c0*/  ISETP.GT.AND P5, PT, R7, 0x7b, PT ;  /* 0x0000007b0700780c */ /* 0x000fe20003fa4270 */
[----:B0-----:R-:W-:Y:S02]  /*3f4d0*/  @P3 IMAD.MOV.U32 R42, RZ, RZ, R85 ;  /* 0x000000ffff2a3224 */ /* 0x001fe400078e0055 */
[----:B------:R-:W-:Y:S01]  /*3f4e0*/  @P3 IMAD.MOV.U32 R43, RZ, RZ, R87 ;  /* 0x000000ffff2b3224 */ /* 0x000fe200078e0057 */
[----:B------:R-:W2:Y:S04]  /*3f4f0*/  LDL R85, [R1+0x1130] ;  /* 0x0011300001557983 */ /* 0x000ea80000100800 */
[----:B------:R0:W2:Y:S04]  /*3f500*/  @P3 LDG.E.U8 R41, desc[UR20][R42.64] ;  /* 0x000000142a293981 */ /* 0x0000a8000c1e1100 */
[----:B------:R-:W2:Y:S01]  /*3f510*/  LDL R87, [R1+0x119c] ;  /* 0x00119c0001577983 */ /* 0x000ea20000100800 */
[----:B0-----:R-:W-:-:S02]  /*3f520*/  PRMT R42, RZ, 0x7610, R42 ;  /* 0x00007610ff2a7816 */ /* 0x001fc4000000002a */
[----:B------:R-:W-:-:S04]  /*3f530*/  PRMT R43, RZ, 0x7610, R43 ;  /* 0x00007610ff2b7816 */ /* 0x000fc8000000002b */
[----:B------:R0:W2:Y:S02]  /*3f540*/  @P3 LDG.E.U8 R42, desc[UR20][R44.64] ;  /* 0x000000142c2a3981 */ /* 0x0000a4000c1e1100 */
[----:B0-----:R-:W-:Y:S02]  /*3f550*/  @P5 IMAD.MOV.U32 R45, RZ, RZ, R71 ;  /* 0x000000ffff2d5224 */ /* 0x001fe400078e0047 */
[----:B------:R-:W2:Y:S01]  /*3f560*/  LDL R71, [R1+0x1138] ;  /* 0x0011380001477983 */ /* 0x000ea20000100800 */
[----:B---3--:R-:W-:-:S03]  /*3f570*/  @P5 IMAD.MOV.U32 R44, RZ, RZ, R4 ;  /* 0x000000ffff2c5224 */ /* 0x008fc600078e0004 */
[----:B------:R-:W3:Y:S04]  /*3f580*/  LDL R4, [R1+0x11a0] ;  /* 0x0011a00001047983 */ /* 0x000ee80000100800 */
[----:B------:R0:W2:Y:S02]  /*3f590*/  @P5 LDG.E.U8 R43, desc[UR20][R44.64] ;  /* 0x000000142c2b5981 */ /* 0x0000a4000c1e1100 */
[----:B0-----:R-:W-:-:S06]  /*3f5a0*/  PRMT R44, RZ, 0x7610, R44 ;  /* 0x00007610ff2c7816 */ /* 0x001fcc000000002c */
[----:B----4-:R0:W4:Y:S04]  /*3f5b0*/  @P5 LDG.E.U8 R44, desc[UR20][R46.64] ;  /* 0x000000142e2c5981 */ /* 0x010128000c1e1100 */
[----:B------:R-:W0:Y:S04]  /*3f5c0*/  LDL R46, [R1+0x10e0] ;  /* 0x0010e000012e7983 */ /* 0x000e280000100800 */
[----:B------:R-:W0:Y:S01]  /*3f5d0*/  LDL R47, [R1+0x10e4] ;  /* 0x0010e400012f7983 */ /* 0x000e220000100800 */
[----:B------:R-:W-:Y:S02]  /*3f5e0*/  ISETP.GT.AND P3, PT, R7, 0x74, PT ;  /* 0x000000740700780c */ /* 0x000fe40003f64270 */
[----:B------:R-:W-:-:S02]  /*3f5f0*/  PRMT R45, RZ, 0x7610, R45 ;  /* 0x00007610ff2d7816 */ /* 0x000fc4000000002d */
[----:B------:R-:W-:Y:S02]  /*3f600*/  PRMT R49, RZ, 0x7610, R49 ;  /* 0x00007610ff317816 */ /* 0x000fe40000000031 */
[----:B------:R-:W-:Y:S02]  /*3f610*/  ISETP.GT.AND P5, PT, R7, 0x7c, PT ;  /* 0x0000007c0700780c */ /* 0x000fe40003fa4270 */
[----:B------:R-:W-:Y:S02]  /*3f620*/  PRMT R51, RZ, 0x7610, R51 ;  /* 0x00007610ff337816 */ /* 0x000fe40000000033 */
[----:B------:R-:W-:Y:S02]  /*3f630*/  PRMT R53, RZ, 0x7610, R53 ;  /* 0x00007610ff357816 */ /* 0x000fe40000000035 */
[----:B0-----:R-:W-:-:S04]  /*3f640*/  @P2 LOP3.LUT R47, R47, R46, RZ, 0x3c, !PT ;  /* 0x0000002e2f2f2212 */ /* 0x001fc800078e3cff */
[----:B------:R-:W-:-:S04]  /*3f650*/  @P2 LOP3.LUT R46, R47, R46, RZ, 0x3c, !PT ;  /* 0x0000002e2f2e2212 */ /* 0x000fc800078e3cff */
[----:B------:R-:W-:-:S05]  /*3f660*/  @P2 LOP3.LUT R47, R47, R46, RZ, 0x3c, !PT ;  /* 0x0000002e2f2f2212 */ /* 0x000fca00078e3cff */
[----:B------:R2:W4:Y:S02]  /*3f670*/  @P2 LDG.E.U8 R45, desc[UR20][R46.64] ;  /* 0x000000142e2d2981 */ /* 0x000524000c1e1100 */
[----:B--2---:R-:W-:Y:S02]  /*3f680*/  @P3 IMAD.MOV.U32 R46, RZ, RZ, R85 ;  /* 0x000000ffff2e3224 */ /* 0x004fe400078e0055 */
[----:B------:R-:W-:Y:S01]  /*3f690*/  @P3 IMAD.MOV.U32 R47, RZ, RZ, R92 ;  /* 0x000000ffff2f3224 */ /* 0x000fe200078e005c */
[----:B------:R-:W-:Y:S01]  /*3f6a0*/  PRMT R55, RZ, 0x7610, R55 ;  /* 0x00007610ff377816 */ /* 0x000fe20000000037 */
[----:B------:R-:W2:Y:S04]  /*3f6b0*/  LDL R85, [R1+0x1140] ;  /* 0x0011400001557983 */ /* 0x000ea80000100800 */
[----:B------:R0:W2:Y:S01]  /*3f6c0*/  @P3 LDG.E.U8 R49, desc[UR20][R46.64] ;  /* 0x000000142e313981 */ /* 0x0000a2000c1e1100 */
[----:B------:R-:W-:-:S02]  /*3f6d0*/  ISETP.GT.AND P2, PT, R7, 0x75, PT ;  /* 0x000000750700780c */ /* 0x000fc40003f44270 */
[----:B------:R-:W-:Y:S01]  /*3f6e0*/  PRMT R57, RZ, 0x7610, R57 ;  /* 0x00007610ff397816 */ /* 0x000fe20000000039 */
[----:B------:R-:W2:Y:S01]  /*3f6f0*/  LDL R92, [R1+0x11ac] ;  /* 0x0011ac00015c7983 */ /* 0x000ea20000100800 */
[----:B0-----:R-:W-:Y:S02]  /*3f700*/  @P3 IMAD.MOV.U32 R46, RZ, RZ, R71 ;  /* 0x000000ffff2e3224 */ /* 0x001fe400078e0047 */
[----:B------:R-:W-:Y:S01]  /*3f710*/  @P3 IMAD.MOV.U32 R47, RZ, RZ, R91 ;  /* 0x000000ffff2f3224 */ /* 0x000fe200078e005b */
[----:B------:R-:W2:Y:S04]  /*3f720*/  LDL R71, [R1+0x1148] ;  /* 0x0011480001477983 */ /* 0x000ea80000100800 */
[----:B------:R3:W2:Y:S04]  /*3f730*/  @P3 LDG.E.U8 R51, desc[UR20][R46.64] ;  /* 0x000000142e333981 */ /* 0x0006a8000c1e1100 */
[----:B------:R-:W2:Y:S01]  /*3f740*/  LDL R91, [R1+0x11b0] ;  /* 0x0011b000015b7983 */ /* 0x000ea20000100800 */
[----:B---3--:R-:W-:-:S02]  /*3f750*/  @P5 IMAD.MOV.U32 R46, RZ, RZ, R4 ;  /* 0x000000ffff2e5224 */ /* 0x008fc400078e0004 */
[----:B------:R-:W-:Y:S01]  /*3f760*/  @P5 IMAD.MOV.U32 R47, RZ, RZ, R87 ;  /* 0x000000ffff2f5224 */ /* 0x000fe200078e0057 */
[----:B------:R-:W3:Y:S04]  /*3f770*/  LDL R4, [R1+0x11b8] ;  /* 0x0011b80001047983 */ /* 0x000ee80000100800 */
[----:B------:R0:W2:Y:S04]  /*3f780*/  @P5 LDG.E.U8 R53, desc[UR20][R46.64] ;  /* 0x000000142e355981 */ /* 0x0000a8000c1e1100 */
[----:B------:R-:W2:Y:S04]  /*3f790*/  LDL R87, [R1+0x11b4] ;  /* 0x0011b40001577983 */ /* 0x000ea80000100800 */
[----:B------:R-:W0:Y:S04]  /*3f7a0*/  LDL R46, [R1+0x11a4] ;  /* 0x0011a400012e7983 */ /* 0x000e280000100800 */
[----:B------:R-:W0:Y:S02]  /*3f7b0*/  LDL R47, [R1+0x11a8] ;  /* 0x0011a800012f7983 */ /* 0x000e240000100800 */
[----:B0-----:R-:W-:-:S04]  /*3f7c0*/  @P5 LOP3.LUT R47, R47, R46, RZ, 0x3c, !PT ;  /* 0x0000002e2f2f5212 */ /* 0x001fc800078e3cff */
[----:B------:R-:W-:-:S04]  /*3f7d0*/  @P5 LOP3.LUT R46, R47, R46, RZ, 0x3c, !PT ;  /* 0x0000002e2f2e5212 */ /* 0x000fc800078e3cff */
[----:B------:R-:W-:-:S05]  /*3f7e0*/  @P5 LOP3.LUT R47, R47, R46, RZ, 0x3c, !PT ;  /* 0x0000002e2f2f5212 */ /* 0x000fca00078e3cff */
[----:B------:R2:W3:Y:S04]  /*3f7f0*/  @P5 LDG.E.U8 R55, desc[UR20][R46.64] ;  /* 0x000000142e375981 */ /* 0x0004e8000c1e1100 */
[----:B------:R-:W3:Y:S01]  /*3f800*/  LDL R47, [R1+0x113c] ;  /* 0x00113c00012f7983 */ /* 0x000ee20000100800 */
[----:B--2---:R-:W-:Y:S01]  /*3f810*/  @P2 IMAD.MOV.U32 R46, RZ, RZ, R85 ;  /* 0x000000ffff2e2224 */ /* 0x004fe200078e0055 */
[----:B------:R-:W-:Y:S02]  /*3f820*/  ISETP.GT.AND P3, PT, R7, 0x7d, PT ;  /* 0x0000007d0700780c */ /* 0x000fe40003f64270 */
[----:B------:R-:W-:Y:S01]  /*3f830*/  PRMT R59, RZ, 0x7610, R59 ;  /* 0x00007610ff3b7816 */ /* 0x000fe2000000003b */
[----:B------:R-:W2:Y:S04]  /*3f840*/  LDL R85, [R1+0x1088] ;  /* 0x0010880001557983 */ /* 0x000ea80000100800 */
[----:B---3--:R0:W3:Y:S04]  /*3f850*/  @P2 LDG.E.U8 R57, desc[UR20][R46.64] ;  /* 0x000000142e392981 */ /* 0x0080e8000c1e1100 */
[----:B------:R-:W2:Y:S01]  /*3f860*/  LDL R47, [R1+0x1144] ;  /* 0x00114400012f7983 */ /* 0x000ea20000100800 */
[----:B0-----:R-:W-:Y:S01]  /*3f870*/  @P2 IMAD.MOV.U32 R46, RZ, RZ, R71 ;  /* 0x000000ffff2e2224 */ /* 0x001fe200078e0047 */
[----:B------:R-:W-:-:S02]  /*3f880*/  PRMT R61, RZ, 0x7610, R61 ;  /* 0x00007610ff3d7816 */ /* 0x000fc4000000003d */
[----:B------:R-:W-:Y:S01]  /*3f890*/  PRMT R63, RZ, 0x7610, R63 ;  /* 0x00007610ff3f7816 */ /* 0x000fe2000000003f */
[----:B------:R-:W3:Y:S04]  /*3f8a0*/  LDL R71, [R1+0x1090] ;  /* 0x0010900001477983 */ /* 0x000ee80000100800 */
[----:B--2---:R0:W2:Y:S02]  /*3f8b0*/  @P2 LDG.E.U8 R59, desc[UR20][R46.64] ;  /* 0x000000142e3b2981 */ /* 0x0040a4000c1e1100 */
[----:B0-----:R-:W-:Y:S02]  /*3f8c0*/  @P3 IMAD.MOV.U32 R46, RZ, RZ, R91 ;  /* 0x000000ffff2e3224 */ /* 0x001fe400078e005b */
        /* <DEDUP_REMOVED lines=11> */
[----:B------:R-:W2:Y:S04]  /*3f980*/  LDL R87, [R1+0x10e8] ;  /* 0x0010e80001577983 */ /* 0x000ea80000100800 */
[----:B------:R-:W2:Y:S01]  /*3f990*/  LDL R47, [R1+0x1084] ;  /* 0x00108400012f7983 */ /* 0x000ea20000100800 */
[----:B0-----:R-:W-:-:S03]  /*3f9a0*/  @P1 IMAD.MOV.U32 R46, RZ, RZ, R85 ;  /* 0x000000ffff2e1224 */ /* 0x001fc600078e0055 */
[----:B------:R-:W3:Y:S04]  /*3f9b0*/  LDL R85, [R1+0x10f0] ;  /* 0x0010f00001557983 */ /* 0x000ee80000100800 */
[----:B--2---:R3:W2:Y:S04]  /*3f9c0*/  @P1 LDG.E.U8 R84, desc[UR20][R46.64] ;  /* 0x000000142e541981 */ /* 0x0046a8000c1e1100 */
[----:B------:R-:W2:Y:S01]  /*3f9d0*/  LDL R47, [R1+0x108c] ;  /* 0x00108c00012f7983 */ /* 0x000ea20000100800 */
[----:B---3--:R-:W-:Y:S01]  /*3f9e0*/  @P2 IMAD.MOV.U32 R46, RZ, RZ, R71 ;  /* 0x000000ffff2e2224 */ /* 0x008fe200078e0047 */
[----:B------:R-:W-:-:S04]  /*3f9f0*/  ISETP.GT.AND P1, PT, R7, 0x6e, PT ;  /* 0x0000006e0700780c */ /* 0x000fc80003f24270 */
[----:B--2---:R0:W2:Y:S04]  /*3fa00*/  @P2 LDG.E.U8 R52, desc[UR20][R46.64] ;  /* 0x000000142e342981 */ /* 0x0040a8000c1e1100 */
[----:B------:R1:W-:Y:S01]  /*3fa10*/  STL [R1+0x210], R84 ;  /* 0x0002105401007387 */ /* 0x0003e20000100800 */
[----:B------:R-:W-:-:S03]  /*3fa20*/  PRMT R88, RZ, 0x7610, R88 ;  /* 0x00007610ff587816 */ /* 0x000fc60000000058 */
[----:B------:R-:W3:Y:S04]  /*3fa30*/  LDL R71, [R1+0x10f8] ;  /* 0x0010f80001477983 */ /* 0x000ee80000100800 */
[----:B-1----:R-:W3:Y:S01]  /*3fa40*/  LDL R84, [R1+0x10f4] ;  /* 0x0010f40001547983 */ /* 0x002ee20000100800 */
[----:B0-----:R-:W-:Y:S02]  /*3fa50*/  @P2 IMAD.MOV.U32 R46, RZ, RZ, R91 ;  /* 0x000000ffff2e2224 */ /* 0x001fe400078e005b */
[----:B------:R-:W-:Y:S01]  /*3fa60*/  @P2 IMAD.MOV.U32 R47, RZ, RZ, R92 ;  /* 0x000000ffff2f2224 */ /* 0x000fe200078e005c */
[----:B------:R-:W-:-:S04]  /*3fa70*/  PRMT R3, RZ, 0x7610, R3 ;  /* 0x00007610ff037816 */ /* 0x000fc80000000003 */
[----:B------:R0:W4:Y:S02]  /*3fa80*/  @P2 LDG.E.U8 R88, desc[UR20][R46.64] ;  /* 0x000000142e582981 */ /* 0x000124000c1e1100 */
[----:B0-----:R-:W-:Y:S02]  /*3fa90*/  @P1 IMAD.MOV.U32 R46, RZ, RZ, R4 ;  /* 0x000000ffff2e1224 */ /* 0x001fe400078e0004 */
[----:B------:R-:W-:-:S05]  /*3faa0*/  @P1 IMAD.MOV.U32 R47, RZ, RZ, R87 ;  /* 0x000000ffff2f1224 */ /* 0x000fca00078e0057 */
[----:B------:R0:W4:Y:S04]  /*3fab0*/  @P1 LDG.E.U8 R3, desc[UR20][R46.64] ;  /* 0x000000142e031981 */ /* 0x000128000c1e1100 */
[----:B--2---:R1:W-:Y:S01]  /*3fac0*/  STL [R1+0x204], R52 ;  /* 0x0002043401007387 */ /* 0x0043e20000100800 */
[----:B------:R-:W-:Y:S01]  /*3fad0*/  ISETP.GT.AND P2, PT, R7, 0x6f, PT ;  /* 0x0000006f0700780c */ /* 0x000fe20003f44270 */
[----:B0-----:R-:W-:Y:S01]  /*3fae0*/  @P1 IMAD.MOV.U32 R47, RZ, RZ, R85 ;  /* 0x000000ffff2f1224 */ /* 0x001fe200078e0055 */
[----:B------:R-:W-:Y:S01]  /*3faf0*/  PRMT R72, RZ, 0x7610, R72 ;  /* 0x00007610ff487816 */ /* 0x000fe20000000048 */
[----:B------:R-:W2:Y:S04]  /*3fb00*/  LDL R4, [R1+0x1100] ;  /* 0x0011000001047983 */ /* 0x000ea80000100800 */
[----:B-1----:R-:W2:Y:S01]  /*3fb10*/  LDL R52, [R1+0x10fc] ;  /* 0x0010fc0001347983 */ /* 0x002ea20000100800 */
[----:B---3--:R-:W-:Y:S01]  /*3fb20*/  @P1 IMAD.MOV.U32 R46, RZ, RZ, R84 ;  /* 0x000000ffff2e1224 */ /* 0x008fe200078e0054 */
[----:B------:R-:W-:-:S04]  /*3fb30*/  PRMT R54, RZ, 0x7610, R54 ;  /* 0x00007610ff367816 */ /* 0x000fc80000000036 */
[----:B------:R0:W3:Y:S02]  /*3fb40*/  @P1 LDG.E.U8 R72, desc[UR20][R46.64] ;  /* 0x000000142e481981 */ /* 0x0000e4000c1e1100 */
[----:B0-----:R-:W-:Y:S02]  /*3fb50*/  @P2 IMAD.MOV.U32 R47, RZ, RZ, R71 ;  /* 0x000000ffff2f2224 */ /* 0x001fe400078e0047 */
[----:B----4-:R0:W-:Y:S04]  /*3fb60*/  STL [R1+0x1ec], R3 ;  /* 0x0001ec0301007387 */ /* 0x0101e80000100800 */
[----:B0-----:R-:W4:Y:S01]  /*3fb70*/  LDL R3, [R1+0x1104] ;  /* 0x0011040001037983 */ /* 0x001f220000100800 */
[----:B--2---:R-:W-:-:S05]  /*3fb80*/  @P2 IMAD.MOV.U32 R46, RZ, RZ, R52 ;  /* 0x000000ffff2e2224 */ /* 0x004fca00078e0034 */
[----:B------:R4:W2:Y:S04]  /*3fb90*/  @P2 LDG.E.U8 R54, desc[UR20][R46.64] ;  /* 0x000000142e362981 */ /* 0x0008a8000c1e1100 */
[----:B------:R0:W-:Y:S04]  /*3fba0*/  STL [R1+0x1f8], R88 ;  /* 0x0001f85801007387 */ /* 0x0001e80000100800 */
[----:B------:R-:W2:Y:S04]  /*3fbb0*/  LDL R87, [R1+0x1150] ;  /* 0x0011500001577983 */ /* 0x000ea80000100800 */
[----:B------:R-:W2:Y:S04]  /*3fbc0*/  LDL R85, [R1+0x1154] ;  /* 0x0011540001557983 */ /* 0x000ea80000100800 */
[----:B0-----:R-:W2:Y:S04]  /*3fbd0*/  LDL R88, [R1+0x114c] ;  /* 0x00114c0001587983 */ /* 0x001ea80000100800 */
[----:B------:R-:W2:Y:S04]  /*3fbe0*/  LDL R84, [R1+0x1158] ;  /* 0x0011580001547983 */ /* 0x000ea80000100800 */
[----:B---3--:R0:W-:Y:S04]  /*3fbf0*/  STL [R1+0x1e0], R72 ;  /* 0x0001e04801007387 */ /* 0x0081e80000100800 */
[----:B------:R-:W3:Y:S04]  /*3fc00*/  LDL R71, [R1+0x1160] ;  /* 0x0011600001477983 */ /* 0x000ee80000100800 */
[----:B------:R-:W3:Y:S04]  /*3fc10*/  LDL R52, [R1+0x1168] ;  /* 0x0011680001347983 */ /* 0x000ee80000100800 */
[----:B0-----:R-:W3:Y:S01]  /*3fc20*/  LDL R72, [R1+0x115c] ;  /* 0x00115c0001487983 */ /* 0x001ee20000100800 */
[----:B----4-:R-:W-:-:S02]  /*3fc30*/  @P2 IMAD.MOV.U32 R46, RZ, RZ, R3 ;  /* 0x000000ffff2e2224 */ /* 0x010fc400078e0003 */
[----:B------:R-:W-:Y:S01]  /*3fc40*/  @P2 IMAD.MOV.U32 R47, RZ, RZ, R4 ;  /* 0x000000ffff2f2224 */ /* 0x000fe200078e0004 */
[----:B--2---:R0:W-:Y:S04]  /*3fc50*/  STL [R1+0x1dc], R54 ;  /* 0x0001dc3601007387 */ /* 0x0041e80000100800 */
[----:B------:R-:W2:Y:S04]  /*3fc60*/  LDL R4, [R1+0x11bc] ;  /* 0x0011bc0001047983 */ /* 0x000ea80000100800 */
[----:B------:R-:W4:Y:S04]  /*3fc70*/  LDL R3, [R1+0x11c0] ;  /* 0x0011c00001037983 */ /* 0x000f280000100800 */
[----:B0-----:R-:W2:Y:S01]  /*3fc80*/  LDL R54, [R1+0x1164] ;  /* 0x0011640001367983 */ /* 0x001ea20000100800 */
[----:B------:R-:W-:-:S02]  /*3fc90*/  ISETP.GT.AND P1, PT, R7, 0x76, PT ;  /* 0x000000760700780c */ /* 0x000fc40003f24270 */
[----:B------:R-:W-:Y:S02]  /*3fca0*/  PRMT R90, RZ, 0x7610, R90 ;  /* 0x00007610ff5a7816 */ /* 0x000fe4000000005a */
[----:B------:R-:W-:-:S04]  /*3fcb0*/  PRMT R86, RZ, 0x7610, R86 ;  /* 0x00007610ff567816 */ /* 0x000fc80000000056 */
[----:B------:R0:W4:Y:S01]  /*3fcc0*/  @P2 LDG.E.U8 R90, desc[UR20][R46.64] ;  /* 0x000000142e5a2981 */ /* 0x000122000c1e1100 */
[----:B------:R-:W-:Y:S02]  /*3fcd0*/  ISETP.GT.AND P2, PT, R7, 0x77, PT ;  /* 0x000000770700780c */ /* 0x000fe40003f44270 */
[----:B------:R-:W-:Y:S02]  /*3fce0*/  PRMT R83, RZ, 0x7610, R83 ;  /* 0x00007610ff537816 */ /* 0x000fe40000000053 */
[----:B0-----:R-:W-:Y:S02]  /*3fcf0*/  @P1 IMAD.MOV.U32 R46, RZ, RZ, R87 ;  /* 0x000000ffff2e1224 */ /* 0x001fe400078e0057 */
[----:B------:R-:W-:-:S05]  /*3fd00*/  @P1 IMAD.MOV.U32 R47, RZ, RZ, R88 ;  /* 0x000000ffff2f1224 */ /* 0x000fca00078e0058 */
[----:B------:R0:W4:Y:S01]  /*3fd10*/  @P1 LDG.E.U8 R86, desc[UR20][R46.64] ;  /* 0x000000142e561981 */ /* 0x000122000c1e1100 */
[----:B------:R-:W-:Y:S01]  /*3fd20*/  PRMT R64, RZ, 0x7610, R64 ;  /* 0x00007610ff407816 */ /* 0x000fe20000000040 */
[----:B0-----:R-:W-:Y:S02]  /*3fd30*/  @P1 IMAD.MOV.U32 R46, RZ, RZ, R84 ;  /* 0x000000ffff2e1224 */ /* 0x001fe400078e0054 */
[----:B------:R-:W-:-:S05]  /*3fd40*/  @P1 IMAD.MOV.U32 R47, RZ, RZ, R85 ;  /* 0x000000ffff2f1224 */ /* 0x000fca00078e0055 */
[----:B------:R3:W4:Y:S01]  /*3fd50*/  @P1 LDG.E.U8 R83, desc[UR20][R46.64] ;  /* 0x000000142e531981 */ /* 0x000722000c1e1100 */
[----:B------:R-:W-:Y:S02]  /*3fd60*/  ISETP.GT.AND P1, PT, R7, 0x7e, PT ;  /* 0x0000007e0700780c */ /* 0x000fe40003f24270 */
[----:B------:R-:W-:Y:S01]  /*3fd70*/  PRMT R6, RZ, 0x7610, R6 ;  /* 0x00007610ff067816 */ /* 0x000fe20000000006 */
[----:B---3--:R-:W-:Y:S02]  /*3fd80*/  @P2 IMAD.MOV.U32 R46, RZ, RZ, R71 ;  /* 0x000000ffff2e2224 */ /* 0x008fe400078e0047 */
[----:B------:R-:W-:-:S05]  /*3fd90*/  @P2 IMAD.MOV.U32 R47, RZ, RZ, R72 ;  /* 0x000000ffff2f2224 */ /* 0x000fca00078e0048 */
[----:B------:R0:W3:Y:S01]  /*3fda0*/  @P2 LDG.E.U8 R64, desc[UR20][R46.64] ;  /* 0x000000142e402981 */ /* 0x0000e2000c1e1100 */
[----:B------:R-:W-:Y:S01]  /*3fdb0*/  PRMT R2, RZ, 0x7610, R2 ;  /* 0x00007610ff027816 */ /* 0x000fe20000000002 */
[----:B0-----:R-:W-:Y:S02]  /*3fdc0*/  @P2 IMAD.MOV.U32 R46, RZ, RZ, R52 ;  /* 0x000000ffff2e2224 */ /* 0x001fe400078e0034 */
[----:B--2---:R-:W-:-:S05]  /*3fdd0*/  @P2 IMAD.MOV.U32 R47, RZ, RZ, R54 ;  /* 0x000000ffff2f2224 */ /* 0x004fca00078e0036 */
[----:B------:R4:W2:Y:S02]  /*3fde0*/  @P2 LDG.E.U8 R6, desc[UR20][R46.64] ;  /* 0x000000142e062981 */ /* 0x0008a4000c1e1100 */
[----:B----4-:R-:W-:Y:S02]  /*3fdf0*/  @P1 IMAD.MOV.U32 R46, RZ, RZ, R3 ;  /* 0x000000ffff2e1224 */ /* 0x010fe400078e0003 */
[----:B------:R-:W-:-:S05]  /*3fe00*/  @P1 IMAD.MOV.U32 R47, RZ, RZ, R4 ;  /* 0x000000ffff2f1224 */ /* 0x000fca00078e0004 */
[----:B------:R0:W4:Y:S04]  /*3fe10*/  @P1 LDG.E.U8 R2, desc[UR20][R46.64] ;  /* 0x000000142e021981 */ /* 0x000128000c1e1100 */
[----:B------:R-:W0:Y:S04]  /*3fe20*/  LDL R46, [R1+0x11c4] ;  /* 0x0011c400012e7983 */ /* 0x000e280000100800 */
[----:B------:R-:W0:Y:S01]  /*3fe30*/  LDL R47, [R1+0x11c8] ;  /* 0x0011c800012f7983 */ /* 0x000e220000100800 */
[----:B------:R-:W-:-:S03]  /*3fe40*/  PRMT R5, RZ, 0x7610, R5 ;  /* 0x00007610ff057816 */ /* 0x000fc60000000005 */
[----:B------:R-:W2:Y:S04]  /*3fe50*/  LDL.LU R52, [R1+0x230] ;  /* 0x0002300001347983 */ /* 0x000ea80000300800 */
[----:B------:R-:W2:Y:S04]  /*3fe60*/  LDL.LU R54, [R1+0x22c] ;  /* 0x00022c0001367983 */ /* 0x000ea80000300800 */
[----:B------:R-:W2:Y:S04]  /*3fe70*/  LDL.LU R71, [R1+0x1e8] ;  /* 0x0001e80001477983 */ /* 0x000ea80000300800 */
[----:B------:R-:W2:Y:S01]  /*3fe80*/  LDL.LU R72, [R1+0x1e4] ;  /* 0x0001e40001487983 */ /* 0x000ea20000300800 */
[----:B0-----:R-:W-:-:S04]  /*3fe90*/  @P1 LOP3.LUT R47, R47, R46, RZ, 0x3c, !PT ;  /* 0x0000002e2f2f1212 */ /* 0x001fc800078e3cff */
[----:B------:R-:W-:-:S04]  /*3fea0*/  @P1 LOP3.LUT R46, R47, R46, RZ, 0x3c, !PT ;  /* 0x0000002e2f2e1212 */ /* 0x000fc800078e3cff */
[----:B------:R-:W-:-:S05]  /*3feb0*/  @P1 LOP3.LUT R47, R47, R46, RZ, 0x3c, !PT ;  /* 0x0000002e2f2f1212 */ /* 0x000fca00078e3cff */
[----:B------:R-:W4:Y:S04]  /*3fec0*/  @P1 LDG.E.U8 R5, desc[UR20][R46.64] ;  /* 0x000000142e051981 */ /* 0x000f28000c1e1100 */
[----:B------:R0:W-:Y:S04]  /*3fed0*/  STL [R1+0x1b8], R83 ;  /* 0x0001b85301007387 */ /* 0x0001e80000100800 */
[----:B0-----:R-:W4:Y:S04]  /*3fee0*/  LDL.LU R83, [R1+0x180] ;  /* 0x0001800001537983 */ /* 0x001f280000300800 */
[----:B------:R-:W4:Y:S04]  /*3fef0*/  LDL.LU R84, [R1+0x17c] ;  /* 0x00017c0001547983 */ /* 0x000f280000300800 */
[----:B------:R-:W4:Y:S04]  /*3ff00*/  LDL.LU R85, [R1+0x144] ;  /* 0x0001440001557983 */ /* 0x000f280000300800 */
        /* <DEDUP_REMOVED lines=8> */
[----:B---3--:R0:W-:Y:S04]  /*3ff90*/  STL [R1+0x1ac], R64 ;  /* 0x0001ac4001007387 */ /* 0x0081e80000100800 */
[----:B0-----:R-:W3:Y:S04]  /*3ffa0*/  LDL.LU R64, [R1+0x94] ;  /* 0x0000940001407983 */ /* 0x001ee80000300800 */
[----:B------:R-:W3:Y:S04]  /*3ffb0*/  LDL.LU R3, [R1+0x60] ;  /* 0x0000600001037983 */ /* 0x000ee80000300800 */
[----:B--2---:R0:W-:Y:S04]  /*3ffc0*/  STL [R1+0x1a0], R6 ;  /* 0x0001a00601007387 */ /* 0x0041e80000100800 */
[----:B0-----:R-:W2:Y:S04]  /*3ffd0*/  LDL.LU R6, [R1+0x5c] ;  /* 0x00005c0001067983 */ /* 0x001ea80000300800 */
[----:B----4-:R0:W-:Y:S04]  /*3ffe0*/  STL [R1+0x194], R2 ;  /* 0x0001940201007387 */ /* 0x0101e80000100800 */
[----:B0-----:R-:W4:Y:S04]  /*3fff0*/  LDL.LU R2, [R1+0x30] ;  /* 0x0000300001027983 */ /* 0x001f280000300800 */
[----:B------:R-:W2:Y:S04]  /*40000*/  LDL.LU R4, [R1+0x2c] ;  /* 0x00002c0001047983 */ /* 0x000ea80000300800 */
[----:B------:R0:W-:Y:S04]  /*40010*/  STL [R1+0x188], R5 ;  /* 0x0001880501007387 */ /* 0x0001e80000100800 */
[----:B0-----:R-:W2:Y:S04]  /*40020*/  LDL.LU R5, [R1+0x1850] ;  /* 0x0018500001057983 */ /* 0x001ea80000300800 */
[----:B------:R-:W3:Y:S04]  /*40030*/  LDL R46, [R1+0x11cc] ;  /* 0x0011cc00012e7983 */ /* 0x000ee80000100800 */
[----:B------:R-:W3:Y:S01]  /*40040*/  LDL R47, [R1+0x11d0] ;  /* 0x0011d000012f7983 */ /* 0x000ee20000100800 */
[----:B------:R-:W-:-:S02]  /*40050*/  ISETP.GT.AND P2, PT, R7, 0x7f, PT ;  /* 0x0000007f0700780c */ /* 0x000fc40003f44270 */
[----:B--2---:R-:W-:-:S11]  /*40060*/  PRMT R5, RZ, 0x7610, R5 ;  /* 0x00007610ff057816 */ /* 0x004fd60000000005 */
[----:B---3--:R-:W-:-:S04]  /*40070*/  @P2 LOP3.LUT R47, R47, R46, RZ, 0x3c, !PT ;  /* 0x0000002e2f2f2212 */ /* 0x008fc800078e3cff */
[----:B------:R-:W-:-:S04]  /*40080*/  @P2 LOP3.LUT R46, R47, R46, RZ, 0x3c, !PT ;  /* 0x0000002e2f2e2212 */ /* 0x000fc800078e3cff */
[----:B------:R-:W-:-:S05]  /*40090*/  @P2 LOP3.LUT R47, R47, R46, RZ, 0x3c, !PT ;  /* 0x0000002e2f2f2212 */ /* 0x000fca00078e3cff */
[----:B------:R-:W2:Y:S04]  /*400a0*/  @P2 LDG.E.U8 R5, desc[UR20][R46.64] ;  /* 0x000000142e052981 */ /* 0x000ea8000c1e1100 */
[----:B------:R-:W3:Y:S04]  /*400b0*/  LDL R46, [R1+0x11d4] ;  /* 0x0011d400012e7983 */ /* 0x000ee80000100800 */
[----:B------:R-:W3:Y:S01]  /*400c0*/  LDL R47, [R1+0x11d8] ;  /* 0x0011d800012f7983 */ /* 0x000ee20000100800 */
[----:B------:R-:W-:-:S03]  /*400d0*/  PRMT R16, RZ, 0x7610, R16 ;  /* 0x00007610ff107816 */ /* 0x000fc60000000010 */
[----:B--2---:R0:W-:Y:S02]  /*400e0*/  STL [R1+0x184], R5 ;  /* 0x0001840501007387 */ /* 0x0041e40000100800 */
[----:B0-----:R-:W0:Y:S01]  /*400f0*/  S2R R5, SR_TID.X ;  /* 0x0000000000057919 */ /* 0x001e220000002100 */
[----:B---3--:R-:W-:-:S04]  /*40100*/  @P2 LOP3.LUT R47, R47, R46, RZ, 0x3c, !PT ;  /* 0x0000002e2f2f2212 */ /* 0x008fc800078e3cff */
[----:B------:R-:W-:-:S04]  /*40110*/  @P2 LOP3.LUT R46, R47, R46, RZ, 0x3c, !PT ;  /* 0x0000002e2f2e2212 */ /* 0x000fc800078e3cff */
[----:B------:R-:W-:-:S05]  /*40120*/  @P2 LOP3.LUT R47, R47, R46, RZ, 0x3c, !PT ;  /* 0x0000002e2f2f2212 */ /* 0x000fca00078e3cff */
[----:B------:R-:W2:Y:S01]  /*40130*/  @P2 LDG.E.U8 R16, desc[UR20][R46.64] ;  /* 0x000000142e102981 */ /* 0x000ea2000c1e1100 */
[----:B0-----:R-:W-:Y:S01]  /*40140*/  LOP3.LUT R5, R5, 0x7f, RZ, 0xc0, !PT ;  /* 0x0000007f05057812 */ /* 0x001fe200078ec0ff */
[----:B------:R-:W-:Y:S06]  /*40150*/  BAR.SYNC.DEFER_BLOCKING 0x0 ;  /* 0x0000000000007b1d */ /* 0x000fec0000010000 */
        /* <DEDUP_REMOVED lines=11> */
[----:B------:R1:W-:Y:S04]  /*40210*/  STS.U8 [R5+UR9+0x15400], R91 ;  /* 0x0154005b05007988 */ /* 0x0003e80008000009 */
[----:B------:R3:W-:Y:S04]  /*40220*/  STS.U8 [R5+UR9+0x11800], R92 ;  /* 0x0118005c05007988 */ /* 0x0007e80008000009 */
[----:B0-----:R-:W2:Y:S04]  /*40230*/  LDL.LU R90, [R1+0x228] ;  /* 0x00022800015a7983 */ /* 0x001ea80000300800 */
[----:B-1----:R-:W2:Y:S04]  /*40240*/  LDL.LU R91, [R1+0x224] ;  /* 0x00022400015b7983 */ /* 0x002ea80000300800 */
[----:B---3--:R-:W3:Y:S04]  /*40250*/  LDL.LU R92, [R1+0x1d8] ;  /* 0x0001d800015c7983 */ /* 0x008ee80000300800 */
[----:B------:R-:W-:Y:S04]  /*40260*/  STS.U8 [R5+UR9+0x15800], R64 ;  /* 0x0158004005007988 */ /* 0x000fe80008000009 */
[----:B------:R-:W-:Y:S04]  /*40270*/  STS.U8 [R5+UR9+0x11c00], R3 ;  /* 0x011c000305007988 */ /* 0x000fe80008000009 */
[----:B------:R-:W-:Y:S04]  /*40280*/  STS.U8 [R5+UR9+0x15c00], R6 ;  /* 0x015c000605007988 */ /* 0x000fe80008000009 */
[----:B----4-:R0:W-:Y:S04]  /*40290*/  STS.U8 [R5+UR9+0x12000], R2 ;  /* 0x0120000205007988 */ /* 0x0101e80008000009 */
[----:B------:R-:W-:Y:S04]  /*402a0*/  STS.U8 [R5+UR9+0x16000], R4 ;  /* 0x0160000405007988 */ /* 0x000fe80008000009 */
[----:B------:R1:W-:Y:S04]  /*402b0*/  STS.U8 [R5+UR9+0x12400], R0 ;  /* 0x0124000005007988 */ /* 0x0003e80008000009 */
[----:B0-----:R-:W4:Y:S01]  /*402c0*/  LDL.LU R2, [R1+0x1d4] ;  /* 0x0001d40001027983 */ /* 0x001f220000300800 */
[----:B-1----:R-:W0:Y:S03]  /*402d0*/  S2R R0, SR_TID.X ;  /* 0x0000000000007919 */ /* 0x002e260000002100 */
        /* <DEDUP_REMOVED lines=8> */
[----:B------:R-:W-:Y:S01]  /*40360*/  STS.U8 [R5+UR9+0x13400], R18 ;  /* 0x0134001205007988 */ /* 0x000fe20008000009 */
[----:B------:R-:W-:-:S03]  /*40370*/  LOP3.LUT R4, R0, 0x10, RZ, 0x3c, !PT ;  /* 0x0000001000047812 */ /* 0x000fc600078e3cff */
[----:B------:R-:W-:Y:S04]  /*40380*/  STS.U8 [R5+UR9+0x17400], R19 ;  /* 0x0174001305007988 */ /* 0x000fe80008000009 */
[----:B------:R-:W-:Y:S04]  /*40390*/  STS.U8 [R5+UR9+0x13800], R28 ;  /* 0x0138001c05007988 */ /* 0x000fe80008000009 */
[----:B------:R-:W-:Y:S04]  /*403a0*/  STS.U8 [R5+UR9+0x17800], R29 ;  /* 0x0178001d05007988 */ /* 0x000fe80008000009 */
[----:B------:R-:W-:Y:S04]  /*403b0*/  STS.U8 [R5+UR9+0x13c00], R30 ;  /* 0x013c001e05007988 */ /* 0x000fe80008000009 */
[----:B------:R-:W-:Y:S04]  /*403c0*/  STS.U8 [R5+UR9+0x17c00], R31 ;  /* 0x017c001f05007988 */ /* 0x000fe80008000009 */
[----:B--2---:R0:W-:Y:S04]  /*403d0*/  STL [R1+0x178], R16 ;  /* 0x0001781001007387 */ /* 0x0041e80000100800 */
        /* <DEDUP_REMOVED lines=14> */
[----:B------:R0:W-:Y:S04]  /*404c0*/  STS.U8 [R4+UR9+0x10080], R90 ;  /* 0x0100805a04007988 */ /* 0x0001e80008000009 */
[----:B------:R1:W-:Y:S04]  /*404d0*/  STS.U8 [R4+UR9+0x14080], R91 ;  /* 0x0140805b04007988 */ /* 0x0003e80008000009 */
[----:B---3--:R3:W-:Y:S04]  /*404e0*/  STS.U8 [R4+UR9+0x10480], R92 ;  /* 0x0104805c04007988 */ /* 0x0087e80008000009 */
[----:B0-----:R-:W2:Y:S04]  /*404f0*/  LDL.LU R90, [R1+0x184c] ;  /* 0x00184c00015a7983 */ /* 0x001ea80000300800 */
[----:B-1----:R-:W2:Y:S04]  /*40500*/  LDL.LU R91, [R1+0x1848] ;  /* 0x00184800015b7983 */ /* 0x002ea80000300800 */
[----:B---3--:R-:W3:Y:S04]  /*40510*/  LDL.LU R92, [R1+0x1844] ;  /* 0x00184400015c7983 */ /* 0x008ee80000300800 */
[----:B----4-:R0:W-:Y:S04]  /*40520*/  STS.U8 [R4+UR9+0x14480], R2 ;  /* 0x0144800204007988 */ /* 0x0101e80008000009 */
[----:B0-----:R-:W4:Y:S04]  /*40530*/  LDL.LU R2, [R1+0x1840] ;  /* 0x0018400001027983 */ /* 0x001f280000300800 */
[----:B--2---:R0:W-:Y:S04]  /*40540*/  STS.U8 [R4+UR9+0x10880], R16 ;  /* 0x0108801004007988 */ /* 0x0041e80008000009 */
[----:B------:R1:W-:Y:S04]  /*40550*/  STS.U8 [R4+UR9+0x14880], R52 ;  /* 0x0148803404007988 */ /* 0x0003e80008000009 */
[----:B------:R2:W-:Y:S04]  /*40560*/  STS.U8 [R4+UR9+0x10c80], R54 ;  /* 0x010c803604007988 */ /* 0x0005e80008000009 */
[----:B------:R0:W-:Y:S04]  /*40570*/  STS.U8 [R4+UR9+0x14c80], R71 ;  /* 0x014c804704007988 */ /* 0x0001e80008000009 */
[----:B------:R0:W-:Y:S04]  /*40580*/  STS.U8 [R4+UR9+0x11080], R72 ;  /* 0x0110804804007988 */ /* 0x0001e80008000009 */
[----:B------:R0:W-:Y:S04]  /*40590*/  STS.U8 [R4+UR9+0x15080], R83 ;  /* 0x0150805304007988 */ /* 0x0001e80008000009 */
[----:B------:R1:W-:Y:S04]  /*405a0*/  STS.U8 [R4+UR9+0x11480], R84 ;  /* 0x0114805404007988 */ /* 0x0003e80008000009 */
[----:B------:R1:W-:Y:S04]  /*405b0*/  STS.U8 [R4+UR9+0x15480], R85 ;  /* 0x0154805504007988 */ /* 0x0003e80008000009 */
[----:B0-----:R-:W4:Y:S04]  /*405c0*/  LDL.LU R16, [R1+0x1cc] ;  /* 0x0001cc0001107983 */ /* 0x001f280000300800 */
[----:B------:R0:W-:Y:S04]  /*405d0*/  STS.U8 [R4+UR9+0x11880], R86 ;  /* 0x0118805604007988 */ /* 0x0001e80008000009 */
[----:B-1----:R-:W4:Y:S04]  /*405e0*/  LDL.LU R52, [R1+0x1c8] ;  /* 0x0001c80001347983 */ /* 0x002f280000300800 */
[----:B------:R1:W-:Y:S04]  /*405f0*/  STS.U8 [R4+UR9+0x15880], R87 ;  /* 0x0158805704007988 */ /* 0x0003e80008000009 */
[----:B--2---:R-:W2:Y:S04]  /*40600*/  LDL.LU R54, [R1+0x16c] ;  /* 0x00016c0001367983 */ /* 0x004ea80000300800 */
[----:B------:R0:W-:Y:S04]  /*40610*/  STS.U8 [R4+UR9+0x11c80], R88 ;  /* 0x011c805804007988 */ /* 0x0001e80008000009 */
[----:B------:R-:W2:Y:S04]  /*40620*/  LDL.LU R71, [R1+0x168] ;  /* 0x0001680001477983 */ /* 0x000ea80000300800 */
[----:B------:R0:W-:Y:S04]  /*40630*/  STS.U8 [R4+UR9+0x15c80], R64 ;  /* 0x015c804004007988 */ /* 0x0001e80008000009 */
[----:B------:R-:W2:Y:S04]  /*40640*/  LDL.LU R72, [R1+0x118] ;  /* 0x0001180001487983 */ /* 0x000ea80000300800 */
[----:B------:R0:W-:Y:S04]  /*40650*/  STS.U8 [R4+UR9+0x12080], R3 ;  /* 0x0120800304007988 */ /* 0x0001e80008000009 */
[----:B------:R-:W2:Y:S04]  /*40660*/  LDL.LU R83, [R1+0x114] ;  /* 0x0001140001537983 */ /* 0x000ea80000300800 */
[----:B------:R0:W-:Y:S04]  /*40670*/  STS.U8 [R4+UR9+0x16080], R6 ;  /* 0x0160800604007988 */ /* 0x0001e80008000009 */
[----:B------:R-:W2:Y:S04]  /*40680*/  LDL.LU R84, [R1+0xe8] ;  /* 0x0000e80001547983 */ /* 0x000ea80000300800 */
[----:B------:R-:W2:Y:S04]  /*40690*/  LDL.LU R85, [R1+0xe4] ;  /* 0x0000e40001557983 */ /* 0x000ea80000300800 */
[----:B0-----:R-:W2:Y:S04]  /*406a0*/  LDL.LU R86, [R1+0xb8] ;  /* 0x0000b80001567983 */ /* 0x001ea80000300800 */
[----:B-1----:R-:W2:Y:S04]  /*406b0*/  LDL.LU R87, [R1+0xb4] ;  /* 0x0000b40001577983 */ /* 0x002ea80000300800 */
[----:B------:R-:W2:Y:S04]  /*406c0*/  LDL.LU R88, [R1+0x80] ;  /* 0x0000800001587983 */ /* 0x000ea80000300800 */
[----:B------:R-:W2:Y:S04]  /*406d0*/  LDL.LU R64, [R1+0x7c] ;  /* 0x00007c0001407983 */ /* 0x000ea80000300800 */
[----:B---3--:R-:W-:Y:S04]  /*406e0*/  STS.U8 [R4+UR9+0x12480], R92 ;  /* 0x0124805c04007988 */ /* 0x008fe80008000009 */
[----:B------:R-:W-:Y:S04]  /*406f0*/  STS.U8 [R4+UR9+0x16480], R91 ;  /* 0x0164805b04007988 */ /* 0x000fe80008000009 */
[----:B------:R-:W-:Y:S04]  /*40700*/  STS.U8 [R4+UR9+0x12880], R80 ;  /* 0x0128805004007988 */ /* 0x000fe80008000009 */
[----:B------:R-:W-:Y:S04]  /*40710*/  STS.U8 [R4+UR9+0x16880], R79 ;  /* 0x0168804f04007988 */ /* 0x000fe80008000009 */
[----:B------:R-:W-:Y:S04]  /*40720*/  STS.U8 [R4+UR9+0x12c80], R68 ;  /* 0x012c804404007988 */ /* 0x000fe80008000009 */
[----:B------:R-:W3:Y:S04]  /*40730*/  LDL.LU R3, [R1+0x50] ;  /* 0x0000500001037983 */ /* 0x000ee80000300800 */
[----:B------:R-:W-:Y:S04]  /*40740*/  STS.U8 [R4+UR9+0x16c80], R67 ;  /* 0x016c804304007988 */ /* 0x000fe80008000009 */
[----:B------:R-:W2:Y:S04]  /*40750*/  LDL.LU R6, [R1+0x4c] ;  /* 0x00004c0001067983 */ /* 0x000ea80000300800 */
[----:B------:R0:W-:Y:S04]  /*40760*/  STS.U8 [R4+UR9+0x13080], R8 ;  /* 0x0130800804007988 */ /* 0x0001e80008000009 */
[----:B------:R1:W-:Y:S04]  /*40770*/  STS.U8 [R4+UR9+0x17080], R9 ;  /* 0x0170800904007988 */ /* 0x0003e80008000009 */
[----:B0-----:R-:W2:Y:S04]  /*40780*/  LDL.LU R8, [R1+0x21c] ;  /* 0x00021c0001087983 */ /* 0x001ea80000300800 */
[----:B-1----:R-:W2:Y:S04]  /*40790*/  LDL.LU R9, [R1+0x220] ;  /* 0x0002200001097983 */ /* 0x002ea80000300800 */
[----:B------:R-:W-:Y:S04]  /*407a0*/  STS.U8 [R4+UR9+0x13480], R20 ;  /* 0x0134801404007988 */ /* 0x000fe80008000009 */
[----:B------:R-:W-:Y:S04]  /*407b0*/  STS.U8 [R4+UR9+0x17480], R21 ;  /* 0x0174801504007988 */ /* 0x000fe80008000009 */
[----:B------:R-:W-:Y:S04]  /*407c0*/  STS.U8 [R4+UR9+0x13880], R33 ;  /* 0x0138802104007988 */ /* 0x000fe80008000009 */
[----:B------:R-:W-:Y:S04]  /*407d0*/  STS.U8 [R4+UR9+0x17880], R34 ;  /* 0x0178802204007988 */ /* 0x000fe80008000009 */
[----:B------:R-:W-:Y:S04]  /*407e0*/  STS.U8 [R4+UR9+0x13c80], R35 ;  /* 0x013c802304007988 */ /* 0x000fe80008000009 */
[----:B------:R0:W-:Y:S04]  /*407f0*/  STS.U8 [R4+UR9+0x17c80], R36 ;  /* 0x017c802404007988 */ /* 0x0001e80008000009 */
[----:B0-----:R-:W3:Y:S01]  /*40800*/  LDL.LU R4, [R1+0x183c] ;  /* 0x00183c0001047983 */ /* 0x001ee20000300800 */
[----:B------:R-:W-:-:S05]  /*40810*/  LOP3.LUT R0, R0, 0x20, RZ, 0x3c, !PT ;  /* 0x0000002000007812 */ /* 0x000fca00078e3cff */
[----:B--2---:R-:W-:Y:S04]  /*40820*/  STS.U8 [R0+UR9+0x10100], R9 ;  /* 0x0101000900007988 */ /* 0x004fe80008000009 */
        /* <DEDUP_REMOVED lines=13> */
[----:B---3--:R-:W-:Y:S04]  /*40900*/  STS.U8 [R0+UR9+0x11d00], R3 ;  /* 0x011d000300007988 */ /* 0x008fe80008000009 */
[----:B------:R-:W-:Y:S04]  /*40910*/  STS.U8 [R0+UR9+0x15d00], R6 ;  /* 0x015d000600007988 */ /* 0x000fe80008000009 */
[----:B0-----:R-:W2:Y:S04]  /*40920*/  LDL.LU R85, [R1+0x218] ;  /* 0x0002180001557983 */ /* 0x001ea80000300800 */
[----:B------:R0:W-:Y:S04]  /*40930*/  STS.U8 [R0+UR9+0x12100], R4 ;  /* 0x0121000400007988 */ /* 0x0001e80008000009 */
[----:B-1----:R-:W3:Y:S04]  /*40940*/  LDL.LU R87, [R1+0x214] ;  /* 0x0002140001577983 */ /* 0x002ee80000300800 */
[----:B0-----:R-:W4:Y:S01]  /*40950*/  LDL.LU R4, [R1+0x1c0] ;  /* 0x0001c00001047983 */ /* 0x001f220000300800 */
[----:B------:R-:W0:Y:S03]  /*40960*/  S2R R16, SR_TID.X ;  /* 0x0000000000107919 */ /* 0x000e260000002100 */
[----:B------:R1:W-:Y:S04]  /*40970*/  STS.U8 [R0+UR9+0x16100], R2 ;  /* 0x0161000200007988 */ /* 0x0003e80008000009 */
[----:B------:R-:W-:Y:S04]  /*40980*/  STS.U8 [R0+UR9+0x12500], R90 ;  /* 0x0125005a00007988 */ /* 0x000fe80008000009 */
[----:B------:R-:W4:Y:S04]  /*40990*/  LDL.LU R9, [R1+0x1bc] ;  /* 0x0001bc0001097983 */ /* 0x000f280000300800 */
[----:B------:R-:W-:Y:S04]  /*409a0*/  STS.U8 [R0+UR9+0x16500], R89 ;  /* 0x0165005900007988 */ /* 0x000fe80008000009 */
[----:B------:R-:W4:Y:S04]  /*409b0*/  LDL.LU R8, [R1+0x164] ;  /* 0x0001640001087983 */ /* 0x000f280000300800 */
[----:B------:R-:W-:Y:S04]  /*409c0*/  STS.U8 [R0+UR9+0x12900], R78 ;  /* 0x0129004e00007988 */ /* 0x000fe80008000009 */
[----:B------:R-:W4:Y:S04]  /*409d0*/  LDL.LU R52, [R1+0x160] ;  /* 0x0001600001347983 */ /* 0x000f280000300800 */
[----:B------:R-:W-:Y:S01]  /*409e0*/  STS.U8 [R0+UR9+0x16900], R77 ;  /* 0x0169004d00007988 */ /* 0x000fe20008000009 */
[----:B0-----:R-:W-:-:S03]  /*409f0*/  LOP3.LUT R16, R16, 0x7f, RZ, 0xc0, !PT ;  /* 0x0000007f10107812 */ /* 0x001fc600078ec0ff */
[----:B------:R-:W4:Y:S04]  /*40a00*/  LDL.LU R54, [R1+0x110] ;  /* 0x0001100001367983 */ /* 0x000f280000300800 */
[----:B------:R-:W-:Y:S04]  /*40a10*/  STS.U8 [R0+UR9+0x12d00], R66 ;  /* 0x012d004200007988 */ /* 0x000fe80008000009 */
[----:B------:R-:W4:Y:S04]  /*40a20*/  LDL.LU R71, [R1+0x10c] ;  /* 0x00010c0001477983 */ /* 0x000f280000300800 */
[----:B------:R-:W-:Y:S01]  /*40a30*/  STS.U8 [R0+UR9+0x16d00], R65 ;  /* 0x016d004100007988 */ /* 0x000fe20008000009 */
[----:B------:R-:W-:-:S03]  /*40a40*/  LOP3.LUT R86, R16, 0x30, RZ, 0x3c, !PT ;  /* 0x0000003010567812 */ /* 0x000fc600078e3cff */
        /* <DEDUP_REMOVED lines=12> */
[----:B-1----:R-:W4:Y:S04]  /*40b10*/  LDL.LU R2, [R1+0x48] ;  /* 0x0000480001027983 */ /* 0x002f280000300800 */
[----:B------:R-:W-:Y:S04]  /*40b20*/  STS.U8 [R0+UR9+0x13d00], R39 ;  /* 0x013d002700007988 */ /* 0x000fe80008000009 */
[----:B------:R0:W-:Y:S04]  /*40b30*/  STS.U8 [R0+UR9+0x17d00], R40 ;  /* 0x017d002800007988 */ /* 0x0001e80008000009 */
[----:B------:R-:W4:Y:S04]  /*40b40*/  LDL.LU R88, [R1+0x18] ;  /* 0x0000180001587983 */ /* 0x000f280000300800 */
[----:B0-----:R-:W4:Y:S04]  /*40b50*/  LDL.LU R0, [R1+0x14] ;  /* 0x0000140001007983 */ /* 0x001f280000300800 */
[----:B--2---:R0:W-:Y:S04]  /*40b60*/  STS.U8 [R86+UR9+0x10180], R85 ;  /* 0x0101805556007988 */ /* 0x0041e80008000009 */
[----:B---3--:R1:W-:Y:S04]  /*40b70*/  STS.U8 [R86+UR9+0x14180], R87 ;  /* 0x0141805756007988 */ /* 0x0083e80008000009 */
[----:B0-----:R-:W2:Y:S04]  /*40b80*/  LDL.LU R85, [R1+0x1838] ;  /* 0x0018380001557983 */ /* 0x001ea80000300800 */
[----:B----4-:R0:W-:Y:S04]  /*40b90*/  STS.U8 [R86+UR9+0x10580], R4 ;  /* 0x0105800456007988 */ /* 0x0101e80008000009 */
[----:B-1----:R-:W3:Y:S04]  /*40ba0*/  LDL.LU R87, [R1+0x1834] ;  /* 0x0018340001577983 */ /* 0x002ee80000300800 */
[----:B0-----:R-:W4:Y:S04]  /*40bb0*/  LDL.LU R4, [R1+0x1830] ;  /* 0x0018300001047983 */ /* 0x001f280000300800 */
        /* <DEDUP_REMOVED lines=11> */
[----:B0-----:R-:W2:Y:S04]  /*40c70*/  LDL.LU R3, [R1+0x20c] ;  /* 0x00020c0001037983 */ /* 0x001ea80000300800 */
[----:B------:R0:W-:Y:S04]  /*40c80*/  STS.U8 [R86+UR9+0x11d80], R2 ;  /* 0x011d800256007988 */ /* 0x0001e80008000009 */
[----:B-1----:R-:W2:Y:S04]  /*40c90*/  LDL.LU R6, [R1+0x208] ;  /* 0x0002080001067983 */ /* 0x002ea80000300800 */
[----:B0-----:R-:W2:Y:S04]  /*40ca0*/  LDL.LU R2, [R1+0x1b4] ;  /* 0x0001b40001027983 */ /* 0x001ea80000300800 */
[----:B----4-:R0:W-:Y:S04]  /*40cb0*/  STS.U8 [R86+UR9+0x15d80], R4 ;  /* 0x015d800456007988 */ /* 0x0101e80008000009 */
[----:B0-----:R-:W4:Y:S04]  /*40cc0*/  LDL.LU R4, [R1+0x1b0] ;  /* 0x0001b00001047983 */ /* 0x001f280000300800 */
        /* <DEDUP_REMOVED lines=10> */
[----:B0-----:R-:W2:Y:S04]  /*40d70*/  LDL.LU R88, [R1+0x182c] ;  /* 0x00182c0001587983 */ /* 0x001ea80000300800 */
[----:B------:R0:W-:Y:S01]  /*40d80*/  STS.U8 [R86+UR9+0x16180], R0 ;  /* 0x0161800056007988 */ /* 0x0001e20008000009 */
[----:B------:R-:W-:-:S03]  /*40d90*/  LOP3.LUT R16, R16, 0x40, RZ, 0x3c, !PT ;  /* 0x0000004010107812 */ /* 0x000fc600078e3cff */
[----:B0-----:R-:W4:Y:S04]  /*40da0*/  LDL.LU R0, [R1+0x3c] ;  /* 0x00003c0001007983 */ /* 0x001f280000300800 */
[----:B--2---:R-:W-:Y:S04]  /*40db0*/  STS.U8 [R86+UR9+0x12580], R88 ;  /* 0x0125805856007988 */ /* 0x004fe80008000009 */
        /* <DEDUP_REMOVED lines=15> */
[----:B0-----:R-:W3:Y:S04]  /*40eb0*/  LDL.LU R86, [R1+0x1828] ;  /* 0x0018280001567983 */ /* 0x001ee80000300800 */
[----:B-1----:R-:W3:Y:S04]  /*40ec0*/  LDL.LU R3, [R1+0x1824] ;  /* 0x0018240001037983 */ /* 0x002ee80000300800 */
[----:B--2---:R-:W2:Y:S04]  /*40ed0*/  LDL.LU R6, [R1+0x1820] ;  /* 0x0018200001067983 */ /* 0x004ea80000300800 */
[----:B------:R0:W-:Y:S04]  /*40ee0*/  STS.U8 [R16+UR9+0x10600], R2 ;  /* 0x0106000210007988 */ /* 0x0001e80008000009 */
[----:B----4-:R1:W-:Y:S04]  /*40ef0*/  STS.U8 [R16+UR9+0x14600], R4 ;  /* 0x0146000410007988 */ /* 0x0103e80008000009 */
[----:B0-----:R-:W4:Y:S04]  /*40f00*/  LDL.LU R2, [R1+0x181c] ;  /* 0x00181c0001027983 */ /* 0x001f280000300800 */
[----:B-1----:R-:W2:Y:S04]  /*40f10*/  LDL.LU R4, [R1+0x1818] ;  /* 0x0018180001047983 */ /* 0x002ea80000300800 */
[----:B------:R-:W-:Y:S04]  /*40f20*/  STS.U8 [R16+UR9+0x10a00], R9 ;  /* 0x010a000910007988 */ /* 0x000fe80008000009 */
[----:B------:R-:W-:Y:S04]  /*40f30*/  STS.U8 [R16+UR9+0x14a00], R8 ;  /* 0x014a000810007988 */ /* 0x000fe80008000009 */
[----:B------:R0:W-:Y:S04]  /*40f40*/  STS.U8 [R16+UR9+0x10e00], R52 ;  /* 0x010e003410007988 */ /* 0x0001e80008000009 */
[----:B------:R1:W-:Y:S04]  /*40f50*/  STS.U8 [R16+UR9+0x14e00], R54 ;  /* 0x014e003610007988 */ /* 0x0003e80008000009 */
[----:B------:R0:W-:Y:S04]  /*40f60*/  STS.U8 [R16+UR9+0x11200], R71 ;  /* 0x0112004710007988 */ /* 0x0001e80008000009 */
[----:B------:R-:W-:Y:S04]  /*40f70*/  STS.U8 [R16+UR9+0x15200], R72 ;  /* 0x0152004810007988 */ /* 0x000fe80008000009 */
[----:B------:R-:W-:Y:S04]  /*40f80*/  STS.U8 [R16+UR9+0x11600], R83 ;  /* 0x0116005310007988 */ /* 0x000fe80008000009 */
[----:B------:R-:W-:Y:S04]  /*40f90*/  STS.U8 [R16+UR9+0x15600], R84 ;  /* 0x0156005410007988 */ /* 0x000fe80008000009 */
[----:B------:R-:W-:Y:S04]  /*40fa0*/  STS.U8 [R16+UR9+0x11a00], R64 ;  /* 0x011a004010007988 */ /* 0x000fe80008000009 */
[----:B0-----:R-:W3:Y:S04]  /*40fb0*/  LDL.LU R52, [R1+0x200] ;  /* 0x0002000001347983 */ /* 0x001ee80000300800 */
[----:B-1----:R-:W3:Y:S04]  /*40fc0*/  LDL.LU R54, [R1+0x1fc] ;  /* 0x0001fc0001367983 */ /* 0x002ee80000300800 */
[----:B------:R-:W3:Y:S04]  /*40fd0*/  LDL.LU R71, [R1+0x1a8] ;  /* 0x0001a80001477983 */ /* 0x000ee80000300800 */
[----:B--2---:R-:W-:Y:S04]  /*40fe0*/  STS.U8 [R16+UR9+0x15a00], R4 ;  /* 0x015a000410007988 */ /* 0x004fe80008000009 */
[----:B----4-:R0:W-:Y:S04]  /*40ff0*/  STS.U8 [R16+UR9+0x11e00], R2 ;  /* 0x011e000210007988 */ /* 0x0101e80008000009 */
[----:B0-----:R-:W2:Y:S04]  /*41000*/  LDL.LU R2, [R1+0x1a4] ;  /* 0x0001a40001027983 */ /* 0x001ea80000300800 */
[----:B------:R-:W4:Y:S04]  /*41010*/  LDL.LU R4, [R1+0x154] ;  /* 0x0001540001047983 */ /* 0x000f280000300800 */
[----:B------:R-:W-:Y:S04]  /*41020*/  STS.U8 [R16+UR9+0x15e00], R0 ;  /* 0x015e000010007988 */ /* 0x000fe80008000009 */
[----:B------:R-:W-:Y:S04]  /*41030*/  STS.U8 [R16+UR9+0x12200], R6 ;  /* 0x0122000610007988 */ /* 0x000fe80008000009 */
[----:B---3--:R0:W-:Y:S04]  /*41040*/  STS.U8 [R16+UR9+0x16200], R3 ;  /* 0x0162000310007988 */ /* 0x0081e80008000009 */
[----:B------:R-:W-:Y:S04]  /*41050*/  STS.U8 [R16+UR9+0x12600], R86 ;  /* 0x0126005610007988 */ /* 0x000fe80008000009 */
[----:B------:R-:W-:Y:S04]  /*41060*/  STS.U8 [R16+UR9+0x16600], R85 ;  /* 0x0166005510007988 */ /* 0x000fe80008000009 */
[----:B------:R-:W-:Y:S04]  /*41070*/  STS.U8 [R16+UR9+0x12a00], R74 ;  /* 0x012a004a10007988 */ /* 0x000fe80008000009 */
[----:B------:R-:W-:Y:S04]  /*41080*/  STS.U8 [R16+UR9+0x16a00], R73 ;  /* 0x016a004910007988 */ /* 0x000fe80008000009 */
[----:B------:R-:W-:Y:S04]  /*41090*/  STS.U8 [R16+UR9+0x12e00], R58 ;  /* 0x012e003a10007988 */ /* 0x000fe80008000009 */
[----:B------:R-:W-:Y:S01]  /*410a0*/  STS.U8 [R16+UR9+0x16e00], R56 ;  /* 0x016e003810007988 */ /* 0x000fe20008000009 */
[----:B0-----:R-:W-:-:S03]  /*410b0*/  LOP3.LUT R3, R5, 0x50, RZ, 0x3c, !PT ;  /* 0x0000005005037812 */ /* 0x001fc600078e3cff */
[----:B------:R-:W3:Y:S04]  /*410c0*/  LDL.LU R72, [R1+0xfc] ;  /* 0x0000fc0001487983 */ /* 0x000ee80000300800 */
[----:B------:R-:W-:Y:S04]  /*410d0*/  STS.U8 [R16+UR9+0x13200], R14 ;  /* 0x0132000e10007988 */ /* 0x000fe80008000009 */
        /* <DEDUP_REMOVED lines=22> */
[----:B----4-:R1:W-:Y:S04]  /*41240*/  STS.U8 [R3+UR9+0x10a80], R4 ;  /* 0x010a800403007988 */ /* 0x0103e80008000009 */
[----:B0-----:R-:W2:Y:S04]  /*41250*/  LDL.LU R2, [R1+0x1804] ;  /* 0x0018040001027983 */ /* 0x001ea80000300800 */
[----:B-1----:R-:W4:Y:S04]  /*41260*/  LDL.LU R4, [R1+0x1800] ;  /* 0x0018000001047983 */ /* 0x002f280000300800 */
[----:B----4-:R-:W-:Y:S04]  /*41270*/  STS.U8 [R3+UR9+0x14a80], R4 ;  /* 0x014a800403007988 */ /* 0x010fe80008000009 */
[----:B--2---:R0:W-:Y:S04]  /*41280*/  STS.U8 [R3+UR9+0x10e80], R2 ;  /* 0x010e800203007988 */ /* 0x0041e80008000009 */
[----:B---3--:R1:W-:Y:S04]  /*41290*/  STS.U8 [R3+UR9+0x14e80], R72 ;  /* 0x014e804803007988 */ /* 0x0083e80008000009 */
[----:B------:R2:W-:Y:S04]  /*412a0*/  STS.U8 [R3+UR9+0x11280], R83 ;  /* 0x0112805303007988 */ /* 0x0005e80008000009 */
[----:B0-----:R-:W3:Y:S04]  /*412b0*/  LDL.LU R2, [R1+0x1f4] ;  /* 0x0001f40001027983 */ /* 0x001ee80000300800 */
[----:B------:R-:W4:Y:S04]  /*412c0*/  LDL.LU R4, [R1+0x1f0] ;  /* 0x0001f00001047983 */ /* 0x000f280000300800 */
[----:B-1----:R-:W3:Y:S04]  /*412d0*/  LDL.LU R72, [R1+0x17fc] ;  /* 0x0017fc0001487983 */ /* 0x002ee80000300800 */
[----:B--2---:R-:W2:Y:S04]  /*412e0*/  LDL.LU R83, [R1+0x17f8] ;  /* 0x0017f80001537983 */ /* 0x004ea80000300800 */
[----:B------:R0:W-:Y:S04]  /*412f0*/  STS.U8 [R3+UR9+0x15280], R84 ;  /* 0x0152805403007988 */ /* 0x0001e80008000009 */
[----:B------:R1:W-:Y:S04]  /*41300*/  STS.U8 [R3+UR9+0x11680], R64 ;  /* 0x0116804003007988 */ /* 0x0003e80008000009 */
[----:B------:R1:W-:Y:S04]  /*41310*/  STS.U8 [R3+UR9+0x15680], R0 ;  /* 0x0156800003007988 */ /* 0x0003e80008000009 */
[----:B0-----:R-:W2:Y:S04]  /*41320*/  LDL.LU R84, [R1+0x17f4] ;  /* 0x0017f40001547983 */ /* 0x001ea80000300800 */
[----:B-1----:R-:W2:Y:S04]  /*41330*/  LDL.LU R64, [R1+0x17f0] ;  /* 0x0017f00001407983 */ /* 0x002ea80000300800 */
[----:B------:R-:W2:Y:S04]  /*41340*/  LDL.LU R0, [R1+0x17ec] ;  /* 0x0017ec0001007983 */ /* 0x000ea80000300800 */
[----:B------:R0:W-:Y:S04]  /*41350*/  STS.U8 [R3+UR9+0x11a80], R6 ;  /* 0x011a800603007988 */ /* 0x0001e80008000009 */
[----:B0-----:R-:W2:Y:S04]  /*41360*/  LDL.LU R6, [R1+0x17e8] ;  /* 0x0017e80001067983 */ /* 0x001ea80000300800 */
[----:B------:R-:W-:Y:S04]  /*41370*/  STS.U8 [R3+UR9+0x15a80], R9 ;  /* 0x015a800903007988 */ /* 0x000fe80008000009 */
[----:B------:R-:W-:Y:S01]  /*41380*/  STS.U8 [R3+UR9+0x11e80], R8 ;  /* 0x011e800803007988 */ /* 0x000fe20008000009 */
[----:B------:R-:W-:-:S02]  /*41390*/  ISETP.GE.AND P1, PT, R5, R7, PT ;  /* 0x000000070500720c */ /* 0x000fc40003f26270 */
[----:B------:R-:W-:Y:S01]  /*413a0*/  LOP3.LUT R5, R5, 0x60, RZ, 0x3c, !PT ;  /* 0x0000006005057812 */ /* 0x000fe200078e3cff */
[----:B--2---:R0:W-:Y:S04]  /*413b0*/  STS.U8 [R3+UR9+0x15e80], R6 ;  /* 0x015e800603007988 */ /* 0x0041e80008000009 */
[----:B------:R1:W-:Y:S04]  /*413c0*/  STS.U8 [R3+UR9+0x12280], R0 ;  /* 0x0122800003007988 */ /* 0x0003e80008000009 */
[----:B------:R2:W-:Y:S04]  /*413d0*/  STS.U8 [R3+UR9+0x16280], R64 ;  /* 0x0162804003007988 */ /* 0x0005e80008000009 */
        /* <DEDUP_REMOVED lines=9> */
[----:B------:R3:W-:Y:S04]  /*41470*/  STS.U8 [R3+UR9+0x17680], R45 ;  /* 0x0176802d03007988 */ /* 0x0007e80008000009 */
[----:B0-----:R-:W4:Y:S04]  /*41480*/  LDL.LU R6, [R1+0x17e4] ;  /* 0x0017e40001067983 */ /* 0x001f280000300800 */
[----:B------:R-:W-:Y:S04]  /*41490*/  STS.U8 [R3+UR9+0x13a80], R57 ;  /* 0x013a803903007988 */ /* 0x000fe80008000009 */
[----:B-1----:R-:W4:Y:S04]  /*414a0*/  LDL.LU R0, [R1+0x17e0] ;  /* 0x0017e00001007983 */ /* 0x002f280000300800 */
[----:B------:R-:W-:Y:S04]  /*414b0*/  STS.U8 [R3+UR9+0x17a80], R59 ;  /* 0x017a803b03007988 */ /* 0x000fe80008000009 */
[----:B--2---:R-:W2:Y:S04]  /*414c0*/  LDL.LU R64, [R1+0x17dc] ;  /* 0x0017dc0001407983 */ /* 0x004ea80000300800 */
[----:B------:R-:W-:Y:S04]  /*414d0*/  STS.U8 [R3+UR9+0x13e80], R61 ;  /* 0x013e803d03007988 */ /* 0x000fe80008000009 */
[----:B------:R-:W2:Y:S04]  /*414e0*/  LDL R9, [R1+0x34c] ;  /* 0x00034c0001097983 */ /* 0x000ea80000100800 */
[----:B------:R-:W2:Y:S04]  /*414f0*/  LDL R8, [R1+0x350] ;  /* 0x0003500001087983 */ /* 0x000ea80000100800 */
[----:B---3--:R-:W3:Y:S04]  /*41500*/  LDL R45, [R1+0x390] ;  /* 0x00039000012d7983 */ /* 0x008ee80000100800 */
[----:B------:R0:W-:Y:S04]  /*41510*/  STS.U8 [R3+UR9+0x17e80], R63 ;  /* 0x017e803f03007988 */ /* 0x0001e80008000009 */
[----:B------:R1:W-:Y:S04]  /*41520*/  STS.U8 [R5+UR9+0x10300], R2 ;  /* 0x0103000205007988 */ /* 0x0003e80008000009 */
[----:B----4-:R4:W-:Y:S04]  /*41530*/  STS.U8 [R5+UR9+0x14300], R4 ;  /* 0x0143000405007988 */ /* 0x0109e80008000009 */
[----:B0-----:R-:W2:Y:S04]  /*41540*/  LDL.LU R3, [R1+0x17d8] ;  /* 0x0017d80001037983 */ /* 0x001ea80000300800 */
[----:B-1----:R-:W2:Y:S04]  /*41550*/  LDL.LU R2, [R1+0x17d4] ;  /* 0x0017d40001027983 */ /* 0x002ea80000300800 */
[----:B----4-:R-:W4:Y:S04]  /*41560*/  LDL.LU R4, [R1+0x17d0] ;  /* 0x0017d00001047983 */ /* 0x010f280000300800 */
[----:B----4-:R0:W-:Y:S04]  /*41570*/  STS.U8 [R5+UR9+0x10700], R4 ;  /* 0x0107000405007988 */ /* 0x0101e80008000009 */
[----:B--2---:R1:W-:Y:S04]  /*41580*/  STS.U8 [R5+UR9+0x14700], R2 ;  /* 0x0147000205007988 */ /* 0x0043e80008000009 */
[----:B------:R2:W-:Y:S04]  /*41590*/  STS.U8 [R5+UR9+0x10b00], R3 ;  /* 0x010b000305007988 */ /* 0x0005e80008000009 */
[----:B0-----:R-:W4:Y:S04]  /*415a0*/  LDL.LU R4, [R1+0x17cc] ;  /* 0x0017cc0001047983 */ /* 0x001f280000300800 */
[----:B-1----:R-:W3:Y:S04]  /*415b0*/  LDL.LU R2, [R1+0x17c8] ;  /* 0x0017c80001027983 */ /* 0x002ee80000300800 */
[----:B--2---:R-:W2:Y:S04]  /*415c0*/  LDL.LU R3, [R1+0x17c4] ;  /* 0x0017c40001037983 */ /* 0x004ea80000300800 */
[----:B------:R0:W-:Y:S04]  /*415d0*/  STS.U8 [R5+UR9+0x14b00], R64 ;  /* 0x014b004005007988 */ /* 0x0001e80008000009 */
[----:B0-----:R-:W2:Y:S02]  /*415e0*/  LDL.LU R64, [R1+0x17c0] ;  /* 0x0017c00001407983 */ /* 0x001ea40000300800 */
[----:B--2---:R-:W-:-:S06]  /*415f0*/  PRMT R64, RZ, 0x7610, R64 ;  /* 0x00007610ff407816 */ /* 0x004fcc0000000040 */
[----:B------:R-:W2:Y:S04]  /*41600*/  @!P1 LDG.E.U8 R64, desc[UR20][R8.64] ;  /* 0x0000001408409981 */ /* 0x000ea8000c1e1100 */
[----:B------:R0:W-:Y:S04]  /*41610*/  STS.U8 [R5+UR9+0x10f00], R0 ;  /* 0x010f000005007988 */ /* 0x0001e80008000009 */
[----:B------:R1:W-:Y:S04]  /*41620*/  STS.U8 [R5+UR9+0x14f00], R6 ;  /* 0x014f000605007988 */ /* 0x0003e80008000009 */
[----:B0-----:R-:W3:Y:S04]  /*41630*/  LDL.LU R0, [R1+0x17bc] ;  /* 0x0017bc0001007983 */ /* 0x001ee80000300800 */
[----:B-1----:R-:W4:Y:S04]  /*41640*/  LDL.LU R5, [R1+0x17b8] ;  /* 0x0017b80001057983 */ /* 0x002f280000300800 */
[----:B------:R-:W4:Y:S04]  /*41650*/  LDL.LU R6, [R1+0x17b4] ;  /* 0x0017b40001067983 */ /* 0x000f280000300800 */
[----:B--2---:R0:W-:Y:S04]  /*41660*/  STL [R1+0xf4], R64 ;  /* 0x0000f44001007387 */ /* 0x0041e80000100800 */
[----:B0-----:R-:W2:Y:S04]  /*41670*/  LDL.LU R64, [R1+0x17b0] ;  /* 0x0017b00001407983 */ /* 0x001ea80000300800 */
[----:B------:R-:W2:Y:S01]  /*41680*/  LDL R9, [R1+0x38c] ;  /* 0x00038c0001097983 */ /* 0x000ea20000100800 */
[----:B---3--:R-:W-:-:S03]  /*41690*/  @!P1 IMAD.MOV.U32 R8, RZ, RZ, R45 ;  /* 0x000000ffff089224 */ /* 0x008fc600078e002d */
[----:B------:R-:W3:Y:S01]  /*416a0*/  LDL R45, [R1+0x4f0] ;  /* 0x0004f000012d7983 */ /* 0x000ee20000100800 */
[----:B----4-:R-:W-:-:S06]  /*416b0*/  PRMT R6, RZ, 0x7610, R6 ;  /* 0x00007610ff067816 */ /* 0x010fcc0000000006 */
[----:B--2---:R-:W2:Y:S04]  /*416c0*/  @!P1 LDG.E.U8 R6, desc[UR20][R8.64] ;  /* 0x0000001408069981 */ /* 0x004ea8000c1e1100 */
[----:B--2---:R0:W-:Y:S04]  /*416d0*/  STL [R1+0xec], R6 ;  /* 0x0000ec0601007387 */ /* 0x0041e80000100800 */
[----:B0-----:R-:W2:Y:S04]  /*416e0*/  LDL.LU R6, [R1+0x17ac] ;  /* 0x0017ac0001067983 */ /* 0x001ea80000300800 */
[----:B------:R-:W4:Y:S04]  /*416f0*/  LDL R8, [R1+0x3cc] ;  /* 0x0003cc0001087983 */ /* 0x000f280000100800 */
[----:B------:R-:W4:Y:S01]  /*41700*/  LDL R9, [R1+0x3d0] ;  /* 0x0003d00001097983 */ /* 0x000f220000100800 */
[----:B------:R-:W-:-:S02]  /*41710*/  PRMT R64, RZ, 0x7610, R64 ;  /* 0x00007610ff407816 */ /* 0x000fc40000000040 */
[----:B----4-:R-:W-:-:S04]  /*41720*/  @!P1 LOP3.LUT R9, R9, R8, RZ, 0x3c, !PT ;  /* 0x0000000809099212 */ /* 0x010fc800078e3cff */
[----:B------:R-:W-:-:S04]  /*41730*/  @!P1 LOP3.LUT R8, R9, R8, RZ, 0x3c, !PT ;  /* 0x0000000809089212 */ /* 0x000fc800078e3cff */
[----:B------:R-:W-:-:S05]  /*41740*/  @!P1 LOP3.LUT R9, R9, R8, RZ, 0x3c, !PT ;  /* 0x0000000809099212 */ /* 0x000fca00078e3cff */
[----:B------:R-:W4:Y:S04]  /*41750*/  @!P1 LDG.E.U8 R64, desc[UR20][R8.64] ;  /* 0x0000001408409981 */ /* 0x000f28000c1e1100 */
[----:B----4-:R0:W-:Y:S04]  /*41760*/  STL [R1+0xe4], R64 ;  /* 0x0000e44001007387 */ /* 0x0101e80000100800 */
[----:B0-----:R-:W4:Y:S04]  /*41770*/  LDL.LU R64, [R1+0x17a8] ;  /* 0x0017a80001407983 */ /* 0x001f280000300800 */
[----:B------:R-:W2:Y:S04]  /*41780*/  LDL R8, [R1+0x42c] ;  /* 0x00042c0001087983 */ /* 0x000ea80000100800 */
[----:B------:R-:W2:Y:S01]  /*41790*/  LDL R9, [R1+0x430] ;  /* 0x0004300001097983 */ /* 0x000ea20000100800 */
[----:B------:R-:W-:-:S02]  /*417a0*/  PRMT R47, RZ, 0x7610, R47 ;  /* 0x00007610ff2f7816 */ /* 0x000fc4000000002f */
[----:B--2---:R-:W-:-:S04]  /*417b0*/  @!P1 LOP3.LUT R9, R9, R8, RZ, 0x3c, !PT ;  /* 0x0000000809099212 */ /* 0x004fc800078e3cff */
[----:B------:R-:W-:-:S04]  /*417c0*/  @!P1 LOP3.LUT R8, R9, R8, RZ, 0x3c, !PT ;  /* 0x0000000809089212 */ /* 0x000fc800078e3cff */
[----:B------:R-:W-:-:S05]  /*417d0*/  @!P1 LOP3.LUT R9, R9, R8, RZ, 0x3c, !PT ;  /* 0x0000000809099212 */ /* 0x000fca00078e3cff */
[----:B------:R-:W2:Y:S04]  /*417e0*/  @!P1 LDG.E.U8 R47, desc[UR20][R8.64] ;  /* 0x00000014082f9981 */ /* 0x000ea8000c1e1100 */
[----:B------:R-:W3:Y:S04]  /*417f0*/  LDL R8, [R1+0x46c] ;  /* 0x00046c0001087983 */ /* 0x000ee80000100800 */
[----:B------:R-:W3:Y:S01]  /*41800*/  LDL R9, [R1+0x470] ;  /* 0x0004700001097983 */ /* 0x000ee20000100800 */
[----:B------:R-:W-:-:S03]  /*41810*/  PRMT R46, RZ, 0x7610, R46 ;  /* 0x00007610ff2e7816 */ /* 0x000fc6000000002e */
[----:B--2---:R0:W-:Y:S01]  /*41820*/  STL [R1+0xdc], R47 ;  /* 0x0000dc2f01007387 */ /* 0x0041e20000100800 */
[----:B------:R-:W-:-:S03]  /*41830*/  PRMT R6, RZ, 0x7610, R6 ;  /* 0x00007610ff067816 */ /* 0x000fc60000000006 */
[----:B0-----:R-:W2:Y:S01]  /*41840*/  LDL R47, [R1+0x570] ;  /* 0x00057000012f7983 */ /* 0x001ea20000100800 */
[----:B---3--:R-:W-:-:S04]  /*41850*/  @!P1 LOP3.LUT R9, R9, R8, RZ, 0x3c, !PT ;  /* 0x0000000809099212 */ /* 0x008fc800078e3cff */
[----:B------:R-:W-:-:S04]  /*41860*/  @!P1 LOP3.LUT R8, R9, R8, RZ, 0x3c, !PT ;  /* 0x0000000809089212 */ /* 0x000fc800078e3cff */
[----:B------:R-:W-:-:S05]  /*41870*/  @!P1 LOP3.LUT R9, R9, R8, RZ, 0x3c, !PT ;  /* 0x0000000809099212 */ /* 0x000fca00078e3cff */
[----:B------:R0:W3:Y:S04]  /*41880*/  @!P1 LDG.E.U8 R46, desc[UR20][R8.64] ;  /* 0x00000014082e9981 */ /* 0x0000e8000c1e1100 */
[----:B------:R-:W0:Y:S04]  /*41890*/  LDL R8, [R1+0x4ac] ;  /* 0x0004ac0001087983 */ /* 0x000e280000100800 */
[----:B------:R-:W0:Y:S02]  /*418a0*/  LDL R9, [R1+0x4b0] ;  /* 0x0004b00001097983 */ /* 0x000e240000100800 */
[----:B0-----:R-:W-:-:S04]  /*418b0*/  @!P1 LOP3.LUT R9, R9, R8, RZ, 0x3c, !PT ;  /* 0x0000000809099212 */ /* 0x001fc800078e3cff */
[----:B------:R-:W-:-:S04]  /*418c0*/  @!P1 LOP3.LUT R8, R9, R8, RZ, 0x3c, !PT ;  /* 0x0000000809089212 */ /* 0x000fc800078e3cff */
[----:B------:R-:W-:-:S05]  /*418d0*/  @!P1 LOP3.LUT R9, R9, R8, RZ, 0x3c, !PT ;  /* 0x0000000809099212 */ /* 0x000fca00078e3cff */
[----:B------:R-:W2:Y:S04]  /*418e0*/  @!P1 LDG.E.U8 R6, desc[UR20][R8.64] ;  /* 0x0000001408069981 */ /* 0x000ea8000c1e1100 */
[----:B---3--:R0:W-:Y:S04]  /*418f0*/  STL [R1+0xd4], R46 ;  /* 0x0000d42e01007387 */ /* 0x0081e80000100800 */
[----:B0-----:R-:W3:Y:S04]  /*41900*/  LDL R46, [R1+0x5b0] ;  /* 0x0005b000012e7983 */ /* 0x001ee80000100800 */
[----:B--2---:R0:W-:Y:S04]  /*41910*/  STL [R1+0xcc], R6 ;  /* 0x0000cc0601007387 */ /* 0x0041e80000100800 */
[----:B0-----:R-:W2:Y:S04]  /*41920*/  LDL.LU R6, [R1+0x17a4] ;  /* 0x0017a40001067983 */ /* 0x001ea80000300800 */
[----:B------:R-:W2:Y:S01]  /*41930*/  LDL R9, [R1+0x4ec] ;  /* 0x0004ec0001097983 */ /* 0x000ea20000100800 */
[----:B----4-:R-:W-:Y:S01]  /*41940*/  PRMT R64, RZ, 0x7610, R64 ;  /* 0x00007610ff407816 */ /* 0x010fe20000000040 */
[----:B------:R-:W-:-:S02]  /*41950*/  @!P1 IMAD.MOV.U32 R8, RZ, RZ, R45 ;  /* 0x000000ffff089224 */ /* 0x000fc400078e002d */
[----:B------:R-:W4:Y:S04]  /*41960*/  LDL R45, [R1+0x5f0] ;  /* 0x0005f000012d7983 */ /* 0x000f280000100800 */
[----:B--2---:R-:W2:Y:S04]  /*41970*/  @!P1 LDG.E.U8 R64, desc[UR20][R8.64] ;  /* 0x0000001408409981 */ /* 0x004ea8000c1e1100 */
[----:B--2---:R0:W-:Y:S04]  /*41980*/  STL [R1+0xc4], R64 ;  /* 0x0000c44001007387 */ /* 0x0041e80000100800 */
[----:B0-----:R-:W2:Y:S04]  /*41990*/  LDL.LU R64, [R1+0x17a0] ;  /* 0x0017a00001407983 */ /* 0x001ea80000300800 */
[----:B------:R-:W2:Y:S04]  /*419a0*/  LDL R8, [R1+0x52c] ;  /* 0x00052c0001087983 */ /* 0x000ea80000100800 */
[----:B------:R-:W2:Y:S01]  /*419b0*/  LDL R9, [R1+0x530] ;  /* 0x0005300001097983 */ /* 0x000ea20000100800 */
[----:B------:R-:W-:-:S02]  /*419c0*/  PRMT R44, RZ, 0x7610, R44 ;  /* 0x00007610ff2c7816 */ /* 0x000fc4000000002c */
[----:B--2---:R-:W-:-:S04]  /*419d0*/  @!P1 LOP3.LUT R9, R9, R8, RZ, 0x3c, !PT ;  /* 0x0000000809099212 */ /* 0x004fc800078e3cff */
[----:B------:R-:W-:-:S04]  /*419e0*/  @!P1 LOP3.LUT R8, R9, R8, RZ, 0x3c, !PT ;  /* 0x0000000809089212 */ /* 0x000fc800078e3cff */
[----:B------:R-:W-:-:S05]  /*419f0*/  @!P1 LOP3.LUT R9, R9, R8, RZ, 0x3c, !PT ;  /* 0x0000000809099212 */ /* 0x000fca00078e3cff */
[----:B------:R0:W2:Y:S04]  /*41a00*/  @!P1 LDG.E.U8 R44, desc[UR20][R8.64] ;  /* 0x00000014082c9981 */ /* 0x0000a8000c1e1100 */
[----:B------:R-:W3:Y:S01]  /*41a10*/  LDL R9, [R1+0x56c] ;  /* 0x00056c0001097983 */ /* 0x000ee20000100800 */
[----:B------:R-:W-:Y:S01]  /*41a20*/  PRMT R43, RZ, 0x7610, R43 ;  /* 0x00007610ff2b7816 */ /* 0x000fe2000000002b */
[----:B0-----:R-:W-:Y:S02]  /*41a30*/  @!P1 IMAD.MOV.U32 R8, RZ, RZ, R47 ;  /* 0x000000ffff089224 */ /* 0x001fe400078e002f */
[----:B--2---:R0:W-:Y:S01]  /*41a40*/  STL [R1+0xbc], R44 ;  /* 0x0000bc2c01007387 */ /* 0x0041e20000100800 */
[----:B------:R-:W-:-:S03]  /*41a50*/  PRMT R21, RZ, 0x7610, R21 ;  /* 0x00007610ff157816 */ /* 0x000fc60000000015 */
[----:B------:R-:W2:Y:S04]  /*41a60*/  LDL R47, [R1+0x66c] ;  /* 0x00066c00012f7983 */ /* 0x000ea80000100800 */
[----:B---3--:R1:W3:Y:S04]  /*41a70*/  @!P1 LDG.E.U8 R43, desc[UR20][R8.64] ;  /* 0x00000014082b9981 */ /* 0x0082e8000c1e1100 */
[----:B0-----:R-:W2:Y:S04]  /*41a80*/  LDL R44, [R1+0x630] ;  /* 0x00063000012c7983 */ /* 0x001ea80000100800 */
[----:B------:R-:W2:Y:S01]  /*41a90*/  LDL R9, [R1+0x5ac] ;  /* 0x0005ac0001097983 */ /* 0x000ea20000100800 */
[----:B-1----:R-:W-:-:S03]  /*41aa0*/  @!P1 IMAD.MOV.U32 R8, RZ, RZ, R46 ;  /* 0x000000ffff089224 */ /* 0x002fc600078e002e */
[----:B---3--:R0:W-:Y:S01]  /*41ab0*/  STL [R1+0xb4], R43 ;  /* 0x0000b42b01007387 */ /* 0x0081e20000100800 */
[----:B------:R-:W-:-:S03]  /*41ac0*/  PRMT R15, RZ, 0x7610, R15 ;  /* 0x00007610ff0f7816 */ /* 0x000fc6000000000f */
[----:B------:R-:W3:Y:S04]  /*41ad0*/  LDL R46, [R1+0x6ac] ;  /* 0x0006ac00012e7983 */ /* 0x000ee80000100800 */
[----:B--2---:R4:W2:Y:S04]  /*41ae0*/  @!P1 LDG.E.U8 R21, desc[UR20][R8.64] ;  /* 0x0000001408159981 */ /* 0x0048a8000c1e1100 */
[----:B0-----:R-:W3:Y:S04]  /*41af0*/  LDL R43, [R1+0x670] ;  /* 0x00067000012b7983 */ /* 0x001ee80000100800 */
[----:B------:R-:W3:Y:S01]  /*41b00*/  LDL R9, [R1+0x5ec] ;  /* 0x0005ec0001097983 */ /* 0x000ee20000100800 */
[----:B----4-:R-:W-:-:S03]  /*41b10*/  @!P1 IMAD.MOV.U32 R8, RZ, RZ, R45 ;  /* 0x000000ffff089224 */ /* 0x010fc600078e002d */
[----:B--2---:R0:W-:Y:S01]  /*41b20*/  STL [R1+0xac], R21 ;  /* 0x0000ac1501007387 */ /* 0x0041e20000100800 */
[----:B------:R-:W-:Y:S02]  /*41b30*/  PRMT R13, RZ, 0x7610, R13 ;  /* 0x00007610ff0d7816 */ /* 0x000fe4000000000d */
[----:B------:R-:W-:Y:S01]  /*41b40*/  PRMT R17, RZ, 0x7610, R17 ;  /* 0x00007610ff117816 */ /* 0x000fe20000000011 */
[----:B------:R-:W2:Y:S04]  /*41b50*/  LDL R45, [R1+0x6ec] ;  /* 0x0006ec00012d7983 */ /* 0x000ea80000100800 */
[----:B---3--:R1:W3:Y:S04]  /*41b60*/  @!P1 LDG.E.U8 R15, desc[UR20][R8.64] ;  /* 0x00000014080f9981 */ /* 0x0082e8000c1e1100 */
[----:B0-----:R-:W4:Y:S04]  /*41b70*/  LDL R21, [R1+0x6b0] ;  /* 0x0006b00001157983 */ /* 0x001f280000100800 */
[----:B------:R-:W2:Y:S01]  /*41b80*/  LDL R9, [R1+0x62c] ;  /* 0x00062c0001097983 */ /* 0x000ea20000100800 */
[----:B-1----:R-:W-:Y:S01]  /*41b90*/  @!P1 IMAD.MOV.U32 R8, RZ, RZ, R44 ;  /* 0x000000ffff089224 */ /* 0x002fe200078e002c */
[----:B------:R-:W-:-:S04]  /*41ba0*/  PRMT R10, RZ, 0x7610, R10 ;  /* 0x00007610ff0a7816 */ /* 0x000fc8000000000a */
[----:B--2---:R0:W2:Y:S02]  /*41bb0*/  @!P1 LDG.E.U8 R13, desc[UR20][R8.64] ;  /* 0x00000014080d9981 */ /* 0x0040a4000c1e1100 */
[----:B0-----:R-:W-:Y:S02]  /*41bc0*/  @!P1 IMAD.MOV.U32 R8, RZ, RZ, R43 ;  /* 0x000000ffff089224 */ /* 0x001fe400078e002b */
[----:B------:R-:W-:-:S05]  /*41bd0*/  @!P1 IMAD.MOV.U32 R9, RZ, RZ, R47 ;  /* 0x000000ffff099224 */ /* 0x000fca00078e002f */
[----:B------:R4:W2:Y:S04]  /*41be0*/  @!P1 LDG.E.U8 R17, desc[UR20][R8.64] ;  /* 0x0000001408119981 */ /* 0x0008a8000c1e1100 */
[----:B---3--:R0:W-:Y:S04]  /*41bf0*/  STL [R1+0xa4], R15 ;  /* 0x0000a40f01007387 */ /* 0x0081e80000100800 */
[----:B------:R-:W3:Y:S01]  /*41c00*/  LDL R44, [R1+0x734] ;  /* 0x00073400012c7983 */ /* 0x000ee20000100800 */
[----:B----4-:R-:W-:Y:S02]  /*41c10*/  @!P1 IMAD.MOV.U32 R8, RZ, RZ, R21 ;  /* 0x000000ffff089224 */ /* 0x010fe400078e0015 */
[----:B------:R-:W-:Y:S01]  /*41c20*/  @!P1 IMAD.MOV.U32 R9, RZ, RZ, R46 ;  /* 0x000000ffff099224 */ /* 0x000fe200078e002e */
[----:B0-----:R-:W4:Y:S04]  /*41c30*/  LDL R15, [R1+0x6f0] ;  /* 0x0006f000010f7983 */ /* 0x001f280000100800 */
[----:B------:R0:W3:Y:S04]  /*41c40*/  @!P1 LDG.E.U8 R10, desc[UR20][R8.64] ;  /* 0x00000014080a9981 */ /* 0x0000e8000c1e1100 */
[----:B--2---:R1:W-:Y:S04]  /*41c50*/  STL [R1+0x9c], R13 ;  /* 0x00009c0d01007387 */ /* 0x0043e80000100800 */
[----:B------:R-:W2:Y:S04]  /*41c60*/  LDL R43, [R1+0x774] ;  /* 0x00077400012b7983 */ /* 0x000ea80000100800 */
[----:B-1----:R-:W2:Y:S01]  /*41c70*/  LDL R13, [R1+0x738] ;  /* 0x00073800010d7983 */ /* 0x002ea20000100800 */
[----:B------:R-:W-:-:S03]  /*41c80*/  PRMT R14, RZ, 0x7610, R14 ;  /* 0x00007610ff0e7816 */ /* 0x000fc6000000000e */
[----:B------:R1:W-:Y:S01]  /*41c90*/  STL [R1+0x94], R17 ;  /* 0x0000941101007387 */ /* 0x0003e20000100800 */
[----:B0-----:R-:W-:-:S03]  /*41ca0*/  @!P1 IMAD.MOV.U32 R9, RZ, RZ, R45 ;  /* 0x000000ffff099224 */ /* 0x001fc600078e002d */
[----:B------:R-:W2:Y:S04]  /*41cb0*/  LDL R21, [R1+0x7b4] ;  /* 0x0007b40001157983 */ /* 0x000ea80000100800 */
[----:B-1----:R-:W2:Y:S01]  /*41cc0*/  LDL R17, [R1+0x778] ;  /* 0x0007780001117983 */ /* 0x002ea20000100800 */
[----:B----4-:R-:W-:-:S03]  /*41cd0*/  @!P1 IMAD.MOV.U32 R8, RZ, RZ, R15 ;  /* 0x000000ffff089224 */ /* 0x010fc600078e000f */
[----:B---3--:R0:W-:Y:S04]  /*41ce0*/  STL [R1+0x84], R10 ;  /* 0x0000840a01007387 */ /* 0x0081e80000100800 */
[----:B------:R1:W3:Y:S01]  /*41cf0*/  @!P1 LDG.E.U8 R14, desc[UR20][R8.64] ;  /* 0x00000014080e9981 */ /* 0x0002e2000c1e1100 */
[----:B------:R-:W-:Y:S02]  /*41d00*/  PRMT R12, RZ, 0x7610, R12 ;  /* 0x00007610ff0c7816 */ /* 0x000fe4000000000c */
[----:B------:R-:W-:Y:S01]  /*41d10*/  PRMT R16, RZ, 0x7610, R16 ;  /* 0x00007610ff107816 */ /* 0x000fe20000000010 */
[----:B------:R-:W4:Y:S04]  /*41d20*/  LDL R15, [R1+0x7f4] ;  /* 0x0007f400010f7983 */ /* 0x000f280000100800 */
[----:B0-----:R-:W3:Y:S01]  /*41d30*/  LDL R10, [R1+0x7b8] ;  /* 0x0007b800010a7983 */ /* 0x001ee20000100800 */
[----:B-1----:R-:W-:-:S02]  /*41d40*/  @!P1 IMAD.MOV.U32 R9, RZ, RZ, R44 ;  /* 0x000000ffff099224 */ /* 0x002fc400078e002c */
[----:B--2---:R-:W-:-:S05]  /*41d50*/  @!P1 IMAD.MOV.U32 R8, RZ, RZ, R13 ;  /* 0x000000ffff089224 */ /* 0x004fca00078e000d */
[----:B------:R0:W2:Y:S01]  /*41d60*/  @!P1 LDG.E.U8 R12, desc[UR20][R8.64] ;  /* 0x00000014080c9981 */ /* 0x0000a2000c1e1100 */
[----:B------:R-:W-:Y:S01]  /*41d70*/  PRMT R11, RZ, 0x7610, R11 ;  /* 0x00007610ff0b7816 */ /* 0x000fe2000000000b */
[----:B0-----:R-:W-:Y:S02]  /*41d80*/  @!P1 IMAD.MOV.U32 R9, RZ, RZ, R43 ;  /* 0x000000ffff099224 */ /* 0x001fe400078e002b */
[----:B------:R-:W-:-:S05]  /*41d90*/  @!P1 IMAD.MOV.U32 R8, RZ, RZ, R17 ;  /* 0x000000ffff089224 */ /* 0x000fca00078e0011 */
[----:B------:R0:W4:Y:S02]  /*41da0*/  @!P1 LDG.E.U8 R16, desc[UR20][R8.64] ;  /* 0x0000001408109981 */ /* 0x000124000c1e1100 */
[----:B0-----:R-:W-:Y:S02]  /*41db0*/  @!P1 IMAD.MOV.U32 R9, RZ, RZ, R21 ;  /* 0x000000ffff099224 */ /* 0x001fe400078e0015 */
[----:B---3--:R-:W-:Y:S01]  /*41dc0*/  @!P1 IMAD.MOV.U32 R8, RZ, RZ, R10 ;  /* 0x000000ffff089224 */ /* 0x008fe200078e000a */
[----:B------:R0:W-:Y:S04]  /*41dd0*/  STL [R1+0x44], R14 ;  /* 0x0000440e01007387 */ /* 0x0001e80000100800 */
[----:B------:R1:W3:Y:S04]  /*41de0*/  @!P1 LDG.E.U8 R11, desc[UR20][R8.64] ;  /* 0x00000014080b9981 */ /* 0x0002e8000c1e1100 */
[----:B------:R-:W3:Y:S04]  /*41df0*/  LDL R13, [R1+0x834] ;  /* 0x00083400010d7983 */ /* 0x000ee80000100800 */
[----:B0-----:R-:W3:Y:S04]  /*41e00*/  LDL R14, [R1+0x7f8] ;  /* 0x0007f800010e7983 */ /* 0x001ee80000100800 */
[----:B--2---:R0:W-:Y:S04]  /*41e10*/  STL [R1+0x38], R12 ;  /* 0x0000380c01007387 */ /* 0x0041e80000100800 */
[----:B------:R-:W2:Y:S04]  /*41e20*/  LDL R17, [R1+0x874] ;  /* 0x0008740001117983 */ /* 0x000ea80000100800 */
[----:B0-----:R-:W2:Y:S04]  /*41e30*/  LDL R12, [R1+0x838] ;  /* 0x00083800010c7983 */ /* 0x001ea80000100800 */
[----:B----4-:R0:W-:Y:S01]  /*41e40*/  STL [R1+0x2c], R16 ;  /* 0x00002c1001007387 */ /* 0x0101e20000100800 */
[----:B-1----:R-:W-:-:S03]  /*41e50*/  @!P1 IMAD.MOV.U32 R9, RZ, RZ, R15 ;  /* 0x000000ffff099224 */ /* 0x002fc600078e000f */
[----:B------:R-:W4:Y:S04]  /*41e60*/  LDL R10, [R1+0x8b8] ;  /* 0x0008b800010a7983 */ /* 0x000f280000100800 */
[----:B0-----:R-:W4:Y:S01]  /*41e70*/  LDL R16, [R1+0x878] ;  /* 0x0008780001107983 */ /* 0x001f220000100800 */
[----:B------:R-:W-:-:S03]  /*41e80*/  PRMT R19, RZ, 0x7610, R19 ;  /* 0x00007610ff137816 */ /* 0x000fc60000000013 */
[----:B---3--:R0:W-:Y:S04]  /*41e90*/  STL [R1+0x20], R11 ;  /* 0x0000200b01007387 */ /* 0x0081e80000100800 */
[----:B------:R-:W3:Y:S01]  /*41ea0*/  LDL R15, [R1+0x8f4] ;  /* 0x0008f400010f7983 */ /* 0x000ee20000100800 */
[----:B------:R-:W-:-:S03]  /*41eb0*/  @!P1 IMAD.MOV.U32 R8, RZ, RZ, R14 ;  /* 0x000000ffff089224 */ /* 0x000fc600078e000e */
[----:B0-----:R-:W3:Y:S04]  /*41ec0*/  LDL R11, [R1+0x8b4] ;  /* 0x0008b400010b7983 */ /* 0x001ee80000100800 */
[----:B------:R-:W3:Y:S04]  /*41ed0*/  LDL R14, [R1+0x8f8] ;  /* 0x0008f800010e7983 */ /* 0x000ee80000100800 */
[----:B------:R0:W3:Y:S02]  /*41ee0*/  @!P1 LDG.E.U8 R19, desc[UR20][R8.64] ;  /* 0x0000001408139981 */ /* 0x0000e4000c1e1100 */
[----:B0-----:R-:W-:-:S02]  /*41ef0*/  @!P1 IMAD.MOV.U32 R9, RZ, RZ, R13 ;  /* 0x000000ffff099224 */ /* 0x001fc400078e000d */
[----:B------:R-:W3:Y:S01]  /*41f00*/  LDL R13, [R1+0x934] ;  /* 0x00093400010d7983 */ /* 0x000ee20000100800 */
[----:B--2---:R-:W-:-:S03]  /*41f10*/  @!P1 IMAD.MOV.U32 R8, RZ, RZ, R12 ;  /* 0x000000ffff089224 */ /* 0x004fc600078e000c */
[----:B------:R-:W2:Y:S01]  /*41f20*/  LDL R12, [R1+0x938] ;  /* 0x00093800010c7983 */ /* 0x000ea20000100800 */
[----:B------:R-:W-:Y:S02]  /*41f30*/  PRMT R18, RZ, 0x7610, R18 ;  /* 0x00007610ff127816 */ /* 0x000fe40000000012 */
[----:B------:R-:W-:Y:S02]  /*41f40*/  PRMT R50, RZ, 0x7610, R50 ;  /* 0x00007610ff327816 */ /* 0x000fe40000000032 */
[----:B------:R-:W-:Y:S02]  /*41f50*/  PRMT R7, RZ, 0x7610, R7 ;  /* 0x00007610ff077816 */ /* 0x000fe40000000007 */
[----:B------:R4:W2:Y:S02]  /*41f60*/  @!P1 LDG.E.U8 R18, desc[UR20][R8.64] ;  /* 0x0000001408129981 */ /* 0x0008a4000c1e1100 */
[----:B----4-:R-:W-:Y:S02]  /*41f70*/  @!P1 IMAD.MOV.U32 R8, RZ, RZ, R16 ;  /* 0x000000ffff089224 */ /* 0x010fe400078e0010 */
[----:B------:R-:W-:Y:S01]  /*41f80*/  @!P1 IMAD.MOV.U32 R9, RZ, RZ, R17 ;  /* 0x000000ffff099224 */ /* 0x000fe200078e0011 */
[----:B------:R-:W4:Y:S04]  /*41f90*/  LDL R16, [R1+0x978] ;  /* 0x0009780001107983 */ /* 0x000f280000100800 */
[----:B------:R0:W4:Y:S04]  /*41fa0*/  @!P1 LDG.E.U8 R50, desc[UR20][R8.64] ;  /* 0x0000001408329981 */ /* 0x000128000c1e1100 */
[----:B------:R-:W4:Y:S01]  /*41fb0*/  LDL R17, [R1+0x974] ;  /* 0x0009740001117983 */ /* 0x000f220000100800 */
[----:B0-----:R-:W-:-:S03]  /*41fc0*/  PRMT R8, RZ, 0x7610, R8 ;  /* 0x00007610ff087816 */ /* 0x001fc60000000008 */
[----:B---3--:R0:W3:Y:S01]  /*41fd0*/  @!P1 LDG.E.U8 R7, desc[UR20][R10.64] ;  /* 0x000000140a079981 */ /* 0x0080e2000c1e1100 */
[----:B------:R-:W-:Y:S01]  /*41fe0*/  PRMT R9, RZ, 0x7610, R9 ;  /* 0x00007610ff097816 */ /* 0x000fe20000000009 */
[----:B0-----:R-:W-:Y:S02]  /*41ff0*/  @!P1 IMAD.MOV.U32 R10, RZ, RZ, R14 ;  /* 0x000000ffff0a9224 */ /* 0x001fe400078e000e */
[----:B------:R-:W-:-:S05]  /*42000*/  @!P1 IMAD.MOV.U32 R11, RZ, RZ, R15 ;  /* 0x000000ffff0b9224 */ /* 0x000fca00078e000f */
[----:B------:R0:W3:Y:S04]  /*42010*/  @!P1 LDG.E.U8 R8, desc[UR20][R10.64] ;  /* 0x000000140a089981 */ /* 0x0000e8000c1e1100 */
[----:B--2---:R1:W2:Y:S01]  /*42020*/  @!P1 LDG.E.U8 R9, desc[UR20][R12.64] ;  /* 0x000000140c099981 */ /* 0x0042a2000c1e1100 */
[----:B0-----:R-:W-:-:S03]  /*42030*/  PRMT R10, RZ, 0x7610, R10 ;  /* 0x00007610ff0a7816 */ /* 0x001fc6000000000a */
[----:B----4-:R-:W-:Y:S01]  /*42040*/  STL [R1+0x175c], R50 ;  /* 0x00175c3201007387 */ /* 0x010fe20000100800 */
[----:B-1----:R-:W-:Y:S02]  /*42050*/  @!P1 IMAD.MOV.U32 R12, RZ, RZ, R16 ;  /* 0x000000ffff0c9224 */ /* 0x002fe400078e0010 */
[----:B------:R-:W-:-:S05]  /*42060*/  @!P1 IMAD.MOV.U32 R13, RZ, RZ, R17 ;  /* 0x000000ffff0d9224 */ /* 0x000fca00078e0011 */
[----:B------:R0:W4:Y:S04]  /*42070*/  @!P1 LDG.E.U8 R10, desc[UR20][R12.64] ;  /* 0x000000140c0a9981 */ /* 0x000128000c1e1100 */
[----:B---3--:R1:W-:Y:S04]  /*42080*/  STL [R1+0x1760], R7 ;  /* 0x0017600701007387 */ /* 0x0083e80000100800 */
[----:B------:R-:W3:Y:S04]  /*42090*/  LDL R15, [R1+0x9b4] ;  /* 0x0009b400010f7983 */ /* 0x000ee80000100800 */
[----:B------:R-:W3:Y:S04]  /*420a0*/  LDL R14, [R1+0x9b8] ;  /* 0x0009b800010e7983 */ /* 0x000ee80000100800 */
[----:B------:R0:W-:Y:S04]  /*420b0*/  STL [R1+0x1764], R8 ;  /* 0x0017640801007387 */ /* 0x0001e80000100800 */
[----:B-1----:R-:W4:Y:S04]  /*420c0*/  LDL R7, [R1+0x9f8] ;  /* 0x0009f80001077983 */ /* 0x002f280000100800 */
[----:B0-----:R-:W4:Y:S04]  /*420d0*/  LDL R8, [R1+0x9f4] ;  /* 0x0009f40001087983 */ /* 0x001f280000100800 */
[----:B--2---:R-:W-:Y:S04]  /*420e0*/  STL [R1+0x1768], R9 ;  /* 0x0017680901007387 */ /* 0x004fe80000100800 */
[----:B------:R-:W2:Y:S04]  /*420f0*/  LDL R17, [R1+0xa34] ;  /* 0x000a340001117983 */ /* 0x000ea80000100800 */
[----:B------:R-:W2:Y:S04]  /*42100*/  LDL R16, [R1+0xa38] ;  /* 0x000a380001107983 */ /* 0x000ea80000100800 */
[----:B------:R0:W-:Y:S04]  /*42110*/  STL [R1+0x14], R19 ;  /* 0x0000141301007387 */ /* 0x0001e80000100800 */
[----:B------:R-:W2:Y:S04]  /*42120*/  LDL R43, [R1+0xa74] ;  /* 0x000a7400012b7983 */ /* 0x000ea80000100800 */
[----:B------:R-:W2:Y:S01]  /*42130*/  LDL R21, [R1+0xa78] ;  /* 0x000a780001157983 */ /* 0x000ea20000100800 */
[----:B------:R-:W-:-:S02]  /*42140*/  PRMT R11, RZ, 0x7610, R11 ;  /* 0x00007610ff0b7816 */ /* 0x000fc4000000000b */
[----:B------:R-:W-:Y:S02]  /*42150*/  PRMT R12, RZ, 0x7610, R12 ;  /* 0x00007610ff0c7816 */ /* 0x000fe4000000000c */
[----:B------:R-:W-:Y:S02]  /*42160*/  PRMT R13, RZ, 0x7610, R13 ;  /* 0x00007610ff0d7816 */ /* 0x000fe4000000000d */
[----:B---3--:R4:W3:Y:S02]  /*42170*/  @!P1 LDG.E.U8 R11, desc[UR20][R14.64] ;  /* 0x000000140e0b9981 */ /* 0x0088e4000c1e1100 */
[----:B----4-:R-:W-:Y:S02]  /*42180*/  @!P1 IMAD.MOV.U32 R14, RZ, RZ, R7 ;  /* 0x000000ffff0e9224 */ /* 0x010fe400078e0007 */
[----:B------:R-:W-:-:S05]  /*42190*/  @!P1 IMAD.MOV.U32 R15, RZ, RZ, R8 ;  /* 0x000000ffff0f9224 */ /* 0x000fca00078e0008 */
[----:B------:R1:W4:Y:S02]  /*421a0*/  @!P1 LDG.E.U8 R12, desc[UR20][R14.64] ;  /* 0x000000140e0c9981 */ /* 0x000324000c1e1100 */
[----:B-1----:R-:W-:Y:S02]  /*421b0*/  PRMT R14, RZ, 0x7610, R14 ;  /* 0x00007610ff0e7816 */ /* 0x002fe4000000000e */
[----:B------:R-:W-:Y:S04]  /*421c0*/  STL [R1+0x176c], R10 ;  /* 0x00176c0a01007387 */ /* 0x000fe80000100800 */
[----:B------:R1:W-:Y:S04]  /*421d0*/  STL [R1+0x8], R18 ;  /* 0x0000081201007387 */ /* 0x0003e80000100800 */
[----:B0-----:R-:W4:Y:S04]  /*421e0*/  LDL R19, [R1+0xab4] ;  /* 0x000ab40001137983 */ /* 0x001f280000100800 */
[----:B-1----:R-:W4:Y:S04]  /*421f0*/  LDL R18, [R1+0xab8] ;  /* 0x000ab80001127983 */ /* 0x002f280000100800 */
[----:B--2---:R0:W2:Y:S02]  /*42200*/  @!P1 LDG.E.U8 R13, desc[UR20][R16.64] ;  /* 0x00000014100d9981 */ /* 0x0040a4000c1e1100 */
[----:B0-----:R-:W-:-:S02]  /*42210*/  @!P1 IMAD.MOV.U32 R17, RZ, RZ, R43 ;  /* 0x000000ffff119224 */ /* 0x001fc400078e002b */
[----:B------:R-:W-:-:S05]  /*42220*/  @!P1 IMAD.MOV.U32 R16, RZ, RZ, R21 ;  /* 0x000000ffff109224 */ /* 0x000fca00078e0015 */
[----:B------:R-:W2:Y:S01]  /*42230*/  @!P1 LDG.E.U8 R14, desc[UR20][R16.64] ;  /* 0x00000014100e9981 */ /* 0x000ea2000c1e1100 */
[----:B------:R-:W-:-:S03]  /*42240*/  PRMT R15, RZ, 0x7610, R15 ;  /* 0x00007610ff0f7816 */ /* 0x000fc6000000000f */
[----:B---3--:R0:W-:Y:S04]  /*42250*/  STL [R1+0x1770], R11 ;  /* 0x0017700b01007387 */ /* 0x0081e80000100800 */
[----:B------:R-:W3:Y:S04]  /*42260*/  LDL R8, [R1+0xaec] ;  /* 0x000aec0001087983 */ /* 0x000ee80000100800 */
[----:B------:R-:W3:Y:S04]  /*42270*/  LDL R7, [R1+0xaf0] ;  /* 0x000af00001077983 */ /* 0x000ee80000100800 */
[----:B----4-:R1:W-:Y:S04]  /*42280*/  STL [R1+0x1774], R12 ;  /* 0x0017740c01007387 */ /* 0x0103e80000100800 */
[----:B------:R3:W4:Y:S04]  /*42290*/  @!P1 LDG.E.U8 R15, desc[UR20][R18.64] ;  /* 0x00000014120f9981 */ /* 0x000728000c1e1100 */
[----:B--2---:R-:W-:Y:S04]  /*422a0*/  STL [R1+0x1778], R13 ;  /* 0x0017780d01007387 */ /* 0x004fe80000100800 */
[----:B------:R-:W2:Y:S04]  /*422b0*/  LDL R44, [R1+0xb24] ;  /* 0x000b2400012c7983 */ /* 0x000ea80000100800 */
[----:B------:R-:W2:Y:S04]  /*422c0*/  LDL R10, [R1+0xb28] ;  /* 0x000b2800010a7983 */ /* 0x000ea80000100800 */
[----:B------:R1:W-:Y:S04]  /*422d0*/  STL [R1+0x177c], R14 ;  /* 0x00177c0e01007387 */ /* 0x0003e80000100800 */
[----:B------:R-:W2:Y:S04]  /*422e0*/  LDL R43, [R1+0x354] ;  /* 0x00035400012b7983 */ /* 0x000ea80000100800 */
[----:B0-----:R-:W2:Y:S01]  /*422f0*/  LDL R11, [R1+0x358] ;  /* 0x00035800010b7983 */ /* 0x001ea20000100800 */
[----:B------:R-:W-:-:S02]  /*42300*/  PRMT R16, RZ, 0x7610, R16 ;  /* 0x00007610ff107816 */ /* 0x000fc40000000010 */
[----:B------:R-:W-:Y:S02]  /*42310*/  PRMT R17, RZ, 0x7610, R17 ;  /* 0x00007610ff117816 */ /* 0x000fe40000000011 */
[----:B------:R-:W-:Y:S01]  /*42320*/  PRMT R22, RZ, 0x7610, R22 ;  /* 0x00007610ff167816 */ /* 0x000fe20000000016 */
[----:B---3--:R-:W-:Y:S02]  /*42330*/  @!P1 IMAD.MOV.U32 R19, RZ, RZ, R8 ;  /* 0x000000ffff139224 */ /* 0x008fe400078e0008 */
[----:B------:R-:W-:-:S05]  /*42340*/  @!P1 IMAD.MOV.U32 R18, RZ, RZ, R7 ;  /* 0x000000ffff129224 */ /* 0x000fca00078e0007 */
[----:B------:R2:W3:Y:S04]  /*42350*/  @!P1 LDG.E.U8 R16, desc[UR20][R18.64] ;  /* 0x0000001412109981 */ /* 0x0004e8000c1e1100 */
[----:B----4-:R-:W-:Y:S04]  /*42360*/  STL [R1+0x1780], R15 ;  /* 0x0017800f01007387 */ /* 0x010fe80000100800 */
[----:B------:R-:W4:Y:S04]  /*42370*/  LDL R8, [R1+0x394] ;  /* 0x0003940001087983 */ /* 0x000f280000100800 */
[----:B------:R-:W4:Y:S04]  /*42380*/  LDL R7, [R1+0x398] ;  /* 0x0003980001077983 */ /* 0x000f280000100800 */
[----:B------:R-:W4:Y:S04]  /*42390*/  LDL R21, [R1+0x3d4] ;  /* 0x0003d40001157983 */ /* 0x000f280000100800 */
[----:B-1----:R-:W4:Y:S01]  /*423a0*/  LDL R12, [R1+0x3d8] ;  /* 0x0003d800010c7983 */ /* 0x002f220000100800 */
[----:B--2---:R-:W-:-:S02]  /*423b0*/  @!P1 IMAD.MOV.U32 R19, RZ, RZ, R44 ;  /* 0x000000ffff139224 */ /* 0x004fc400078e002c */
[----:B------:R-:W-:-:S05]  /*423c0*/  @!P1 IMAD.MOV.U32 R18, RZ, RZ, R10 ;  /* 0x000000ffff129224 */ /* 0x000fca00078e000a */
[----:B------:R0:W2:Y:S02]  /*423d0*/  @!P1 LDG.E.U8 R17, desc[UR20][R18.64] ;  /* 0x0000001412119981 */ /* 0x0000a4000c1e1100 */
[----:B0-----:R-:W-:Y:S02]  /*423e0*/  @!P1 IMAD.MOV.U32 R19, RZ, RZ, R43 ;  /* 0x000000ffff139224 */ /* 0x001fe400078e002b */
[----:B------:R-:W-:-:S05]  /*423f0*/  @!P1 IMAD.MOV.U32 R18, RZ, RZ, R11 ;  /* 0x000000ffff129224 */ /* 0x000fca00078e000b */
[----:B------:R4:W2:Y:S01]  /*42400*/  @!P1 LDG.E.U8 R22, desc[UR20][R18.64] ;  /* 0x0000001412169981 */ /* 0x0008a2000c1e1100 */
[----:B------:R-:W-:-:S03]  /*42410*/  PRMT R42, RZ, 0x7610, R42 ;  /* 0x00007610ff2a7816 */ /* 0x000fc6000000002a */
[----:B---3--:R-:W-:Y:S04]  /*42420*/  STL [R1+0x1784], R16 ;  /* 0x0017841001007387 */ /* 0x008fe80000100800 */
[----:B------:R-:W3:Y:S04]  /*42430*/  LDL R14, [R1+0x434] ;  /* 0x00043400010e7983 */ /* 0x000ee80000100800 */
[----:B------:R-:W3:Y:S01]  /*42440*/  LDL R10, [R1+0x438] ;  /* 0x00043800010a7983 */ /* 0x000ee20000100800 */
[----:B----4-:R-:W-:Y:S02]  /*42450*/  @!P1 IMAD.MOV.U32 R19, RZ, RZ, R8 ;  /* 0x000000ffff139224 */ /* 0x010fe400078e0008 */
[----:B------:R-:W-:-:S05]  /*42460*/  @!P1 IMAD.MOV.U32 R18, RZ, RZ, R7 ;  /* 0x000000ffff129224 */ /* 0x000fca00078e0007 */
[----:B------:R0:W4:Y:S02]  /*42470*/  @!P1 LDG.E.U8 R42, desc[UR20][R18.64] ;  /* 0x00000014122a9981 */ /* 0x000124000c1e1100 */
[----:B0-----:R-:W-:Y:S02]  /*42480*/  @!P1 IMAD.MOV.U32 R18, RZ, RZ, R12 ;  /* 0x000000ffff129224 */ /* 0x001fe400078e000c */
[----:B------:R-:W-:Y:S01]  /*42490*/  @!P1 IMAD.MOV.U32 R19, RZ, RZ, R21 ;  /* 0x000000ffff139224 */ /* 0x000fe200078e0015 */
[----:B--2---:R-:W-:Y:S04]  /*424a0*/  STL [R1+0x1788], R17 ;  /* 0x0017881101007387 */ /* 0x004fe80000100800 */
[----:B------:R-:W2:Y:S04]  /*424b0*/  LDL R11, [R1+0x478] ;  /* 0x00047800010b7983 */ /* 0x000ea80000100800 */
[----:B------:R0:W-:Y:S04]  /*424c0*/  STL [R1+0xf0], R22 ;  /* 0x0000f01601007387 */ /* 0x0001e80000100800 */
[----:B------:R-:W4:Y:S04]  /*424d0*/  LDL R8, [R1+0x4b4] ;  /* 0x0004b40001087983 */ /* 0x000f280000100800 */
[----:B------:R-:W4:Y:S04]  /*424e0*/  LDL R7, [R1+0x4b8] ;  /* 0x0004b80001077983 */ /* 0x000f280000100800 */
[----:B0-----:R-:W4:Y:S04]  /*424f0*/  LDL R22, [R1+0x474] ;  /* 0x0004740001167983 */ /* 0x001f280000100800 */
[----:B------:R-:W4:Y:S04]  /*42500*/  LDL R21, [R1+0x4f4] ;  /* 0x0004f40001157983 */ /* 0x000f280000100800 */
[----:B------:R-:W4:Y:S01]  /*42510*/  LDL R12, [R1+0x4f8] ;  /* 0x0004f800010c7983 */ /* 0x000f220000100800 */
[----:B------:R-:W-:-:S02]  /*42520*/  PRMT R41, RZ, 0x7610, R41 ;  /* 0x00007610ff297816 */ /* 0x000fc40000000029 */
[----:B------:R-:W-:-:S04]  /*42530*/  PRMT R40, RZ, 0x7610, R40 ;  /* 0x00007610ff287816 */ /* 0x000fc80000000028 */
[----:B------:R3:W4:Y:S01]  /*42540*/  @!P1 LDG.E.U8 R41, desc[UR20][R18.64] ;  /* 0x0000001412299981 */ /* 0x000722000c1e1100 */
[----:B------:R-:W-:Y:S01]  /*42550*/  PRMT R39, RZ, 0x7610, R39 ;  /* 0x00007610ff277816 */ /* 0x000fe20000000027 */
[----:B---3--:R-:W-:Y:S02]  /*42560*/  @!P1 IMAD.MOV.U32 R18, RZ, RZ, R10 ;  /* 0x000000ffff129224 */ /* 0x008fe400078e000a */
[----:B------:R-:W-:Y:S01]  /*42570*/  @!P1 IMAD.MOV.U32 R19, RZ, RZ, R14 ;  /* 0x000000ffff139224 */ /* 0x000fe200078e000e */
[----:B------:R-:W3:Y:S04]  /*42580*/  LDL R10, [R1+0x538] ;  /* 0x00053800010a7983 */ /* 0x000ee80000100800 */
[----:B------:R-:W3:Y:S04]  /*42590*/  LDL R14, [R1+0x534] ;  /* 0x00053400010e7983 */ /* 0x000ee80000100800 */
[----:B------:R2:W3:Y:S01]  /*425a0*/  @!P1 LDG.E.U8 R40, desc[UR20][R18.64] ;  /* 0x0000001412289981 */ /* 0x0004e2000c1e1100 */
[----:B------:R-:W-:Y:S01]  /*425b0*/  PRMT R38, RZ, 0x7610, R38 ;  /* 0x00007610ff267816 */ /* 0x000fe20000000026 */
[----:B--2---:R-:W-:-:S02]  /*425c0*/  @!P1 IMAD.MOV.U32 R18, RZ, RZ, R11 ;  /* 0x000000ffff129224 */ /* 0x004fc400078e000b */
[----:B------:R-:W2:Y:S01]  /*425d0*/  LDL R11, [R1+0x578] ;  /* 0x00057800010b7983 */ /* 0x000ea20000100800 */
[----:B----4-:R-:W-:-:S03]  /*425e0*/  @!P1 IMAD.MOV.U32 R19, RZ, RZ, R22 ;  /* 0x000000ffff139224 */ /* 0x010fc600078e0016 */
[----:B------:R-:W4:Y:S04]  /*425f0*/  LDL R22, [R1+0x574] ;  /* 0x0005740001167983 */ /* 0x000f280000100800 */
[----:B------:R0:W4:Y:S02]  /*42600*/  @!P1 LDG.E.U8 R39, desc[UR20][R18.64] ;  /* 0x0000001412279981 */ /* 0x000124000c1e1100 */
[----:B0-----:R-:W-:Y:S02]  /*42610*/  @!P1 IMAD.MOV.U32 R18, RZ, RZ, R7 ;  /* 0x000000ffff129224 */ /* 0x001fe400078e0007 */
[----:B------:R-:W-:Y:S01]  /*42620*/  @!P1 IMAD.MOV.U32 R19, RZ, RZ, R8 ;  /* 0x000000ffff139224 */ /* 0x000fe200078e0008 */
[----:B------:R-:W4:Y:S04]  /*42630*/  LDL R7, [R1+0x5b8] ;  /* 0x0005b80001077983 */ /* 0x000f280000100800 */
[----:B------:R-:W4:Y:S04]  /*42640*/  LDL R8, [R1+0x5b4] ;  /* 0x0005b40001087983 */ /* 0x000f280000100800 */
[----:B------:R0:W4:Y:S02]  /*42650*/  @!P1 LDG.E.U8 R38, desc[UR20][R18.64] ;  /* 0x0000001412269981 */ /* 0x000124000c1e1100 */
[----:B0-----:R-:W-:-:S02]  /*42660*/  @!P1 IMAD.MOV.U32 R18, RZ, RZ, R12 ;  /* 0x000000ffff129224 */ /* 0x001fc400078e000c */
[----:B------:R-:W-:Y:S01]  /*42670*/  @!P1 IMAD.MOV.U32 R19, RZ, RZ, R21 ;  /* 0x000000ffff139224 */ /* 0x000fe200078e0015 */
[----:B------:R-:W4:Y:S04]  /*42680*/  LDL R12, [R1+0x5f8] ;  /* 0x0005f800010c7983 */ /* 0x000f280000100800 */
[----:B------:R-:W4:Y:S01]  /*42690*/  LDL R21, [R1+0x5f4] ;  /* 0x0005f40001157983 */ /* 0x000f220000100800 */
[----:B------:R-:W-:Y:S02]  /*426a0*/  PRMT R37, RZ, 0x7610, R37 ;  /* 0x00007610ff257816 */ /* 0x000fe40000000025 */
[----:B------:R-:W-:-:S04]  /*426b0*/  PRMT R36, RZ, 0x7610, R36 ;  /* 0x00007610ff247816 */ /* 0x000fc80000000024 */
[----:B------:R3:W4:Y:S01]  /*426c0*/  @!P1 LDG.E.U8 R37, desc[UR20][R18.64] ;  /* 0x0000001412259981 */ /* 0x000722000c1e1100 */
[----:B------:R-:W-:Y:S01]  /*426d0*/  PRMT R35, RZ, 0x7610, R35 ;  /* 0x00007610ff237816 */ /* 0x000fe20000000023 */
[----:B---3--:R-:W-:Y:S02]  /*426e0*/  @!P1 IMAD.MOV.U32 R18, RZ, RZ, R10 ;  /* 0x000000ffff129224 */ /* 0x008fe400078e000a */
[----:B------:R-:W-:Y:S01]  /*426f0*/  @!P1 IMAD.MOV.U32 R19, RZ, RZ, R14 ;  /* 0x000000ffff139224 */ /* 0x000fe200078e000e */
[----:B------:R-:W3:Y:S04]  /*42700*/  LDL R10, [R1+0x638] ;  /* 0x00063800010a7983 */ /* 0x000ee80000100800 */
[----:B------:R-:W3:Y:S04]  /*42710*/  LDL R14, [R1+0x634] ;  /* 0x00063400010e7983 */ /* 0x000ee80000100800 */
[----:B------:R2:W3:Y:S04]  /*42720*/  @!P1 LDG.E.U8 R36, desc[UR20][R18.64] ;  /* 0x0000001412249981 */ /* 0x0004e8000c1e1100 */
[----:B------:R-:W-:Y:S01]  /*42730*/  STL [R1+0xe8], R42 ;  /* 0x0000e82a01007387 */ /* 0x000fe20000100800 */
[----:B------:R-:W-:Y:S01]  /*42740*/  PRMT R31, RZ, 0x7610, R31 ;  /* 0x00007610ff1f7816 */ /* 0x000fe2000000001f */
[----:B--2---:R-:W-:-:S02]  /*42750*/  @!P1 IMAD.MOV.U32 R18, RZ, RZ, R11 ;  /* 0x000000ffff129224 */ /* 0x004fc400078e000b */
[----:B------:R-:W2:Y:S01]  /*42760*/  LDL R11, [R1+0x678] ;  /* 0x00067800010b7983 */ /* 0x000ea20000100800 */
[----:B----4-:R-:W-:-:S03]  /*42770*/  @!P1 IMAD.MOV.U32 R19, RZ, RZ, R22 ;  /* 0x000000ffff139224 */ /* 0x010fc600078e0016 */
[----:B------:R-:W4:Y:S04]  /*42780*/  LDL R22, [R1+0x674] ;  /* 0x0006740001167983 */ /* 0x000f280000100800 */
[----:B------:R0:W4:Y:S04]  /*42790*/  @!P1 LDG.E.U8 R35, desc[UR20][R18.64] ;  /* 0x0000001412239981 */ /* 0x000128000c1e1100 */
[----:B------:R-:W-:Y:S01]  /*427a0*/  STL [R1+0xe0], R41 ;  /* 0x0000e02901007387 */ /* 0x000fe20000100800 */
[----:B0-----:R-:W-:-:S03]  /*427b0*/  @!P1 IMAD.MOV.U32 R18, RZ, RZ, R7 ;  /* 0x000000ffff129224 */ /* 0x001fc600078e0007 */
[----:B------:R-:W4:Y:S01]  /*427c0*/  LDL R7, [R1+0x6b8] ;  /* 0x0006b80001077983 */ /* 0x000f220000100800 */
[----:B------:R-:W-:-:S03]  /*427d0*/  @!P1 IMAD.MOV.U32 R19, RZ, RZ, R8 ;  /* 0x000000ffff139224 */ /* 0x000fc600078e0008 */
[----:B------:R-:W4:Y:S04]  /*427e0*/  LDL R8, [R1+0x6b4] ;  /* 0x0006b40001087983 */ /* 0x000f280000100800 */
[----:B------:R0:W4:Y:S04]  /*427f0*/  @!P1 LDG.E.U8 R31, desc[UR20][R18.64] ;  /* 0x00000014121f9981 */ /* 0x000128000c1e1100 */
[----:B------:R-:W-:Y:S01]  /*42800*/  STL [R1+0xd8], R40 ;  /* 0x0000d82801007387 */ /* 0x000fe20000100800 */
[----:B0-----:R-:W-:-:S03]  /*42810*/  @!P1 IMAD.MOV.U32 R18, RZ, RZ, R12 ;  /* 0x000000ffff129224 */ /* 0x001fc600078e000c */
[----:B------:R-:W4:Y:S01]  /*42820*/  LDL R12, [R1+0x6f8] ;  /* 0x0006f800010c7983 */ /* 0x000f220000100800 */
[----:B------:R-:W-:-:S03]  /*42830*/  @!P1 IMAD.MOV.U32 R19, RZ, RZ, R21 ;  /* 0x000000ffff139224 */ /* 0x000fc600078e0015 */
[----:B------:R-:W4:Y:S01]  /*42840*/  LDL R21, [R1+0x6f4] ;  /* 0x0006f40001157983 */ /* 0x000f220000100800 */
[----:B------:R-:W-:Y:S02]  /*42850*/  PRMT R30, RZ, 0x7610, R30 ;  /* 0x00007610ff1e7816 */ /* 0x000fe4000000001e */
[----:B------:R-:W-:-:S04]  /*42860*/  PRMT R29, RZ, 0x7610, R29 ;  /* 0x00007610ff1d7816 */ /* 0x000fc8000000001d */
[----:B------:R3:W4:Y:S01]  /*42870*/  @!P1 LDG.E.U8 R30, desc[UR20][R18.64] ;  /* 0x00000014121e9981 */ /* 0x000722000c1e1100 */
[----:B------:R-:W-:Y:S01]  /*42880*/  PRMT R28, RZ, 0x7610, R28 ;  /* 0x00007610ff1c7816 */ /* 0x000fe2000000001c */
[----:B---3--:R-:W-:Y:S02]  /*42890*/  @!P1 IMAD.MOV.U32 R18, RZ, RZ, R10 ;  /* 0x000000ffff129224 */ /* 0x008fe400078e000a */
[----:B------:R-:W-:-:S05]  /*428a0*/  @!P1 IMAD.MOV.U32 R19, RZ, RZ, R14 ;  /* 0x000000ffff139224 */ /* 0x000fca00078e000e */
[----:B------:R2:W3:Y:S01]  /*428b0*/  @!P1 LDG.E.U8 R29, desc[UR20][R18.64] ;  /* 0x00000014121d9981 */ /* 0x0004e2000c1e1100 */
[----:B------:R-:W-:Y:S02]  /*428c0*/  PRMT R24, RZ, 0x7610, R24 ;  /* 0x00007610ff187816 */ /* 0x000fe40000000018 */
[----:B------:R-:W-:Y:S01]  /*428d0*/  PRMT R20, RZ, 0x7610, R20 ;  /* 0x00007610ff147816 */ /* 0x000fe20000000014 */
[----:B------:R-:W-:Y:S04]  /*428e0*/  STL [R1+0xd0], R39 ;  /* 0x0000d02701007387 */ /* 0x000fe80000100800 */
[----:B------:R-:W3:Y:S04]  /*428f0*/  LDL R14, [R1+0x73c] ;  /* 0x00073c00010e7983 */ /* 0x000ee80000100800 */
[----:B------:R-:W3:Y:S04]  /*42900*/  LDL R10, [R1+0x740] ;  /* 0x00074000010a7983 */ /* 0x000ee80000100800 */
[----:B------:R-:W-:Y:S01]  /*42910*/  STL [R1+0xc8], R38 ;  /* 0x0000c82601007387 */ /* 0x000fe20000100800 */
[----:B--2---:R-:W-:-:S03]  /*42920*/  @!P1 IMAD.MOV.U32 R18, RZ, RZ, R11 ;  /* 0x000000ffff129224 */ /* 0x004fc600078e000b */
[----:B------:R-:W2:Y:S01]  /*42930*/  LDL R11, [R1+0x780] ;  /* 0x00078000010b7983 */ /* 0x000ea20000100800 */
[----:B----4-:R-:W-:-:S03]  /*42940*/  @!P1 IMAD.MOV.U32 R19, RZ, RZ, R22 ;  /* 0x000000ffff139224 */ /* 0x010fc600078e0016 */
[----:B------:R-:W4:Y:S04]  /*42950*/  LDL R22, [R1+0x77c] ;  /* 0x00077c0001167983 */ /* 0x000f280000100800 */
[----:B------:R0:W4:Y:S02]  /*42960*/  @!P1 LDG.E.U8 R28, desc[UR20][R18.64] ;  /* 0x00000014121c9981 */ /* 0x000124000c1e1100 */
[----:B0-----:R-:W-:Y:S02]  /*42970*/  @!P1 IMAD.MOV.U32 R18, RZ, RZ, R7 ;  /* 0x000000ffff129224 */ /* 0x001fe400078e0007 */
[----:B------:R-:W-:-:S05]  /*42980*/  @!P1 IMAD.MOV.U32 R19, RZ, RZ, R8 ;  /* 0x000000ffff139224 */ /* 0x000fca00078e0008 */
[----:B------:R0:W4:Y:S02]  /*42990*/  @!P1 LDG.E.U8 R24, desc[UR20][R18.64] ;  /* 0x0000001412189981 */ /* 0x000124000c1e1100 */
[----:B0-----:R-:W-:Y:S02]  /*429a0*/  @!P1 IMAD.MOV.U32 R18, RZ, RZ, R12 ;  /* 0x000000ffff129224 */ /* 0x001fe400078e000c */
[----:B------:R-:W-:-:S05]  /*429b0*/  @!P1 IMAD.MOV.U32 R19, RZ, RZ, R21 ;  /* 0x000000ffff139224 */ /* 0x000fca00078e0015 */
[----:B------:R3:W4:Y:S04]  /*429c0*/  @!P1 LDG.E.U8 R20, desc[UR20][R18.64] ;  /* 0x0000001412149981 */ /* 0x000728000c1e1100 */
[----:B------:R-:W-:Y:S04]  /*429d0*/  STL [R1+0xc0], R37 ;  /* 0x0000c02501007387 */ /* 0x000fe80000100800 */
[----:B------:R-:W4:Y:S04]  /*429e0*/  LDL R8, [R1+0x7bc] ;  /* 0x0007bc0001087983 */ /* 0x000f280000100800 */
[----:B------:R-:W4:Y:S04]  /*429f0*/  LDL R7, [R1+0x7c0] ;  /* 0x0007c00001077983 */ /* 0x000f280000100800 */
[----:B------:R-:W-:Y:S01]  /*42a00*/  STL [R1+0xb8], R36 ;  /* 0x0000b82401007387 */ /* 0x000fe20000100800 */
[----:B------:R-:W-:Y:S01]  /*42a10*/  PRMT R27, RZ, 0x7610, R27 ;  /* 0x00007610ff1b7816 */ /* 0x000fe2000000001b */
[----:B---3--:R-:W-:-:S02]  /*42a20*/  @!P1 IMAD.MOV.U32 R19, RZ, RZ, R14 ;  /* 0x000000ffff139224 */ /* 0x008fc400078e000e */
[----:B------:R-:W-:-:S05]  /*42a30*/  @!P1 IMAD.MOV.U32 R18, RZ, RZ, R10 ;  /* 0x000000ffff129224 */ /* 0x000fca00078e000a */
[----:B------:R2:W3:Y:S02]  /*42a40*/  @!P1 LDG.E.U8 R27, desc[UR20][R18.64] ;  /* 0x00000014121b9981 */ /* 0x0004e4000c1e1100 */
[----:B--2---:R-:W-:Y:S02]  /*42a50*/  @!P1 IMAD.MOV.U32 R18, RZ, RZ, R11 ;  /* 0x000000ffff129224 */ /* 0x004fe400078e000b */
[----:B----4-:R-:W-:Y:S01]  /*42a60*/  @!P1 IMAD.MOV.U32 R19, RZ, RZ, R22 ;  /* 0x000000ffff139224 */ /* 0x010fe200078e0016 */
[----:B------:R0:W-:Y:S04]  /*42a70*/  STL [R1+0x80], R24 ;  /* 0x0000801801007387 */ /* 0x0001e80000100800 */
[----:B------:R-:W2:Y:S04]  /*42a80*/  LDL R12, [R1+0x800] ;  /* 0x00080000010c7983 */ /* 0x000ea80000100800 */
[----:B0-----:R-:W4:Y:S04]  /*42a90*/  LDL R24, [R1+0x7fc] ;  /* 0x0007fc0001187983 */ /* 0x001f280000100800 */
[----:B------:R-:W-:Y:S04]  /*42aa0*/  STL [R1+0xb0], R35 ;  /* 0x0000b02301007387 */ /* 0x000fe80000100800 */
[----:B------:R-:W3:Y:S04]  /*42ab0*/  LDL R21, [R1+0x83c] ;  /* 0x00083c0001157983 */ /* 0x000ee80000100800 */
[----:B------:R0:W-:Y:S04]  /*42ac0*/  STL [R1+0x40], R20 ;  /* 0x0000401401007387 */ /* 0x0001e80000100800 */
[----:B0-----:R-:W3:Y:S04]  /*42ad0*/  LDL R20, [R1+0x840] ;  /* 0x0008400001147983 */ /* 0x001ee80000100800 */
[----:B------:R-:W-:Y:S04]  /*42ae0*/  STL [R1+0xa8], R31 ;  /* 0x0000a81f01007387 */ /* 0x000fe80000100800 */
[----:B------:R-:W3:Y:S04]  /*42af0*/  LDL R14, [R1+0x87c] ;  /* 0x00087c00010e7983 */ /* 0x000ee80000100800 */
[----:B------:R-:W3:Y:S04]  /*42b00*/  LDL R10, [R1+0x880] ;  /* 0x00088000010a7983 */ /* 0x000ee80000100800 */
[----:B------:R-:W-:Y:S04]  /*42b10*/  STL [R1+0xa0], R30 ;  /* 0x0000a01e01007387 */ /* 0x000fe80000100800 */
[----:B------:R-:W3:Y:S04]  /*42b20*/  LDL R22, [R1+0x8bc] ;  /* 0x0008bc0001167983 */ /* 0x000ee80000100800 */
[----:B------:R-:W3:Y:S01]  /*42b30*/  LDL R11, [R1+0x8c0] ;  /* 0x0008c000010b7983 */ /* 0x000ee20000100800 */
[----:B------:R-:W-:-:S02]  /*42b40*/  PRMT R26, RZ, 0x7610, R26 ;  /* 0x00007610ff1a7816 */ /* 0x000fc4000000001a */
[----:B------:R-:W-:-:S04]  /*42b50*/  PRMT R25, RZ, 0x7610, R25 ;  /* 0x00007610ff197816 */ /* 0x000fc80000000019 */
[----:B------:R0:W3:Y:S01]  /*42b60*/  @!P1 LDG.E.U8 R26, desc[UR20][R18.64] ;  /* 0x00000014121a9981 */ /* 0x0000e2000c1e1100 */
[----:B------:R-:W-:Y:S01]  /*42b70*/  PRMT R23, RZ, 0x7610, R23 ;  /* 0x00007610ff177816 */ /* 0x000fe20000000017 */
[----:B0-----:R-:W-:Y:S02]  /*42b80*/  @!P1 IMAD.MOV.U32 R18, RZ, RZ, R7 ;  /* 0x000000ffff129224 */ /* 0x001fe400078e0007 */
[----:B------:R-:W-:-:S05]  /*42b90*/  @!P1 IMAD.MOV.U32 R19, RZ, RZ, R8 ;  /* 0x000000ffff139224 */ /* 0x000fca00078e0008 */
[----:B------:R2:W3:Y:S01]  /*42ba0*/  @!P1 LDG.E.U8 R25, desc[UR20][R18.64] ;  /* 0x0000001412199981 */ /* 0x0004e2000c1e1100 */
[----:B------:R-:W-:Y:S02]  /*42bb0*/  PRMT R56, RZ, 0x7610, R56 ;  /* 0x00007610ff387816 */ /* 0x000fe40000000038 */
[----:B------:R-:W-:Y:S01]  /*42bc0*/  PRMT R48, RZ, 0x7610, R48 ;  /* 0x00007610ff307816 */ /* 0x000fe20000000030 */
[----:B------:R-:W-:Y:S04]  /*42bd0*/  STL [R1+0x98], R29 ;  /* 0x0000981d01007387 */ /* 0x000fe80000100800 */
[----:B------:R-:W3:Y:S04]  /*42be0*/  LDL R8, [R1+0x8fc] ;  /* 0x0008fc0001087983 */ /* 0x000ee80000100800 */
[----:B------:R-:W3:Y:S01]  /*42bf0*/  LDL R7, [R1+0x900] ;  /* 0x0009000001077983 */ /* 0x000ee20000100800 */
[----:B--2---:R-:W-:-:S02]  /*42c00*/  @!P1 IMAD.MOV.U32 R18, RZ, RZ, R12 ;  /* 0x000000ffff129224 */ /* 0x004fc400078e000c */
[----:B----4-:R-:W-:-:S05]  /*42c10*/  @!P1 IMAD.MOV.U32 R19, RZ, RZ, R24 ;  /* 0x000000ffff139224 */ /* 0x010fca00078e0018 */
[----:B------:R3:W2:Y:S02]  /*42c20*/  @!P1 LDG.E.U8 R23, desc[UR20][R18.64] ;  /* 0x0000001412179981 */ /* 0x0006a4000c1e1100 */
[----:B---3--:R-:W-:Y:S02]  /*42c30*/  @!P1 IMAD.MOV.U32 R19, RZ, RZ, R21 ;  /* 0x000000ffff139224 */ /* 0x008fe400078e0015 */
[----:B------:R-:W-:-:S05]  /*42c40*/  @!P1 IMAD.MOV.U32 R18, RZ, RZ, R20 ;  /* 0x000000ffff129224 */ /* 0x000fca00078e0014 */
[----:B------:R0:W3:Y:S01]  /*42c50*/  @!P1 LDG.E.U8 R56, desc[UR20][R18.64] ;  /* 0x0000001412389981 */ /* 0x0000e2000c1e1100 */
[----:B------:R-:W-:Y:S02]  /*42c60*/  @!P1 IMAD.MOV.U32 R21, RZ, RZ, R14 ;  /* 0x000000ffff159224 */ /* 0x000fe400078e000e */
[----:B------:R-:W-:Y:S01]  /*42c70*/  @!P1 IMAD.MOV.U32 R20, RZ, RZ, R10 ;  /* 0x000000ffff149224 */ /* 0x000fe200078e000a */
[----:B0-----:R-:W-:-:S04]  /*42c80*/  PRMT R18, RZ, 0x7610, R18 ;  /* 0x00007610ff127816 */ /* 0x001fc80000000012 */
[----:B------:R0:W4:Y:S02]  /*42c90*/  @!P1 LDG.E.U8 R48, desc[UR20][R20.64] ;  /* 0x0000001414309981 */ /* 0x000124000c1e1100 */
[----:B0-----:R-:W-:Y:S02]  /*42ca0*/  @!P1 IMAD.MOV.U32 R20, RZ, RZ, R11 ;  /* 0x000000ffff149224 */ /* 0x001fe400078e000b */
[----:B------:R-:W-:-:S05]  /*42cb0*/  @!P1 IMAD.MOV.U32 R21, RZ, RZ, R22 ;  /* 0x000000ffff159224 */ /* 0x000fca00078e0016 */
[----:B------:R-:W2:Y:S04]  /*42cc0*/  @!P1 LDG.E.U8 R18, desc[UR20][R20.64] ;  /* 0x0000001414129981 */ /* 0x000ea8000c1e1100 */
[----:B------:R-:W-:Y:S04]  /*42cd0*/  STL [R1+0x90], R28 ;  /* 0x0000901c01007387 */ /* 0x000fe80000100800 */
[----:B------:R0:W-:Y:S04]  /*42ce0*/  STL [R1+0x34], R27 ;  /* 0x0000341b01007387 */ /* 0x0001e80000100800 */
[----:B------:R-:W2:Y:S04]  /*42cf0*/  LDL R12, [R1+0x940] ;  /* 0x00094000010c7983 */ /* 0x000ea80000100800 */
[----:B0-----:R-:W2:Y:S04]  /*42d00*/  LDL R27, [R1+0x93c] ;  /* 0x00093c00011b7983 */ /* 0x001ea80000100800 */
[----:B------:R0:W-:Y:S04]  /*42d10*/  STL [R1+0x1c], R25 ;  /* 0x00001c1901007387 */ /* 0x0001e80000100800 */
[----:B------:R-:W2:Y:S04]  /*42d20*/  LDL R24, [R1+0x980] ;  /* 0x0009800001187983 */ /* 0x000ea80000100800 */
[----:B0-----:R-:W2:Y:S01]  /*42d30*/  LDL R25, [R1+0x97c] ;  /* 0x00097c0001197983 */ /* 0x001ea20000100800 */
[----:B------:R-:W-:Y:S01]  /*42d40*/  PRMT R19, RZ, 0x7610, R19 ;  /* 0x00007610ff137816 */ /* 0x000fe20000000013 */
[----:B------:R-:W-:-:S02]  /*42d50*/  @!P1 IMAD.MOV.U32 R22, RZ, RZ, R7 ;  /* 0x000000ffff169224 */ /* 0x000fc400078e0007 */
[----:B---3--:R-:W-:Y:S04]  /*42d60*/  STL [R1+0x1748], R56 ;  /* 0x0017483801007387 */ /* 0x008fe80000100800 */
[----:B------:R-:W3:Y:S04]  /*42d70*/  LDL R14, [R1+0x9bc] ;  /* 0x0009bc00010e7983 */ /* 0x000ee80000100800 */
[----:B------:R-:W3:Y:S04]  /*42d80*/  LDL R10, [R1+0x9c0] ;  /* 0x0009c000010a7983 */ /* 0x000ee80000100800 */
[----:B----4-:R-:W-:Y:S04]  /*42d90*/  STL [R1+0x174c], R48 ;  /* 0x00174c3001007387 */ /* 0x010fe80000100800 */
[----:B------:R0:W-:Y:S04]  /*42da0*/  STL [R1+0x28], R26 ;  /* 0x0000281a01007387 */ /* 0x0001e80000100800 */
[----:B------:R-:W4:Y:S04]  /*42db0*/  LDL R11, [R1+0xa00] ;  /* 0x000a0000010b7983 */ /* 0x000f280000100800 */
[----:B0-----:R-:W4:Y:S04]  /*42dc0*/  LDL R26, [R1+0x9fc] ;  /* 0x0009fc00011a7983 */ /* 0x001f280000100800 */
[----:B--2---:R-:W-:Y:S04]  /*42dd0*/  STL [R1+0x1750], R18 ;  /* 0x0017501201007387 */ /* 0x004fe80000100800 */
[----:B------:R0:W-:Y:S04]  /*42de0*/  STL [R1+0x10], R23 ;  /* 0x0000101701007387 */ /* 0x0001e80000100800 */
[----:B------:R-:W2:Y:S01]  /*42df0*/  LDL R7, [R1+0xa40] ;  /* 0x000a400001077983 */ /* 0x000ea20000100800 */
[----:B0-----:R-:W-:-:S03]  /*42e00*/  @!P1 IMAD.MOV.U32 R23, RZ, RZ, R8 ;  /* 0x000000ffff179224 */ /* 0x001fc600078e0008 */
[----:B------:R-:W2:Y:S04]  /*42e10*/  LDL R8, [R1+0xa3c] ;  /* 0x000a3c0001087983 */ /* 0x000ea80000100800 */
[----:B------:R0:W2:Y:S01]  /*42e20*/  @!P1 LDG.E.U8 R19, desc[UR20][R22.64] ;  /* 0x0000001416139981 */ /* 0x0000a2000c1e1100 */
[----:B------:R-:W-:Y:S02]  /*42e30*/  PRMT R20, RZ, 0x7610, R20 ;  /* 0x00007610ff147816 */ /* 0x000fe40000000014 */
[----:B------:R-:W-:Y:S01]  /*42e40*/  PRMT R21, RZ, 0x7610, R21 ;  /* 0x00007610ff157816 */ /* 0x000fe20000000015 */
[----:B0-----:R-:W-:-:S05]  /*42e50*/  @!P1 IMAD.MOV.U32 R22, RZ, RZ, R12 ;  /* 0x000000ffff169224 */ /* 0x001fca00078e000c */
[----:B------:R-:W4:Y:S01]  /*42e60*/  @!P1 LDG.E.U8 R21, desc[UR20][R24.64] ;  /* 0x0000001418159981 */ /* 0x000f22000c1e1100 */
[----:B------:R-:W-:-:S05]  /*42e70*/  @!P1 IMAD.MOV.U32 R23, RZ, RZ, R27 ;  /* 0x000000ffff179224 */ /* 0x000fca00078e001b */
[----:B------:R0:W4:Y:S02]  /*42e80*/  @!P1 LDG.E.U8 R20, desc[UR20][R22.64] ;  /* 0x0000001416149981 */ /* 0x000124000c1e1100 */
[----:B0-----:R-:W-:Y:S01]  /*42e90*/  PRMT R22, RZ, 0x7610, R22 ;  /* 0x00007610ff167816 */ /* 0x001fe20000000016 */
[----:B---3--:R-:W-:Y:S02]  /*42ea0*/  @!P1 IMAD.MOV.U32 R25, RZ, RZ, R14 ;  /* 0x000000ffff199224 */ /* 0x008fe400078e000e */
[----:B------:R-:W-:-:S05]  /*42eb0*/  @!P1 IMAD.MOV.U32 R24, RZ, RZ, R10 ;  /* 0x000000ffff189224 */ /* 0x000fca00078e000a */
[----:B------:R0:W3:Y:S04]  /*42ec0*/  @!P1 LDG.E.U8 R22, desc[UR20][R24.64] ;  /* 0x0000001418169981 */ /* 0x0000e8000c1e1100 */
[----:B--2---:R1:W-:Y:S04]  /*42ed0*/  STL [R1+0x1754], R19 ;  /* 0x0017541301007387 */ /* 0x0043e80000100800 */
[----:B------:R-:W2:Y:S04]  /*42ee0*/  LDL R28, [R1+0xa7c] ;  /* 0x000a7c00011c7983 */ /* 0x000ea80000100800 */
[----:B------:R-:W2:Y:S01]  /*42ef0*/  LDL R12, [R1+0xa80] ;  /* 0x000a8000010c7983 */ /* 0x000ea20000100800 */
[----:B------:R-:W-:Y:S01]  /*42f00*/  PRMT R23, RZ, 0x7610, R23 ;  /* 0x00007610ff177816 */ /* 0x000fe20000000017 */
[----:B----4-:R-:W-:-:S02]  /*42f10*/  @!P1 IMAD.MOV.U32 R27, RZ, RZ, R26 ;  /* 0x000000ffff1b9224 */ /* 0x010fc400078e001a */
[----:B------:R-:W-:Y:S01]  /*42f20*/  @!P1 IMAD.MOV.U32 R26, RZ, RZ, R11 ;  /* 0x000000ffff1a9224 */ /* 0x000fe200078e000b */
[----:B0-----:R-:W-:Y:S02]  /*42f30*/  PRMT R24, RZ, 0x7610, R24 ;  /* 0x00007610ff187816 */ /* 0x001fe40000000018 */
[----:B------:R-:W-:Y:S02]  /*42f40*/  PRMT R25, RZ, 0x7610, R25 ;  /* 0x00007610ff197816 */ /* 0x000fe40000000019 */
[----:B------:R0:W4:Y:S02]  /*42f50*/  @!P1 LDG.E.U8 R23, desc[UR20][R26.64] ;  /* 0x000000141a179981 */ /* 0x000124000c1e1100 */
[----:B0-----:R-:W-:Y:S02]  /*42f60*/  @!P1 IMAD.MOV.U32 R26, RZ, RZ, R7 ;  /* 0x000000ffff1a9224 */ /* 0x001fe400078e0007 */
[----:B------:R-:W-:-:S05]  /*42f70*/  @!P1 IMAD.MOV.U32 R27, RZ, RZ, R8 ;  /* 0x000000ffff1b9224 */ /* 0x000fca00078e0008 */
[----:B------:R0:W4:Y:S04]  /*42f80*/  @!P1 LDG.E.U8 R24, desc[UR20][R26.64] ;  /* 0x000000141a189981 */ /* 0x000128000c1e1100 */
[----:B------:R-:W-:Y:S04]  /*42f90*/  STL [R1+0x1758], R20 ;  /* 0x0017581401007387 */ /* 0x000fe80000100800 */
[----:B------:R-:W4:Y:S04]  /*42fa0*/  LDL R31, [R1+0xabc] ;  /* 0x000abc00011f7983 */ /* 0x000f280000100800 */
[----:B------:R-:W4:Y:S04]  /*42fb0*/  LDL R30, [R1+0xac0] ;  /* 0x000ac000011e7983 */ /* 0x000f280000100800 */
[----:B------:R-:W-:Y:S04]  /*42fc0*/  STL [R1+0x178c], R21 ;  /* 0x00178c1501007387 */ /* 0x000fe80000100800 */
[----:B------:R-:W4:Y:S04]  /*42fd0*/  LDL R14, [R1+0xaf4] ;  /* 0x000af400010e7983 */ /* 0x000f280000100800 */
[----:B------:R-:W4:Y:S04]  /*42fe0*/  LDL R10, [R1+0xaf8] ;  /* 0x000af800010a7983 */ /* 0x000f280000100800 */
[----:B---3--:R-:W-:Y:S04]  /*42ff0*/  STL [R1+0x1790], R22 ;  /* 0x0017901601007387 */ /* 0x008fe80000100800 */
[----:B-1----:R-:W3:Y:S04]  /*43000*/  LDL R19, [R1+0xb2c] ;  /* 0x000b2c0001137983 */ /* 0x002ee80000100800 */
[----:B------:R-:W3:Y:S01]  /*43010*/  LDL R11, [R1+0xb30] ;  /* 0x000b3000010b7983 */ /* 0x000ee20000100800 */
[----:B--2---:R-:W-:-:S02]  /*43020*/  @!P1 IMAD.MOV.U32 R29, RZ, RZ, R28 ;  /* 0x000000ffff1d9224 */ /* 0x004fc400078e001c */
[----:B------:R-:W-:-:S05]  /*43030*/  @!P1 IMAD.MOV.U32 R28, RZ, RZ, R12 ;  /* 0x000000ffff1c9224 */ /* 0x000fca00078e000c */
[----:B------:R1:W2:Y:S04]  /*43040*/  @!P1 LDG.E.U8 R25, desc[UR20][R28.64] ;  /* 0x000000141c199981 */ /* 0x0002a8000c1e1100 */
[----:B----4-:R-:W-:Y:S04]  /*43050*/  STL [R1+0x1794], R23 ;  /* 0x0017941701007387 */ /* 0x010fe80000100800 */
[----:B------:R-:W4:Y:S04]  /*43060*/  LDL R8, [R1+0x35c] ;  /* 0x00035c0001087983 */ /* 0x000f280000100800 */
[----:B------:R-:W4:Y:S01]  /*43070*/  LDL R7, [R1+0x360] ;  /* 0x0003600001077983 */ /* 0x000f220000100800 */
[----:B0-----:R-:W-:-:S03]  /*43080*/  PRMT R27, RZ, 0x7610, R27 ;  /* 0x00007610ff1b7816 */ /* 0x001fc6000000001b */
[----:B------:R0:W-:Y:S04]  /*43090*/  STL [R1+0x1798], R24 ;  /* 0x0017981801007387 */ /* 0x0001e80000100800 */
[----:B------:R-:W4:Y:S01]  /*430a0*/  LDL R12, [R1+0x3a0] ;  /* 0x0003a000010c7983 */ /* 0x000f220000100800 */
[----:B-1----:R-:W-:Y:S02]  /*430b0*/  @!P1 IMAD.MOV.U32 R29, RZ, RZ, R31 ;  /* 0x000000ffff1d9224 */ /* 0x002fe400078e001f */
[----:B------:R-:W-:Y:S02]  /*430c0*/  @!P1 IMAD.MOV.U32 R28, RZ, RZ, R30 ;  /* 0x000000ffff1c9224 */ /* 0x000fe400078e001e */
[----:B------:R-:W-:Y:S02]  /*430d0*/  @!P1 IMAD.MOV.U32 R31, RZ, RZ, R14 ;  /* 0x000000ffff1f9224 */ /* 0x000fe400078e000e */
[----:B------:R-:W-:-:S05]  /*430e0*/  @!P1 IMAD.MOV.U32 R30, RZ, RZ, R10 ;  /* 0x000000ffff1e9224 */ /* 0x000fca00078e000a */
[----:B------:R3:W4:Y:S02]  /*430f0*/  @!P1 LDG.E.U8 R27, desc[UR20][R30.64] ;  /* 0x000000141e1b9981 */ /* 0x000724000c1e1100 */
[----:B---3--:R-:W-:Y:S02]  /*43100*/  @!P1 IMAD.MOV.U32 R31, RZ, RZ, R19 ;  /* 0x000000ffff1f9224 */ /* 0x008fe400078e0013 */
[----:B------:R-:W-:Y:S01]  /*43110*/  @!P1 IMAD.MOV.U32 R30, RZ, RZ, R11 ;  /* 0x000000ffff1e9224 */ /* 0x000fe200078e000b */
[----:B--2---:R1:W-:Y:S04]  /*43120*/  STL [R1+0x179c], R25 ;  /* 0x00179c1901007387 */ /* 0x0043e80000100800 */
[----:B0-----:R-:W2:Y:S04]  /*43130*/  LDL R24, [R1+0x39c] ;  /* 0x00039c0001187983 */ /* 0x001ea80000100800 */
[----:B------:R-:W3:Y:S04]  /*43140*/  LDL R14, [R1+0x3dc] ;  /* 0x0003dc00010e7983 */ /* 0x000ee80000100800 */
[----:B------:R-:W3:Y:S04]  /*43150*/  LDL R10, [R1+0x3e0] ;  /* 0x0003e000010a7983 */ /* 0x000ee80000100800 */
[----:B------:R-:W3:Y:S04]  /*43160*/  LDL R19, [R1+0x43c] ;  /* 0x00043c0001137983 */ /* 0x000ee80000100800 */
[----:B------:R-:W3:Y:S01]  /*43170*/  LDL R11, [R1+0x440] ;  /* 0x00044000010b7983 */ /* 0x000ee20000100800 */
[----:B------:R-:W-:-:S06]  /*43180*/  PRMT R26, RZ, 0x7610, R26 ;  /* 0x00007610ff1a7816 */ /* 0x000fcc000000001a */
[----:B------:R0:W3:Y:S01]  /*43190*/  @!P1 LDG.E.U8 R26, desc[UR20][R28.64] ;  /* 0x000000141c1a9981 */ /* 0x0000e2000c1e1100 */
[----:B------:R-:W-:Y:S02]  /*431a0*/  PRMT R34, RZ, 0x7610, R34 ;  /* 0x00007610ff227816 */ /* 0x000fe40000000022 */
[----:B0-----:R-:W-:-:S06]  /*431b0*/  PRMT R28, RZ, 0x7610, R28 ;  /* 0x00007610ff1c7816 */ /* 0x001fcc000000001c */
[----:B------:R4:W3:Y:S01]  /*431c0*/  @!P1 LDG.E.U8 R28, desc[UR20][R30.64] ;  /* 0x000000141e1c9981 */ /* 0x0008e2000c1e1100 */
[----:B------:R-:W-:Y:S01]  /*431d0*/  PRMT R33, RZ, 0x7610, R33 ;  /* 0x00007610ff217816 */ /* 0x000fe20000000021 */
[----:B----4-:R-:W-:Y:S02]  /*431e0*/  @!P1 IMAD.MOV.U32 R30, RZ, RZ, R7 ;  /* 0x000000ffff1e9224 */ /* 0x010fe400078e0007 */
[----:B------:R-:W-:Y:S01]  /*431f0*/  @!P1 IMAD.MOV.U32 R31, RZ, RZ, R8 ;  /* 0x000000ffff1f9224 */ /* 0x000fe200078e0008 */
[----:B------:R-:W-:Y:S01]  /*43200*/  PRMT R32, RZ, 0x7610, R32 ;  /* 0x00007610ff207816 */ /* 0x000fe20000000020 */
[----:B------:R-:W4:Y:S04]  /*43210*/  LDL R8, [R1+0x47c] ;  /* 0x00047c0001087983 */ /* 0x000f280000100800 */
[----:B------:R0:W4:Y:S01]  /*43220*/  @!P1 LDG.E.U8 R34, desc[UR20][R30.64] ;  /* 0x000000141e229981 */ /* 0x000122000c1e1100 */
[----:B------:R-:W-:-:S03]  /*43230*/  PRMT R9, RZ, 0x7610, R9 ;  /* 0x00007610ff097816 */ /* 0x000fc60000000009 */
[----:B------:R-:W4:Y:S01]  /*43240*/  LDL R7, [R1+0x480] ;  /* 0x0004800001077983 */ /* 0x000f220000100800 */
[----:B0-----:R-:W-:-:S03]  /*43250*/  @!P1 IMAD.MOV.U32 R30, RZ, RZ, R12 ;  /* 0x000000ffff1e9224 */ /* 0x001fc600078e000c */
[----:B------:R-:W4:Y:S01]  /*43260*/  LDL R12, [R1+0x4c0] ;  /* 0x0004c000010c7983 */ /* 0x000f220000100800 */
[----:B--2---:R-:W-:-:S03]  /*43270*/  @!P1 IMAD.MOV.U32 R31, RZ, RZ, R24 ;  /* 0x000000ffff1f9224 */ /* 0x004fc600078e0018 */
[----:B------:R-:W2:Y:S04]  /*43280*/  LDL R24, [R1+0x4bc] ;  /* 0x0004bc0001187983 */ /* 0x000ea80000100800 */
[----:B------:R3:W2:Y:S02]  /*43290*/  @!P1 LDG.E.U8 R33, desc[UR20][R30.64] ;  /* 0x000000141e219981 */ /* 0x0006a4000c1e1100 */
[----:B---3--:R-:W-:Y:S02]  /*432a0*/  @!P1 IMAD.MOV.U32 R30, RZ, RZ, R10 ;  /* 0x000000ffff1e9224 */ /* 0x008fe400078e000a */
[----:B------:R-:W-:Y:S01]  /*432b0*/  @!P1 IMAD.MOV.U32 R31, RZ, RZ, R14 ;  /* 0x000000ffff1f9224 */ /* 0x000fe200078e000e */
[----:B------:R-:W3:Y:S04]  /*432c0*/  LDL R10, [R1+0x500] ;  /* 0x00050000010a7983 */ /* 0x000ee80000100800 */
[----:B------:R0:W2:Y:S04]  /*432d0*/  @!P1 LDG.E.U8 R32, desc[UR20][R30.64] ;  /* 0x000000141e209981 */ /* 0x0000a8000c1e1100 */
[----:B------:R-:W2:Y:S01]  /*432e0*/  LDL R14, [R1+0x4fc] ;  /* 0x0004fc00010e7983 */ /* 0x000ea20000100800 */
[----:B0-----:R-:W-:-:S02]  /*432f0*/  @!P1 IMAD.MOV.U32 R30, RZ, RZ, R11 ;  /* 0x000000ffff1e9224 */ /* 0x001fc400078e000b */
[----:B------:R-:W-:Y:S01]  /*43300*/  @!P1 IMAD.MOV.U32 R31, RZ, RZ, R19 ;  /* 0x000000ffff1f9224 */ /* 0x000fe200078e0013 */
[----:B------:R-:W2:Y:S04]  /*43310*/  LDL R11, [R1+0x540] ;  /* 0x00054000010b7983 */ /* 0x000ea80000100800 */
[----:B------:R4:W2:Y:S04]  /*43320*/  @!P1 LDG.E.U8 R9, desc[UR20][R30.64] ;  /* 0x000000141e099981 */ /* 0x0008a8000c1e1100 */
[----:B------:R-:W3:Y:S01]  /*43330*/  LDL R19, [R1+0x53c] ;  /* 0x00053c0001137983 */ /* 0x000ee20000100800 */
[----:B----4-:R-:W-:Y:S01]  /*43340*/  @!P1 IMAD.MOV.U32 R31, RZ, RZ, R8 ;  /* 0x000000ffff1f9224 */ /* 0x010fe200078e0008 */
[----:B-1----:R-:W-:-:S02]  /*43350*/  PRMT R25, RZ, 0x7610, R25 ;  /* 0x00007610ff197816 */ /* 0x002fc40000000019 */
[----:B------:R-:W-:Y:S01]  /*43360*/  PRMT R15, RZ, 0x7610, R15 ;  /* 0x00007610ff0f7816 */ /* 0x000fe2000000000f */
[----:B------:R-:W-:-:S05]  /*43370*/  @!P1 IMAD.MOV.U32 R30, RZ, RZ, R7 ;  /* 0x000000ffff1e9224 */ /* 0x000fca00078e0007 */
[----:B------:R0:W4:Y:S02]  /*43380*/  @!P1 LDG.E.U8 R25, desc[UR20][R30.64] ;  /* 0x000000141e199981 */ /* 0x000124000c1e1100 */
[----:B0-----:R-:W-:Y:S02]  /*43390*/  @!P1 IMAD.MOV.U32 R30, RZ, RZ, R12 ;  /* 0x000000ffff1e9224 */ /* 0x001fe400078e000c */
[----:B--2---:R0:W-:Y:S04]  /*433a0*/  STL [R1+0x70], R9 ;  /* 0x0000700901007387 */ /* 0x0041e80000100800 */
[----:B------:R-:W2:Y:S01]  /*433b0*/  LDL R8, [R1+0x580] ;  /* 0x0005800001087983 */ /* 0x000ea20000100800 */
[----:B------:R-:W-:Y:S01]  /*433c0*/  @!P1 IMAD.MOV.U32 R31, RZ, RZ, R24 ;  /* 0x000000ffff1f9224 */ /* 0x000fe200078e0018 */
[----:B------:R-:W-:-:S02]  /*433d0*/  PRMT R20, RZ, 0x7610, R20 ;  /* 0x00007610ff147816 */ /* 0x000fc40000000014 */
[----:B------:R-:W-:Y:S01]  /*433e0*/  PRMT R16, RZ, 0x7610, R16 ;  /* 0x00007610ff107816 */ /* 0x000fe20000000010 */
[----:B------:R-:W4:Y:S04]  /*433f0*/  LDL R12, [R1+0x5bc] ;  /* 0x0005bc00010c7983 */ /* 0x000f280000100800 */
[----:B0-----:R-:W4:Y:S04]  /*43400*/  LDL R9, [R1+0x57c] ;  /* 0x00057c0001097983 */ /* 0x001f280000100800 */
[----:B------:R3:W4:Y:S01]  /*43410*/  @!P1 LDG.E.U8 R15, desc[UR20][R30.64] ;  /* 0x000000141e0f9981 */ /* 0x000722000c1e1100 */
[----:B------:R-:W-:-:S03]  /*43420*/  PRMT R13, RZ, 0x7610, R13 ;  /* 0x00007610ff0d7816 */ /* 0x000fc6000000000d */
[----:B------:R-:W4:Y:S01]  /*43430*/  LDL R7, [R1+0x5c0] ;  /* 0x0005c00001077983 */ /* 0x000f220000100800 */
[----:B---3--:R-:W-:Y:S02]  /*43440*/  @!P1 IMAD.MOV.U32 R30, RZ, RZ, R10 ;  /* 0x000000ffff1e9224 */ /* 0x008fe400078e000a */
[----:B------:R-:W-:-:S05]  /*43450*/  @!P1 IMAD.MOV.U32 R31, RZ, RZ, R14 ;  /* 0x000000ffff1f9224 */ /* 0x000fca00078e000e */
[----:B------:R0:W3:Y:S02]  /*43460*/  @!P1 LDG.E.U8 R20, desc[UR20][R30.64] ;  /* 0x000000141e149981 */ /* 0x0000e4000c1e1100 */
[----:B0-----:R-:W-:Y:S02]  /*43470*/  @!P1 IMAD.MOV.U32 R30, RZ, RZ, R11 ;  /* 0x000000ffff1e9224 */ /* 0x001fe400078e000b */
[----:B------:R-:W-:-:S05]  /*43480*/  @!P1 IMAD.MOV.U32 R31, RZ, RZ, R19 ;  /* 0x000000ffff1f9224 */ /* 0x000fca00078e0013 */
[----:B------:R2:W3:Y:S02]  /*43490*/  @!P1 LDG.E.U8 R16, desc[UR20][R30.64] ;  /* 0x000000141e109981 */ /* 0x0004e4000c1e1100 */
[----:B--2---:R-:W-:Y:S02]  /*434a0*/  @!P1 IMAD.MOV.U32 R30, RZ, RZ, R8 ;  /* 0x000000ffff1e9224 */ /* 0x004fe400078e0008 */
[----:B----4-:R-:W-:-:S05]  /*434b0*/  @!P1 IMAD.MOV.U32 R31, RZ, RZ, R9 ;  /* 0x000000ffff1f9224 */ /* 0x010fca00078e0009 */
[----:B------:R0:W2:Y:S04]  /*434c0*/  @!P1 LDG.E.U8 R13, desc[UR20][R30.64] ;  /* 0x000000141e0d9981 */ /* 0x0000a8000c1e1100 */
[----:B------:R1:W-:Y:S04]  /*434d0*/  STL [R1+0x68], R15 ;  /* 0x0000680f01007387 */ /* 0x0003e80000100800 */
[----:B------:R-:W4:Y:S04]  /*434e0*/  LDL R14, [R1+0x600] ;  /* 0x00060000010e7983 */ /* 0x000f280000100800 */
[----:B-1----:R-:W4:Y:S04]  /*434f0*/  LDL R15, [R1+0x5fc] ;  /* 0x0005fc00010f7983 */ /* 0x002f280000100800 */
[----:B------:R-:W-:Y:S04]  /*43500*/  STL [R1+0x7c], R34 ;  /* 0x00007c2201007387 */ /* 0x000fe80000100800 */
[----:B------:R-:W4:Y:S04]  /*43510*/  LDL R10, [R1+0x640] ;  /* 0x00064000010a7983 */ /* 0x000f280000100800 */
[----:B------:R-:W4:Y:S04]  /*43520*/  LDL R11, [R1+0x63c] ;  /* 0x00063c00010b7983 */ /* 0x000f280000100800 */
[----:B------:R-:W-:Y:S04]  /*43530*/  STL [R1+0x78], R33 ;  /* 0x0000782101007387 */ /* 0x000fe80000100800 */
[----:B---3--:R1:W-:Y:S04]  /*43540*/  STL [R1+0x64], R20 ;  /* 0x0000641401007387 */ /* 0x0083e80000100800 */
[----:B------:R-:W3:Y:S04]  /*43550*/  LDL R19, [R1+0x680] ;  /* 0x0006800001137983 */ /* 0x000ee80000100800 */
[----:B-1----:R-:W3:Y:S04]  /*43560*/  LDL R20, [R1+0x67c] ;  /* 0x00067c0001147983 */ /* 0x002ee80000100800 */
[----:B------:R-:W-:Y:S04]  /*43570*/  STL [R1+0x74], R32 ;  /* 0x0000742001007387 */ /* 0x000fe80000100800 */
[----:B------:R-:W3:Y:S04]  /*43580*/  LDL R9, [R1+0x6bc] ;  /* 0x0006bc0001097983 */ /* 0x000ee80000100800 */
[----:B------:R-:W3:Y:S01]  /*43590*/  LDL R8, [R1+0x6c0] ;  /* 0x0006c00001087983 */ /* 0x000ee20000100800 */
[----:B0-----:R-:W-:-:S02]  /*435a0*/  @!P1 IMAD.MOV.U32 R31, RZ, RZ, R12 ;  /* 0x000000ffff1f9224 */ /* 0x001fc400078e000c */
[----:B------:R-:W-:Y:S01]  /*435b0*/  @!P1 IMAD.MOV.U32 R30, RZ, RZ, R7 ;  /* 0x000000ffff1e9224 */ /* 0x000fe200078e0007 */
[----:B------:R-:W-:-:S06]  /*435c0*/  PRMT R23, RZ, 0x7610, R23 ;  /* 0x00007610ff177816 */ /* 0x000fcc0000000017 */
[----:B------:R4:W3:Y:S04]  /*435d0*/  @!P1 LDG.E.U8 R23, desc[UR20][R30.64] ;  /* 0x000000141e179981 */ /* 0x0008e8000c1e1100 */
[----:B--2---:R0:W-:Y:S04]  /*435e0*/  STL [R1+0x5c], R13 ;  /* 0x00005c0d01007387 */ /* 0x0041e80000100800 */
[----:B------:R-:W2:Y:S04]  /*435f0*/  LDL R12, [R1+0x708] ;  /* 0x00070800010c7983 */ /* 0x000ea80000100800 */
[----:B0-----:R-:W2:Y:S04]  /*43600*/  LDL R13, [R1+0x6fc] ;  /* 0x0006fc00010d7983 */ /* 0x001ea80000100800 */
[----:B------:R0:W-:Y:S04]  /*43610*/  STL [R1+0x60], R16 ;  /* 0x0000601001007387 */ /* 0x0001e80000100800 */
[----:B------:R-:W2:Y:S04]  /*43620*/  LDL R7, [R1+0x748] ;  /* 0x0007480001077983 */ /* 0x000ea80000100800 */
[----:B0-----:R-:W2:Y:S01]  /*43630*/  LDL R16, [R1+0x744] ;  /* 0x0007440001107983 */ /* 0x001ea20000100800 */
[----:B----4-:R-:W-:-:S02]  /*43640*/  @!P1 IMAD.MOV.U32 R30, RZ, RZ, R14 ;  /* 0x000000ffff1e9224 */ /* 0x010fc400078e000e */
[----:B------:R-:W-:Y:S01]  /*43650*/  @!P1 IMAD.MOV.U32 R31, RZ, RZ, R15 ;  /* 0x000000ffff1f9224 */ /* 0x000fe200078e000f */
[----:B------:R-:W-:Y:S04]  /*43660*/  STL [R1+0x6c], R25 ;  /* 0x00006c1901007387 */ /* 0x000fe80000100800 */
[----:B------:R-:W4:Y:S04]  /*43670*/  LDL R15, [R1+0x784] ;  /* 0x00078400010f7983 */ /* 0x000f280000100800 */
[----:B------:R-:W4:Y:S01]  /*43680*/  LDL R14, [R1+0x788] ;  /* 0x00078800010e7983 */ /* 0x000f220000100800 */
[----:B------:R-:W-:-:S02]  /*43690*/  PRMT R22, RZ, 0x7610, R22 ;  /* 0x00007610ff167816 */ /* 0x000fc40000000016 */
[----:B------:R-:W-:-:S04]  /*436a0*/  PRMT R21, RZ, 0x7610, R21 ;  /* 0x00007610ff157816 */ /* 0x000fc80000000015 */
[----:B------:R0:W4:Y:S01]  /*436b0*/  @!P1 LDG.E.U8 R22, desc[UR20][R30.64] ;  /* 0x000000141e169981 */ /* 0x000122000c1e1100 */
[----:B------:R-:W-:Y:S01]  /*436c0*/  PRMT R18, RZ, 0x7610, R18 ;  /* 0x00007610ff127816 */ /* 0x000fe20000000012 */
[----:B0-----:R-:W-:Y:S02]  /*436d0*/  @!P1 IMAD.MOV.U32 R30, RZ, RZ, R10 ;  /* 0x000000ffff1e9224 */ /* 0x001fe400078e000a */
[----:B------:R-:W-:Y:S01]  /*436e0*/  @!P1 IMAD.MOV.U32 R31, RZ, RZ, R11 ;  /* 0x000000ffff1f9224 */ /* 0x000fe200078e000b */
[----:B------:R-:W4:Y:S04]  /*436f0*/  LDL R10, [R1+0x7c8] ;  /* 0x0007c800010a7983 */ /* 0x000f280000100800 */
[----:B------:R3:W4:Y:S01]  /*43700*/  @!P1 LDG.E.U8 R21, desc[UR20][R30.64] ;  /* 0x000000141e159981 */ /* 0x000722000c1e1100 */
[----:B------:R-:W-:-:S03]  /*43710*/  PRMT R17, RZ, 0x7610, R17 ;  /* 0x00007610ff117816 */ /* 0x000fc60000000011 */
[----:B------:R-:W4:Y:S01]  /*43720*/  LDL R11, [R1+0x7c4] ;  /* 0x0007c400010b7983 */ /* 0x000f220000100800 */
[----:B---3--:R-:W-:Y:S02]  /*43730*/  @!P1 IMAD.MOV.U32 R30, RZ, RZ, R19 ;  /* 0x000000ffff1e9224 */ /* 0x008fe400078e0013 */
[----:B------:R-:W-:-:S05]  /*43740*/  @!P1 IMAD.MOV.U32 R31, RZ, RZ, R20 ;  /* 0x000000ffff1f9224 */ /* 0x000fca00078e0014 */
[----:B------:R0:W3:Y:S01]  /*43750*/  @!P1 LDG.E.U8 R18, desc[UR20][R30.64] ;  /* 0x000000141e129981 */ /* 0x0000e2000c1e1100 */
[----:B------:R-:W-:Y:S01]  /*43760*/  PRMT R4, RZ, 0x7610, R4 ;  /* 0x00007610ff047816 */ /* 0x000fe20000000004 */
[----:B0-----:R-:W-:Y:S02]  /*43770*/  @!P1 IMAD.MOV.U32 R30, RZ, RZ, R8 ;  /* 0x000000ffff1e9224 */ /* 0x001fe400078e0008 */
[----:B------:R-:W-:Y:S01]  /*43780*/  @!P1 IMAD.MOV.U32 R31, RZ, RZ, R9 ;  /* 0x000000ffff1f9224 */ /* 0x000fe200078e0009 */
[----:B------:R-:W3:Y:S04]  /*43790*/  LDL R8, [R1+0x808] ;  /* 0x0008080001087983 */ /* 0x000ee80000100800 */
[----:B------:R-:W3:Y:S04]  /*437a0*/  LDL R9, [R1+0x804] ;  /* 0x0008040001097983 */ /* 0x000ee80000100800 */
[----:B------:R2:W3:Y:S01]  /*437b0*/  @!P1 LDG.E.U8 R17, desc[UR20][R30.64] ;  /* 0x000000141e119981 */ /* 0x0004e2000c1e1100 */
[----:B------:R-:W-:-:S02]  /*437c0*/  PRMT R2, RZ, 0x7610, R2 ;  /* 0x00007610ff027816 */ /* 0x000fc40000000002 */
[----:B------:R-:W-:Y:S01]  /*437d0*/  PRMT R3, RZ, 0x7610, R3 ;  /* 0x00007610ff037816 */ /* 0x000fe20000000003 */
[----:B--2---:R-:W-:Y:S02]  /*437e0*/  @!P1 IMAD.MOV.U32 R30, RZ, RZ, R12 ;  /* 0x000000ffff1e9224 */ /* 0x004fe400078e000c */
[----:B------:R-:W2:Y:S01]  /*437f0*/  LDL R12, [R1+0x848] ;  /* 0x00084800010c7983 */ /* 0x000ea20000100800 */
[----:B------:R-:W-:-:S03]  /*43800*/  @!P1 IMAD.MOV.U32 R31, RZ, RZ, R13 ;  /* 0x000000ffff1f9224 */ /* 0x000fc600078e000d */
[----:B------:R-:W2:Y:S04]  /*43810*/  LDL R13, [R1+0x844] ;  /* 0x00084400010d7983 */ /* 0x000ea80000100800 */
[----:B------:R0:W2:Y:S02]  /*43820*/  @!P1 LDG.E.U8 R4, desc[UR20][R30.64] ;  /* 0x000000141e049981 */ /* 0x0000a4000c1e1100 */
[----:B0-----:R-:W-:Y:S02]  /*43830*/  @!P1 IMAD.MOV.U32 R30, RZ, RZ, R7 ;  /* 0x000000ffff1e9224 */ /* 0x001fe400078e0007 */
[----:B------:R-:W-:-:S05]  /*43840*/  @!P1 IMAD.MOV.U32 R31, RZ, RZ, R16 ;  /* 0x000000ffff1f9224 */ /* 0x000fca00078e0010 */
[----:B------:R4:W2:Y:S02]  /*43850*/  @!P1 LDG.E.U8 R2, desc[UR20][R30.64] ;  /* 0x000000141e029981 */ /* 0x0008a4000c1e1100 */
[----:B----4-:R-:W-:Y:S02]  /*43860*/  @!P1 IMAD.MOV.U32 R30, RZ, RZ, R14 ;  /* 0x000000ffff1e9224 */ /* 0x010fe400078e000e */
[----:B------:R-:W-:-:S05]  /*43870*/  @!P1 IMAD.MOV.U32 R31, RZ, RZ, R15 ;  /* 0x000000ffff1f9224 */ /* 0x000fca00078e000f */
[----:B------:R0:W4:Y:S01]  /*43880*/  @!P1 LDG.E.U8 R3, desc[UR20][R30.64] ;  /* 0x000000141e039981 */ /* 0x000122000c1e1100 */
[----:B------:R-:W-:Y:S02]  /*43890*/  PRMT R0, RZ, 0x7610, R0 ;  /* 0x00007610ff007816 */ /* 0x000fe40000000000 */
[----:B------:R-:W-:Y:S01]  /*438a0*/  PRMT R5, RZ, 0x7610, R5 ;  /* 0x00007610ff057816 */ /* 0x000fe20000000005 */
[----:B0-----:R-:W-:Y:S02]  /*438b0*/  @!P1 IMAD.MOV.U32 R30, RZ, RZ, R10 ;  /* 0x000000ffff1e9224 */ /* 0x001fe400078e000a */
[----:B------:R-:W-:-:S05]  /*438c0*/  @!P1 IMAD.MOV.U32 R31, RZ, RZ, R11 ;  /* 0x000000ffff1f9224 */ /* 0x000fca00078e000b */
[----:B------:R3:W4:Y:S01]  /*438d0*/  @!P1 LDG.E.U8 R0, desc[UR20][R30.64] ;  /* 0x000000141e009981 */ /* 0x000722000c1e1100 */
[----:B------:R-:W-:Y:S01]  /*438e0*/  PRMT R54, RZ, 0x7610, R54 ;  /* 0x00007610ff367816 */ /* 0x000fe20000000036 */
[----:B---3--:R-:W-:Y:S02]  /*438f0*/  @!P1 IMAD.MOV.U32 R30, RZ, RZ, R8 ;  /* 0x000000ffff1e9224 */ /* 0x008fe400078e0008 */
[----:B------:R-:W-:-:S05]  /*43900*/  @!P1 IMAD.MOV.U32 R31, RZ, RZ, R9 ;  /* 0x000000ffff1f9224 */ /* 0x000fca00078e0009 */
[----:B------:R2:W3:Y:S02]  /*43910*/  @!P1 LDG.E.U8 R5, desc[UR20][R30.64] ;  /* 0x000000141e059981 */ /* 0x0004e4000c1e1100 */
[----:B--2---:R-:W-:Y:S02]  /*43920*/  @!P1 IMAD.MOV.U32 R30, RZ, RZ, R12 ;  /* 0x000000ffff1e9224 */ /* 0x004fe400078e000c */
[----:B------:R-:W-:Y:S01]  /*43930*/  @!P1 IMAD.MOV.U32 R31, RZ, RZ, R13 ;  /* 0x000000ffff1f9224 */ /* 0x000fe200078e000d */
[----:B------:R-:W-:Y:S04]  /*43940*/  STL [R1+0x1730], R4 ;  /* 0x0017300401007387 */ /* 0x000fe80000100800 */
[----:B------:R0:W-:Y:S04]  /*43950*/  STL [R1+0x4c], R18 ;  /* 0x00004c1201007387 */ /* 0x0001e80000100800 */
[----:B------:R-:W2:Y:S04]  /*43960*/  LDL R7, [R1+0x888] ;  /* 0x0008880001077983 */ /* 0x000ea80000100800 */
[----:B------:R1:W2:Y:S04]  /*43970*/  @!P1 LDG.E.U8 R54, desc[UR20][R30.64] ;  /* 0x000000141e369981 */ /* 0x0002a8000c1e1100 */
[----:B0-----:R-:W2:Y:S04]  /*43980*/  LDL R18, [R1+0x884] ;  /* 0x0008840001127983 */ /* 0x001ea80000100800 */
[----:B------:R-:W-:Y:S04]  /*43990*/  STL [R1+0x1734], R2 ;  /* 0x0017340201007387 */ /* 0x000fe80000100800 */
[----:B------:R-:W-:Y:S04]  /*439a0*/  STL [R1+0x58], R23 ;  /* 0x0000581701007387 */ /* 0x000fe80000100800 */
[----:B------:R0:W-:Y:S04]  /*439b0*/  STL [R1+0x48], R17 ;  /* 0x0000481101007387 */ /* 0x0001e80000100800 */
[----:B------:R-:W2:Y:S04]  /*439c0*/  LDL R4, [R1+0x8c8] ;  /* 0x0008c80001047983 */ /* 0x000ea80000100800 */
[----:B0-----:R-:W2:Y:S04]  /*439d0*/  LDL R17, [R1+0x8c4] ;  /* 0x0008c40001117983 */ /* 0x001ea80000100800 */
[----:B------:R-:W-:Y:S04]  /*439e0*/  STL [R1+0x54], R22 ;  /* 0x0000541601007387 */ /* 0x000fe80000100800 */
[----:B------:R-:W2:Y:S04]  /*439f0*/  LDL R16, [R1+0x904] ;  /* 0x0009040001107983 */ /* 0x000ea80000100800 */
[----:B------:R-:W2:Y:S04]  /*43a00*/  LDL R15, [R1+0x908] ;  /* 0x00090800010f7983 */ /* 0x000ea80000100800 */
[----:B----4-:R-:W-:Y:S04]  /*43a10*/  STL [R1+0x1738], R3 ;  /* 0x0017380301007387 */ /* 0x010fe80000100800 */
[----:B------:R-:W-:Y:S04]  /*43a20*/  STL [R1+0x50], R21 ;  /* 0x0000501501007387 */ /* 0x000fe80000100800 */
[----:B------:R-:W4:Y:S04]  /*43a30*/  LDL R2, [R1+0x948] ;  /* 0x0009480001027983 */ /* 0x000f280000100800 */
[----:B------:R-:W4:Y:S04]  /*43a40*/  LDL R11, [R1+0x984] ;  /* 0x00098400010b7983 */ /* 0x000f280000100800 */
[----:B------:R-:W4:Y:S04]  /*43a50*/  LDL R10, [R1+0x988] ;  /* 0x00098800010a7983 */ /* 0x000f280000100800 */
[----:B------:R-:W4:Y:S04]  /*43a60*/  LDL R14, [R1+0x944] ;  /* 0x00094400010e7983 */ /* 0x000f280000100800 */
[----:B------:R-:W-:Y:S04]  /*43a70*/  STL [R1+0x173c], R0 ;  /* 0x00173c0001007387 */ /* 0x000fe80000100800 */
[----:B------:R-:W4:Y:S04]  /*43a80*/  LDL R9, [R1+0x9c4] ;  /* 0x0009c40001097983 */ /* 0x000f280000100800 */
[----:B------:R-:W4:Y:S01]  /*43a90*/  LDL R8, [R1+0x9c8] ;  /* 0x0009c80001087983 */ /* 0x000f220000100800 */
[----:B------:R-:W-:-:S03]  /*43aa0*/  PRMT R29, RZ, 0x7610, R29 ;  /* 0x00007610ff1d7816 */ /* 0x000fc6000000001d */
[----:B---3--:R0:W-:Y:S04]  /*43ab0*/  STL [R1+0x1740], R5 ;  /* 0x0017400501007387 */ /* 0x0081e80000100800 */
[----:B------:R-:W3:Y:S04]  /*43ac0*/  LDL R13, [R1+0xa04] ;  /* 0x000a0400010d7983 */ /* 0x000ee80000100800 */
[----:B------:R-:W3:Y:S01]  /*43ad0*/  LDL R12, [R1+0xa08] ;  /* 0x000a0800010c7983 */ /* 0x000ee20000100800 */
[----:B-1----:R-:W-:Y:S01]  /*43ae0*/  PRMT R31, RZ, 0x7610, R31 ;  /* 0x00007610ff1f7816 */ /* 0x002fe2000000001f */
[----:B--2---:R-:W-:-:S02]  /*43af0*/  @!P1 IMAD.MOV.U32 R32, RZ, RZ, R7 ;  /* 0x000000ffff209224 */ /* 0x004fc400078e0007 */
[----:B------:R1:W-:Y:S04]  /*43b00*/  STL [R1+0x1744], R54 ;  /* 0x0017443601007387 */ /* 0x0003e80000100800 */
[----:B------:R-:W2:Y:S04]  /*43b10*/  LDL R7, [R1+0xa44] ;  /* 0x000a440001077983 */ /* 0x000ea80000100800 */
[----:B0-----:R-:W2:Y:S04]  /*43b20*/  LDL R5, [R1+0xa48] ;  /* 0x000a480001057983 */ /* 0x001ea80000100800 */
[----:B------:R-:W2:Y:S04]  /*43b30*/  LDL R3, [R1+0xa88] ;  /* 0x000a880001037983 */ /* 0x000ea80000100800 */
[----:B------:R-:W2:Y:S01]  /*43b40*/  LDL R0, [R1+0xac8] ;  /* 0x000ac80001007983 */ /* 0x000ea20000100800 */
[----:B------:R-:W-:-:S05]  /*43b50*/  @!P1 IMAD.MOV.U32 R33, RZ, RZ, R18 ;  /* 0x000000ffff219224 */ /* 0x000fca00078e0012 */
[----:B------:R0:W2:Y:S02]  /*43b60*/  @!P1 LDG.E.U8 R29, desc[UR20][R32.64] ;  /* 0x00000014201d9981 */ /* 0x0000a4000c1e1100 */
[----:B0-----:R-:W-:Y:S02]  /*43b70*/  @!P1 IMAD.MOV.U32 R32, RZ, RZ, R4 ;  /* 0x000000ffff209224 */ /* 0x001fe400078e0004 */
[----:B------:R-:W2:Y:S01]  /*43b80*/  LDL R4, [R1+0xa84] ;  /* 0x000a840001047983 */ /* 0x000ea20000100800 */
[----:B------:R-:W-:Y:S02]  /*43b90*/  @!P1 IMAD.MOV.U32 R35, RZ, RZ, R16 ;  /* 0x000000ffff239224 */ /* 0x000fe400078e0010 */
[----:B------:R-:W-:Y:S01]  /*43ba0*/  @!P1 IMAD.MOV.U32 R34, RZ, RZ, R15 ;  /* 0x000000ffff229224 */ /* 0x000fe200078e000f */
[----:B------:R-:W-:Y:S01]  /*43bb0*/  PRMT R30, RZ, 0x7610, R30 ;  /* 0x00007610ff1e7816 */ /* 0x000fe2000000001e */
[----:B------:R-:W-:Y:S01]  /*43bc0*/  @!P1 IMAD.MOV.U32 R33, RZ, RZ, R17 ;  /* 0x000000ffff219224 */ /* 0x000fe200078e0011 */
[----:B------:R-:W-:Y:S01]  /*43bd0*/  PRMT R6, RZ, 0x7610, R6 ;  /* 0x00007610ff067816 */ /* 0x000fe20000000006 */
[----:B----4-:R-:W-:Y:S01]  /*43be0*/  @!P1 IMAD.MOV.U32 R37, RZ, RZ, R11 ;  /* 0x000000ffff259224 */ /* 0x010fe200078e000b */
[----:B------:R0:W4:Y:S04]  /*43bf0*/  @!P1 LDG.E.U8 R31, desc[UR20][R34.64] ;  /* 0x00000014221f9981 */ /* 0x000128000c1e1100 */
[----:B------:R0:W4:Y:S01]  /*43c00*/  @!P1 LDG.E.U8 R30, desc[UR20][R32.64] ;  /* 0x00000014201e9981 */ /* 0x000122000c1e1100 */
[----:B------:R-:W-:-:S03]  /*43c10*/  @!P1 IMAD.MOV.U32 R36, RZ, RZ, R10 ;  /* 0x000000ffff249224 */ /* 0x000fc600078e000a */
[----:B------:R-:W4:Y:S04]  /*43c20*/  LDL R11, [R1+0xafc] ;  /* 0x000afc00010b7983 */ /* 0x000f280000100800 */
[----:B------:R-:W4:Y:S01]  /*43c30*/  LDL R10, [R1+0xb00] ;  /* 0x000b0000010a7983 */ /* 0x000f220000100800 */
[----:B------:R-:W-:Y:S02]  /*43c40*/  PRMT R64, RZ, 0x7610, R64 ;  /* 0x00007610ff407816 */ /* 0x000fe40000000040 */
[----:B------:R-:W-:Y:S02]  /*43c50*/  PRMT R92, RZ, 0x7610, R92 ;  /* 0x00007610ff5c7816 */ /* 0x000fe4000000005c */
[----:B------:R-:W-:Y:S02]  /*43c60*/  PRMT R90, RZ, 0x7610, R90 ;  /* 0x00007610ff5a7816 */ /* 0x000fe4000000005a */
[----:B------:R-:W-:-:S02]  /*43c70*/  PRMT R88, RZ, 0x7610, R88 ;  /* 0x00007610ff587816 */ /* 0x000fc40000000058 */
[----:B------:R-:W-:Y:S01]  /*43c80*/  PRMT R86, RZ, 0x7610, R86 ;  /* 0x00007610ff567816 */ /* 0x000fe20000000056 */
[----:B0-----:R-:W-:Y:S01]  /*43c90*/  @!P1 IMAD.MOV.U32 R34, RZ, RZ, R2 ;  /* 0x000000ffff229224 */ /* 0x001fe200078e0002 */
[----:B------:R-:W-:Y:S01]  /*43ca0*/  PRMT R84, RZ, 0x7610, R84 ;  /* 0x00007610ff547816 */ /* 0x000fe20000000054 */
[----:B------:R-:W4:Y:S01]  /*43cb0*/  LDL R2, [R1+0xac4] ;  /* 0x000ac40001027983 */ /* 0x000f220000100800 */
[----:B------:R-:W-:Y:S02]  /*43cc0*/  PRMT R33, RZ, 0x7610, R33 ;  /* 0x00007610ff217816 */ /* 0x000fe40000000021 */
[----:B------:R-:W-:Y:S01]  /*43cd0*/  PRMT R32, RZ, 0x7610, R32 ;  /* 0x00007610ff207816 */ /* 0x000fe20000000020 */
[----:B------:R-:W-:Y:S01]  /*43ce0*/  @!P1 IMAD.MOV.U32 R35, RZ, RZ, R14 ;  /* 0x000000ffff239224 */ /* 0x000fe200078e000e */
[----:B------:R-:W-:Y:S02]  /*43cf0*/  PRMT R82, RZ, 0x7610, R82 ;  /* 0x00007610ff527816 */ /* 0x000fe40000000052 */
[----:B------:R-:W-:-:S02]  /*43d00*/  PRMT R80, RZ, 0x7610, R80 ;  /* 0x00007610ff507816 */ /* 0x000fc40000000050 */
[----:B------:R-:W-:Y:S01]  /*43d10*/  PRMT R78, RZ, 0x7610, R78 ;  /* 0x00007610ff4e7816 */ /* 0x000fe2000000004e */
[----:B------:R0:W4:Y:S04]  /*43d20*/  @!P1 LDG.E.U8 R33, desc[UR20][R36.64] ;  /* 0x0000001424219981 */ /* 0x000128000c1e1100 */
[----:B------:R0:W4:Y:S01]  /*43d30*/  @!P1 LDG.E.U8 R32, desc[UR20][R34.64] ;  /* 0x0000001422209981 */ /* 0x000122000c1e1100 */
[----:B------:R-:W-:Y:S02]  /*43d40*/  PRMT R76, RZ, 0x7610, R76 ;  /* 0x00007610ff4c7816 */ /* 0x000fe4000000004c */
[----:B------:R-:W-:Y:S02]  /*43d50*/  PRMT R74, RZ, 0x7610, R74 ;  /* 0x00007610ff4a7816 */ /* 0x000fe4000000004a */
[----:B------:R-:W-:-:S02]  /*43d60*/  PRMT R72, RZ, 0x7610, R72 ;  /* 0x00007610ff487816 */ /* 0x000fc40000000048 */
[----:B------:R-:W-:Y:S02]  /*43d70*/  PRMT R70, RZ, 0x7610, R70 ;  /* 0x00007610ff467816 */ /* 0x000fe40000000046 */
[----:B------:R-:W-:Y:S02]  /*43d80*/  PRMT R68, RZ, 0x7610, R68 ;  /* 0x00007610ff447816 */ /* 0x000fe40000000044 */
[----:B------:R-:W-:Y:S02]  /*43d90*/  PRMT R66, RZ, 0x7610, R66 ;  /* 0x00007610ff427816 */ /* 0x000fe40000000042 */
[----:B------:R-:W-:Y:S02]  /*43da0*/  PRMT R62, RZ, 0x7610, R62 ;  /* 0x00007610ff3e7816 */ /* 0x000fe4000000003e */
[----:B------:R-:W-:Y:S01]  /*43db0*/  PRMT R60, RZ, 0x7610, R60 ;  /* 0x00007610ff3c7816 */ /* 0x000fe2000000003c */
[----:B0-----:R-:W-:Y:S02]  /*43dc0*/  @!P1 IMAD.MOV.U32 R36, RZ, RZ, R8 ;  /* 0x000000ffff249224 */ /* 0x001fe400078e0008 */
[----:B------:R-:W-:Y:S01]  /*43dd0*/  @!P1 IMAD.MOV.U32 R37, RZ, RZ, R9 ;  /* 0x000000ffff259224 */ /* 0x000fe200078e0009 */
[----:B------:R-:W4:Y:S04]  /*43de0*/  LDL R8, [R1+0xb38] ;  /* 0x000b380001087983 */ /* 0x000f280000100800 */
[----:B------:R-:W4:Y:S01]  /*43df0*/  LDL R9, [R1+0xb34] ;  /* 0x000b340001097983 */ /* 0x000f220000100800 */
[----:B------:R-:W-:Y:S01]  /*43e00*/  PRMT R35, RZ, 0x7610, R35 ;  /* 0x00007610ff237816 */ /* 0x000fe20000000023 */
[----:B---3--:R-:W-:-:S02]  /*43e10*/  @!P1 IMAD.MOV.U32 R39, RZ, RZ, R13 ;  /* 0x000000ffff279224 */ /* 0x008fc400078e000d */
[----:B------:R-:W-:Y:S01]  /*43e20*/  @!P1 IMAD.MOV.U32 R38, RZ, RZ, R12 ;  /* 0x000000ffff269224 */ /* 0x000fe200078e000c */
[----:B------:R-:W3:Y:S04]  /*43e30*/  LDL R13, [R1+0x364] ;  /* 0x00036400010d7983 */ /* 0x000ee80000100800 */
[----:B------:R-:W3:Y:S04]  /*43e40*/  LDL R12, [R1+0x368] ;  /* 0x00036800010c7983 */ /* 0x000ee80000100800 */
[----:B------:R-:W3:Y:S01]  /*43e50*/  @!P1 LDG.E.U8 R35, desc[UR20][R38.64] ;  /* 0x0000001426239981 */ /* 0x000ee2000c1e1100 */
[----:B------:R-:W-:-:S02]  /*43e60*/  PRMT R34, RZ, 0x7610, R34 ;  /* 0x00007610ff227816 */ /* 0x000fc40000000022 */
[----:B------:R-:W-:Y:S02]  /*43e70*/  PRMT R58, RZ, 0x7610, R58 ;  /* 0x00007610ff3a7816 */ /* 0x000fe4000000003a */
[----:B------:R-:W-:Y:S02]  /*43e80*/  PRMT R52, RZ, 0x7610, R52 ;  /* 0x00007610ff347816 */ /* 0x000fe40000000034 */
[----:B------:R-:W-:Y:S02]  /*43e90*/  PRMT R49, RZ, 0x7610, R49 ;  /* 0x00007610ff317816 */ /* 0x000fe40000000031 */
[----:B------:R-:W-:Y:S02]  /*43ea0*/  PRMT R51, RZ, 0x7610, R51 ;  /* 0x00007610ff337816 */ /* 0x000fe40000000033 */
[----:B------:R-:W-:Y:S01]  /*43eb0*/  PRMT R53, RZ, 0x7610, R53 ;  /* 0x00007610ff357816 */ /* 0x000fe20000000035 */
[----:B------:R0:W3:Y:S01]  /*43ec0*/  @!P1 LDG.E.U8 R34, desc[UR20][R36.64] ;  /* 0x0000001424229981 */ /* 0x0000e2000c1e1100 */
[----:B------:R-:W-:-:S02]  /*43ed0*/  PRMT R55, RZ, 0x7610, R55 ;  /* 0x00007610ff377816 */ /* 0x000fc40000000037 */
[----:B------:R-:W-:Y:S02]  /*43ee0*/  PRMT R57, RZ, 0x7610, R57 ;  /* 0x00007610ff397816 */ /* 0x000fe40000000039 */
[----:B------:R-:W-:Y:S02]  /*43ef0*/  PRMT R59, RZ, 0x7610, R59 ;  /* 0x00007610ff3b7816 */ /* 0x000fe4000000003b */
[----:B------:R-:W-:Y:S01]  /*43f00*/  PRMT R61, RZ, 0x7610, R61 ;  /* 0x00007610ff3d7816 */ /* 0x000fe2000000003d */
[----:B------:R-:W3:Y:S04]  /*43f10*/  LDL R15, [R1+0x48c] ;  /* 0x00048c00010f7983 */ /* 0x000ee80000100800 */
[----:B------:R-:W3:Y:S01]  /*43f20*/  LDL R14, [R1+0x490] ;  /* 0x00049000010e7983 */ /* 0x000ee20000100800 */
[----:B0-----:R-:W-:Y:S01]  /*43f30*/  PRMT R37, RZ, 0x7610, R37 ;  /* 0x00007610ff257816 */ /* 0x001fe20000000025 */
[----:B--2---:R-:W-:-:S02]  /*43f40*/  @!P1 IMAD.MOV.U32 R39, RZ, RZ, R7 ;  /* 0x000000ffff279224 */ /* 0x004fc400078e0007 */
[----:B------:R-:W2:Y:S01]  /*43f50*/  LDL R7, [R1+0x3a4] ;  /* 0x0003a40001077983 */ /* 0x000ea20000100800 */
[----:B------:R-:W-:-:S03]  /*43f60*/  @!P1 IMAD.MOV.U32 R38, RZ, RZ, R5 ;  /* 0x000000ffff269224 */ /* 0x000fc600078e0005 */
[----:B------:R-:W2:Y:S01]  /*43f70*/  LDL R5, [R1+0x3a8] ;  /* 0x0003a80001057983 */ /* 0x000ea20000100800 */
[----:B------:R-:W-:-:S03]  /*43f80*/  @!P1 IMAD.MOV.U32 R40, RZ, RZ, R3 ;  /* 0x000000ffff289224 */ /* 0x000fc600078e0003 */
[----:B------:R-:W2:Y:S01]  /*43f90*/  LDL R3, [R1+0x3e8] ;  /* 0x0003e80001037983 */ /* 0x000ea20000100800 */
[----:B------:R-:W-:-:S03]  /*43fa0*/  @!P1 IMAD.MOV.U32 R41, RZ, RZ, R4 ;  /* 0x000000ffff299224 */ /* 0x000fc600078e0004 */
[----:B------:R-:W2:Y:S04]  /*43fb0*/  LDL R4, [R1+0x3e4] ;  /* 0x0003e40001047983 */ /* 0x000ea80000100800 */
[----:B------:R0:W2:Y:S02]  /*43fc0*/  @!P1 LDG.E.U8 R37, desc[UR20][R40.64] ;  /* 0x0000001428259981 */ /* 0x0000a4000c1e1100 */
[----:B0-----:R-:W-:Y:S02]  /*43fd0*/  @!P1 IMAD.MOV.U32 R40, RZ, RZ, R0 ;  /* 0x000000ffff289224 */ /* 0x001fe400078e0000 */
[----:B------:R-:W2:Y:S01]  /*43fe0*/  LDL R0, [R1+0x448] ;  /* 0x0004480001007983 */ /* 0x000ea20000100800 */
[----:B----4-:R-:W-:-:S03]  /*43ff0*/  @!P1 IMAD.MOV.U32 R41, RZ, RZ, R2 ;  /* 0x000000ffff299224 */ /* 0x010fc600078e0002 */
[----:B------:R-:W4:Y:S01]  /*44000*/  LDL R2, [R1+0x444] ;  /* 0x0004440001027983 */ /* 0x000f220000100800 */
[----:B------:R-:W-:Y:S01]  /*44010*/  PRMT R36, RZ, 0x7610, R36 ;  /* 0x00007610ff247816 */ /* 0x000fe20000000024 */
[----:B------:R-:W-:Y:S02]  /*44020*/  @!P1 IMAD.MOV.U32 R42, RZ, RZ, R10 ;  /* 0x000000ffff2a9224 */ /* 0x000fe400078e000a */
[----:B------:R-:W-:Y:S01]  /*44030*/  @!P1 IMAD.MOV.U32 R43, RZ, RZ, R11 ;  /* 0x000000ffff2b9224 */ /* 0x000fe200078e000b */
[----:B------:R-:W4:Y:S04]  /*44040*/  LDL R10, [R1+0x488] ;  /* 0x00048800010a7983 */ /* 0x000f280000100800 */
[----:B------:R0:W4:Y:S04]  /*44050*/  @!P1 LDG.E.U8 R36, desc[UR20][R38.64] ;  /* 0x0000001426249981 */ /* 0x000128000c1e1100 */
[----:B------:R-:W4:Y:S01]  /*44060*/  LDL R11, [R1+0x484] ;  /* 0x00048400010b7983 */ /* 0x000f220000100800 */
[----:B0-----:R-:W-:-:S02]  /*44070*/  PRMT R38, RZ, 0x7610, R38 ;  /* 0x00007610ff267816 */ /* 0x001fc40000000026 */
[----:B------:R-:W-:-:S04]  /*44080*/  PRMT R39, RZ, 0x7610, R39 ;  /* 0x00007610ff277816 */ /* 0x000fc80000000027 */
[----:B------:R0:W4:Y:S04]  /*44090*/  @!P1 LDG.E.U8 R38, desc[UR20][R40.64] ;  /* 0x0000001428269981 */ /* 0x000128000c1e1100 */
[----:B------:R1:W4:Y:S01]  /*440a0*/  @!P1 LDG.E.U8 R39, desc[UR20][R42.64] ;  /* 0x000000142a279981 */ /* 0x000322000c1e1100 */
[----:B0-----:R-:W-:Y:S01]  /*440b0*/  PRMT R40, RZ, 0x7610, R40 ;  /* 0x00007610ff287816 */ /* 0x001fe20000000028 */
[----:B-1----:R-:W-:Y:S02]  /*440c0*/  @!P1 IMAD.MOV.U32 R42, RZ, RZ, R8 ;  /* 0x000000ffff2a9224 */ /* 0x002fe400078e0008 */
[----:B------:R-:W-:Y:S01]  /*440d0*/  @!P1 IMAD.MOV.U32 R43, RZ, RZ, R9 ;  /* 0x000000ffff2b9224 */ /* 0x000fe200078e0009 */
[----:B------:R-:W4:Y:S04]  /*440e0*/  LDL R8, [R1+0x4c8] ;  /* 0x0004c80001087983 */ /* 0x000f280000100800 */
[----:B------:R-:W4:Y:S04]  /*440f0*/  LDL R9, [R1+0x4c4] ;  /* 0x0004c40001097983 */ /* 0x000f280000100800 */
[----:B------:R3:W4:Y:S02]  /*44100*/  @!P1 LDG.E.U8 R40, desc[UR20][R42.64] ;  /* 0x000000142a289981 */ /* 0x000724000c1e1100 */
[----:B---3--:R-:W-:-:S02]  /*44110*/  @!P1 IMAD.MOV.U32 R42, RZ, RZ, R12 ;  /* 0x000000ffff2a9224 */ /* 0x008fc400078e000c */
[----:B------:R-:W-:Y:S01]  /*44120*/  @!P1 IMAD.MOV.U32 R43, RZ, RZ, R13 ;  /* 0x000000ffff2b9224 */ /* 0x000fe200078e000d */
[----:B------:R-:W3:Y:S04]  /*44130*/  LDL R12, [R1+0x508] ;  /* 0x00050800010c7983 */ /* 0x000ee80000100800 */
[----:B------:R-:W3:Y:S04]  /*44140*/  LDL R13, [R1+0x504] ;  /* 0x00050400010d7983 */ /* 0x000ee80000100800 */
[----:B------:R2:W3:Y:S02]  /*44150*/  @!P1 LDG.E.U8 R6, desc[UR20][R42.64] ;  /* 0x000000142a069981 */ /* 0x0004e4000c1e1100 */
[----:B--2---:R-:W-:-:S02]  /*44160*/  @!P1 IMAD.MOV.U32 R43, RZ, RZ, R7 ;  /* 0x000000ffff2b9224 */ /* 0x004fc400078e0007 */
[----:B------:R-:W2:Y:S01]  /*44170*/  LDL R7, [R1+0x544] ;  /* 0x0005440001077983 */ /* 0x000ea20000100800 */
[----:B------:R-:W-:-:S03]  /*44180*/  @!P1 IMAD.MOV.U32 R42, RZ, RZ, R5 ;  /* 0x000000ffff2a9224 */ /* 0x000fc600078e0005 */
[----:B------:R-:W2:Y:S04]  /*44190*/  LDL R5, [R1+0x548] ;  /* 0x0005480001057983 */ /* 0x000ea80000100800 */
[----:B------:R0:W2:Y:S02]  /*441a0*/  @!P1 LDG.E.U8 R64, desc[UR20][R42.64] ;  /* 0x000000142a409981 */ /* 0x0000a4000c1e1100 */
[----:B0-----:R-:W-:Y:S02]  /*441b0*/  @!P1 IMAD.MOV.U32 R42, RZ, RZ, R3 ;  /* 0x000000ffff2a9224 */ /* 0x001fe400078e0003 */
[----:B------:R-:W2:Y:S01]  /*441c0*/  LDL R3, [R1+0x588] ;  /* 0x0005880001037983 */ /* 0x000ea20000100800 */
[----:B------:R-:W-:-:S03]  /*441d0*/  @!P1 IMAD.MOV.U32 R43, RZ, RZ, R4 ;  /* 0x000000ffff2b9224 */ /* 0x000fc600078e0004 */
[----:B------:R-:W2:Y:S04]  /*441e0*/  LDL R4, [R1+0x584] ;  /* 0x0005840001047983 */ /* 0x000ea80000100800 */
[----:B------:R0:W2:Y:S02]  /*441f0*/  @!P1 LDG.E.U8 R92, desc[UR20][R42.64] ;  /* 0x000000142a5c9981 */ /* 0x0000a4000c1e1100 */
[----:B0-----:R-:W-:Y:S02]  /*44200*/  @!P1 IMAD.MOV.U32 R42, RZ, RZ, R0 ;  /* 0x000000ffff2a9224 */ /* 0x001fe400078e0000 */
        /* <DEDUP_REMOVED lines=76> */
[----:B------:R-:W-:Y:S01]  /*446d0*/  PRMT R41, RZ, 0x7610, R41 ;  /* 0x00007610ff297816 */ /* 0x000fe20000000029 */
[----:B------:R-:W3:Y:S04]  /*446e0*/  LDL R13, [R1+0xa4c] ;  /* 0x000a4c00010d7983 */ /* 0x000ee80000100800 */
[----:B------:R2:W3:Y:S04]  /*446f0*/  @!P1 LDG.E.U8 R58, desc[UR20][R42.64] ;  /* 0x000000142a3a9981 */ /* 0x0004e8000c1e1100 */
[----:B------:R-:W3:Y:S01]  /*44700*/  LDL R12, [R1+0xa50] ;  /* 0x000a5000010c7983 */ /* 0x000ee20000100800 */
[----:B--2---:R-:W-:-:S03]  /*44710*/  @!P1 IMAD.MOV.U32 R43, RZ, RZ, R7 ;  /* 0x000000ffff2b9224 */ /* 0x004fc600078e0007 */
[----:B------:R-:W2:Y:S01]  /*44720*/  LDL R7, [R1+0x98c] ;  /* 0x00098c0001077983 */ /* 0x000ea20000100800 */
[----:B------:R-:W-:-:S03]  /*44730*/  @!P1 IMAD.MOV.U32 R42, RZ, RZ, R5 ;  /* 0x000000ffff2a9224 */ /* 0x000fc600078e0005 */
[----:B------:R-:W3:Y:S04]  /*44740*/  LDL R5, [R1+0x990] ;  /* 0x0009900001057983 */ /* 0x000ee80000100800 */
[----:B------:R0:W3:Y:S02]  /*44750*/  @!P1 LDG.E.U8 R52, desc[UR20][R42.64] ;  /* 0x000000142a349981 */ /* 0x0000e4000c1e1100 */
[----:B0-----:R-:W-:Y:S02]  /*44760*/  @!P1 IMAD.MOV.U32 R42, RZ, RZ, R3 ;  /* 0x000000ffff2a9224 */ /* 0x001fe400078e0003 */
[----:B------:R-:W3:Y:S01]  /*44770*/  LDL R3, [R1+0x9d0] ;  /* 0x0009d00001037983 */ /* 0x000ee20000100800 */
[----:B------:R-:W-:-:S03]  /*44780*/  @!P1 IMAD.MOV.U32 R43, RZ, RZ, R4 ;  /* 0x000000ffff2b9224 */ /* 0x000fc600078e0004 */
[----:B------:R-:W3:Y:S04]  /*44790*/  LDL R4, [R1+0x9cc] ;  /* 0x0009cc0001047983 */ /* 0x000ee80000100800 */
[----:B------:R0:W3:Y:S01]  /*447a0*/  @!P1 LDG.E.U8 R41, desc[UR20][R42.64] ;  /* 0x000000142a299981 */ /* 0x0000e2000c1e1100 */
[----:B------:R-:W-:-:S03]  /*447b0*/  @!P1 IMAD.MOV.U32 R44, RZ, RZ, R0 ;  /* 0x000000ffff2c9224 */ /* 0x000fc600078e0000 */
[----:B------:R-:W3:Y:S01]  /*447c0*/  LDL R0, [R1+0xa10] ;  /* 0x000a100001007983 */ /* 0x000ee20000100800 */
[----:B----4-:R-:W-:-:S03]  /*447d0*/  @!P1 IMAD.MOV.U32 R45, RZ, RZ, R2 ;  /* 0x000000ffff2d9224 */ /* 0x010fc600078e0002 */
[----:B------:R-:W4:Y:S01]  /*447e0*/  LDL R2, [R1+0xa0c] ;  /* 0x000a0c0001027983 */ /* 0x000f220000100800 */
[----:B0-----:R-:W-:Y:S02]  /*447f0*/  PRMT R42, RZ, 0x7610, R42 ;  /* 0x00007610ff2a7816 */ /* 0x001fe4000000002a */
[----:B------:R-:W-:-:S04]  /*44800*/  PRMT R43, RZ, 0x7610, R43 ;  /* 0x00007610ff2b7816 */ /* 0x000fc8000000002b */
[----:B------:R0:W4:Y:S02]  /*44810*/  @!P1 LDG.E.U8 R42, desc[UR20][R44.64] ;  /* 0x000000142c2a9981 */ /* 0x000124000c1e1100 */
[----:B0-----:R-:W-:Y:S02]  /*44820*/  @!P1 IMAD.MOV.U32 R44, RZ, RZ, R10 ;  /* 0x000000ffff2c9224 */ /* 0x001fe400078e000a */
[----:B------:R-:W-:Y:S01]  /*44830*/  @!P1 IMAD.MOV.U32 R45, RZ, RZ, R11 ;  /* 0x000000ffff2d9224 */ /* 0x000fe200078e000b */
[----:B------:R-:W4:Y:S04]  /*44840*/  LDL R10, [R1+0xb40] ;  /* 0x000b4000010a7983 */ /* 0x000f280000100800 */
[----:B------:R-:W4:Y:S04]  /*44850*/  LDL R11, [R1+0xb3c] ;  /* 0x000b3c00010b7983 */ /* 0x000f280000100800 */
[----:B------:R0:W4:Y:S02]  /*44860*/  @!P1 LDG.E.U8 R43, desc[UR20][R44.64] ;  /* 0x000000142c2b9981 */ /* 0x000124000c1e1100 */
[----:B0-----:R-:W-:Y:S01]  /*44870*/  PRMT R44, RZ, 0x7610, R44 ;  /* 0x00007610ff2c7816 */ /* 0x001fe2000000002c */
[----:B------:R-:W-:-:S02]  /*44880*/  @!P1 IMAD.MOV.U32 R46, RZ, RZ, R8 ;  /* 0x000000ffff2e9224 */ /* 0x000fc400078e0008 */
[----:B------:R-:W-:Y:S01]  /*44890*/  @!P1 IMAD.MOV.U32 R47, RZ, RZ, R9 ;  /* 0x000000ffff2f9224 */ /* 0x000fe200078e0009 */
[----:B------:R-:W4:Y:S04]  /*448a0*/  LDL R8, [R1+0xa90] ;  /* 0x000a900001087983 */ /* 0x000f280000100800 */
[----:B------:R-:W4:Y:S04]  /*448b0*/  LDL R9, [R1+0xa8c] ;  /* 0x000a8c0001097983 */ /* 0x000f280000100800 */
[----:B------:R2:W4:Y:S01]  /*448c0*/  @!P1 LDG.E.U8 R44, desc[UR20][R46.64] ;  /* 0x000000142e2c9981 */ /* 0x000522000c1e1100 */
[----:B------:R-:W-:Y:S01]  /*448d0*/  PRMT R45, RZ, 0x7610, R45 ;  /* 0x00007610ff2d7816 */ /* 0x000fe2000000002d */
[----:B--2---:R-:W-:-:S02]  /*448e0*/  @!P1 IMAD.MOV.U32 R47, RZ, RZ, R7 ;  /* 0x000000ffff2f9224 */ /* 0x004fc400078e0007 */
[----:B------:R-:W2:Y:S01]  /*448f0*/  LDL R7, [R1+0xacc] ;  /* 0x000acc0001077983 */ /* 0x000ea20000100800 */
[----:B---3--:R-:W-:-:S03]  /*44900*/  @!P1 IMAD.MOV.U32 R46, RZ, RZ, R5 ;  /* 0x000000ffff2e9224 */ /* 0x008fc600078e0005 */
[----:B------:R-:W3:Y:S04]  /*44910*/  LDL R5, [R1+0xad0] ;  /* 0x000ad00001057983 */ /* 0x000ee80000100800 */
[----:B------:R0:W3:Y:S02]  /*44920*/  @!P1 LDG.E.U8 R45, desc[UR20][R46.64] ;  /* 0x000000142e2d9981 */ /* 0x0000e4000c1e1100 */
[----:B0-----:R-:W-:Y:S02]  /*44930*/  @!P1 IMAD.MOV.U32 R46, RZ, RZ, R3 ;  /* 0x000000ffff2e9224 */ /* 0x001fe400078e0003 */
[----:B------:R-:W3:Y:S01]  /*44940*/  LDL R3, [R1+0xb08] ;  /* 0x000b080001037983 */ /* 0x000ee20000100800 */
[----:B------:R-:W-:-:S03]  /*44950*/  @!P1 IMAD.MOV.U32 R47, RZ, RZ, R4 ;  /* 0x000000ffff2f9224 */ /* 0x000fc600078e0004 */
[----:B------:R-:W3:Y:S04]  /*44960*/  LDL R4, [R1+0xb04] ;  /* 0x000b040001047983 */ /* 0x000ee80000100800 */
[----:B------:R0:W3:Y:S02]  /*44970*/  @!P1 LDG.E.U8 R49, desc[UR20][R46.64] ;  /* 0x000000142e319981 */ /* 0x0000e4000c1e1100 */
[----:B0-----:R-:W-:Y:S02]  /*44980*/  @!P1 IMAD.MOV.U32 R46, RZ, RZ, R0 ;  /* 0x000000ffff2e9224 */ /* 0x001fe400078e0000 */
[----:B------:R-:W3:Y:S01]  /*44990*/  LDL R0, [R1+0x370] ;  /* 0x0003700001007983 */ /* 0x000ee20000100800 */
        /* <DEDUP_REMOVED lines=24> */
[----:B------:R-:W-:Y:S01]  /*44b20*/  @!P1 IMAD.MOV.U32 R47, RZ, RZ, R11 ;  /* 0x000000ffff2f9224 */ /* 0x000fe200078e000b */
[----:B------:R-:W-:Y:S01]  /*44b30*/  PRMT R63, RZ, 0x7610, R63 ;  /* 0x00007610ff3f7816 */ /* 0x000fe2000000003f */
[----:B------:R-:W3:Y:S04]  /*44b40*/  LDL R11, [R1+0x54c] ;  /* 0x00054c00010b7983 */ /* 0x000ee80000100800 */
[----:B------:R0:W3:Y:S04]  /*44b50*/  @!P1 LDG.E.U8 R61, desc[UR20][R46.64] ;  /* 0x000000142e3d9981 */ /* 0x0000e8000c1e1100 */
[----:B------:R-:W3:Y:S01]  /*44b60*/  LDL R10, [R1+0x550] ;  /* 0x00055000010a7983 */ /* 0x000ee20000100800 */
[----:B0-----:R-:W-:-:S03]  /*44b70*/  @!P1 IMAD.MOV.U32 R46, RZ, RZ, R0 ;  /* 0x000000ffff2e9224 */ /* 0x001fc600078e0000 */
[----:B------:R-:W3:Y:S01]  /*44b80*/  LDL R0, [R1+0x4d0] ;  /* 0x0004d00001007983 */ /* 0x000ee20000100800 */
[----:B----4-:R-:W-:-:S03]  /*44b90*/  @!P1 IMAD.MOV.U32 R47, RZ, RZ, R2 ;  /* 0x000000ffff2f9224 */ /* 0x010fc600078e0002 */
[----:B------:R-:W4:Y:S01]  /*44ba0*/  LDL R2, [R1+0x4cc] ;  /* 0x0004cc0001027983 */ /* 0x000f220000100800 */
[----:B------:R-:W-:-:S03]  /*44bb0*/  PRMT R65, RZ, 0x7610, R65 ;  /* 0x00007610ff417816 */ /* 0x000fc60000000041 */
[----:B------:R0:W4:Y:S02]  /*44bc0*/  @!P1 LDG.E.U8 R63, desc[UR20][R46.64] ;  /* 0x000000142e3f9981 */ /* 0x000124000c1e1100 */
[----:B0-----:R-:W-:Y:S02]  /*44bd0*/  @!P1 IMAD.MOV.U32 R46, RZ, RZ, R8 ;  /* 0x000000ffff2e9224 */ /* 0x001fe400078e0008 */
[----:B------:R-:W-:Y:S01]  /*44be0*/  @!P1 IMAD.MOV.U32 R47, RZ, RZ, R9 ;  /* 0x000000ffff2f9224 */ /* 0x000fe200078e0009 */
[----:B------:R-:W4:Y:S04]  /*44bf0*/  LDL R8, [R1+0x590] ;  /* 0x0005900001087983 */ /* 0x000f280000100800 */
[----:B------:R-:W4:Y:S04]  /*44c00*/  LDL R9, [R1+0x58c] ;  /* 0x00058c0001097983 */ /* 0x000f280000100800 */
[----:B------:R2:W4:Y:S01]  /*44c10*/  @!P1 LDG.E.U8 R65, desc[UR20][R46.64] ;  /* 0x000000142e419981 */ /* 0x000522000c1e1100 */
[----:B------:R-:W-:-:S02]  /*44c20*/  PRMT R67, RZ, 0x7610, R67 ;  /* 0x00007610ff437816 */ /* 0x000fc40000000043 */
[----:B------:R-:W-:Y:S02]  /*44c30*/  PRMT R69, RZ, 0x7610, R69 ;  /* 0x00007610ff457816 */ /* 0x000fe40000000045 */
[----:B------:R-:W-:Y:S01]  /*44c40*/  PRMT R71, RZ, 0x7610, R71 ;  /* 0x00007610ff477816 */ /* 0x000fe20000000047 */
[----:B--2---:R-:W-:Y:S02]  /*44c50*/  @!P1 IMAD.MOV.U32 R47, RZ, RZ, R7 ;  /* 0x000000ffff2f9224 */ /* 0x004fe400078e0007 */
        /* <DEDUP_REMOVED lines=10> */
[----:B------:R-:W-:-:S05]  /*44d00*/  @!P1 IMAD.MOV.U32 R47, RZ, RZ, R15 ;  /* 0x000000ffff2f9224 */ /* 0x000fca00078e000f */
[----:B------:R0:W3:Y:S02]  /*44d10*/  @!P1 LDG.E.U8 R71, desc[UR20][R46.64] ;  /* 0x000000142e479981 */ /* 0x0000e4000c1e1100 */
[----:B0-----:R-:W-:Y:S02]  /*44d20*/  @!P1 IMAD.MOV.U32 R46, RZ, RZ, R0 ;  /* 0x000000ffff2e9224 */ /* 0x001fe400078e0000 */
[----:B------:R-:W3:Y:S01]  /*44d30*/  LDL R0, [R1+0x650] ;  /* 0x0006500001007983 */ /* 0x000ee20000100800 */
[----:B----4-:R-:W-:-:S03]  /*44d40*/  @!P1 IMAD.MOV.U32 R47, RZ, RZ, R2 ;  /* 0x000000ffff2f9224 */ /* 0x010fc600078e0002 */
[----:B------:R-:W4:Y:S01]  /*44d50*/  LDL R2, [R1+0x64c] ;  /* 0x00064c0001027983 */ /* 0x000f220000100800 */
[----:B------:R-:W-:Y:S02]  /*44d60*/  PRMT R73, RZ, 0x7610, R73 ;  /* 0x00007610ff497816 */ /* 0x000fe40000000049 */
[----:B------:R-:W-:-:S04]  /*44d70*/  PRMT R75, RZ, 0x7610, R75 ;  /* 0x00007610ff4b7816 */ /* 0x000fc8000000004b */
[----:B------:R0:W4:Y:S01]  /*44d80*/  @!P1 LDG.E.U8 R73, desc[UR20][R46.64] ;  /* 0x000000142e499981 */ /* 0x000122000c1e1100 */
[----:B------:R-:W-:Y:S01]  /*44d90*/  PRMT R77, RZ, 0x7610, R77 ;  /* 0x00007610ff4d7816 */ /* 0x000fe2000000004d */
[----:B0-----:R-:W-:Y:S02]  /*44da0*/  @!P1 IMAD.MOV.U32 R46, RZ, RZ, R12 ;  /* 0x000000ffff2e9224 */ /* 0x001fe400078e000c */
[----:B------:R-:W-:-:S05]  /*44db0*/  @!P1 IMAD.MOV.U32 R47, RZ, RZ, R13 ;  /* 0x000000ffff2f9224 */ /* 0x000fca00078e000d */
[----:B------:R0:W4:Y:S01]  /*44dc0*/  @!P1 LDG.E.U8 R75, desc[UR20][R46.64] ;  /* 0x000000142e4b9981 */ /* 0x000122000c1e1100 */
[----:B------:R-:W-:Y:S01]  /*44dd0*/  PRMT R79, RZ, 0x7610, R79 ;  /* 0x00007610ff4f7816 */ /* 0x000fe2000000004f */
[----:B0-----:R-:W-:Y:S02]  /*44de0*/  @!P1 IMAD.MOV.U32 R46, RZ, RZ, R10 ;  /* 0x000000ffff2e9224 */ /* 0x001fe400078e000a */
[----:B------:R-:W-:-:S05]  /*44df0*/  @!P1 IMAD.MOV.U32 R47, RZ, RZ, R11 ;  /* 0x000000ffff2f9224 */ /* 0x000fca00078e000b */
[----:B------:R0:W4:Y:S02]  /*44e00*/  @!P1 LDG.E.U8 R77, desc[UR20][R46.64] ;  /* 0x000000142e4d9981 */ /* 0x000124000c1e1100 */
[----:B0-----:R-:W-:Y:S02]  /*44e10*/  @!P1 IMAD.MOV.U32 R46, RZ, RZ, R8 ;  /* 0x000000ffff2e9224 */ /* 0x001fe400078e0008 */
[----:B------:R-:W-:Y:S01]  /*44e20*/  @!P1 IMAD.MOV.U32 R47, RZ, RZ, R9 ;  /* 0x000000ffff2f9224 */ /* 0x000fe200078e0009 */
[----:B------:R-:W4:Y:S04]  /*44e30*/  LDL R8, [R1+0x690] ;  /* 0x0006900001087983 */ /* 0x000f280000100800 */
[----:B------:R-:W4:Y:S04]  /*44e40*/  LDL R9, [R1+0x68c] ;  /* 0x00068c0001097983 */ /* 0x000f280000100800 */
[----:B------:R2:W4:Y:S01]  /*44e50*/  @!P1 LDG.E.U8 R79, desc[UR20][R46.64] ;  /* 0x000000142e4f9981 */ /* 0x000522000c1e1100 */
[----:B------:R-:W-:-:S02]  /*44e60*/  PRMT R81, RZ, 0x7610, R81 ;  /* 0x00007610ff517816 */ /* 0x000fc40000000051 */
        /* <DEDUP_REMOVED lines=30> */
[----:B------:R-:W-:-:S02]  /*45050*/  PRMT R85, RZ, 0x7610, R85 ;  /* 0x00007610ff557816 */ /* 0x000fc40000000055 */
[----:B------:R-:W-:-:S04]  /*45060*/  PRMT R87, RZ, 0x7610, R87 ;  /* 0x00007610ff577816 */ /* 0x000fc80000000057 */
[----:B------:R0:W4:Y:S02]  /*45070*/  @!P1 LDG.E.U8 R85, desc[UR20][R46.64] ;  /* 0x000000142e559981 */ /* 0x000124000c1e1100 */
[----:B0-----:R-:W-:Y:S02]  /*45080*/  @!P1 IMAD.MOV.U32 R46, RZ, RZ, R8 ;  /* 0x000000ffff2e9224 */ /* 0x001fe400078e0008 */
[----:B------:R-:W-:Y:S01]  /*45090*/  @!P1 IMAD.MOV.U32 R47, RZ, RZ, R9 ;  /* 0x000000ffff2f9224 */ /* 0x000fe200078e0009 */
[----:B------:R-:W-:Y:S02]  /*450a0*/  PRMT R89, RZ, 0x7610, R89 ;  /* 0x00007610ff597816 */ /* 0x000fe40000000059 */
[----:B------:R-:W-:Y:S02]  /*450b0*/  PRMT R91, RZ, 0x7610, R91 ;  /* 0x00007610ff5b7816 */ /* 0x000fe4000000005b */
[----:B------:R-:W-:Y:S01]  /*450c0*/  PRMT R93, RZ, 0x7610, R93 ;  /* 0x00007610ff5d7816 */ /* 0x000fe2000000005d */
[----:B------:R-:W4:Y:S04]  /*450d0*/  LDL.LU R9, [R1+0x240] ;  /* 0x0002400001097983 */ /* 0x000f280000300800 */
[----:B------:R2:W4:Y:S04]  /*450e0*/  @!P1 LDG.E.U8 R87, desc[UR20][R46.64] ;  /* 0x000000142e579981 */ /* 0x000528000c1e1100 */
[----:B------:R-:W4:Y:S01]  /*450f0*/  LDL.LU R8, [R1+0x234] ;  /* 0x0002340001087983 */ /* 0x000f220000300800 */
[----:B--2---:R-:W-:-:S02]  /*45100*/  @!P1 IMAD.MOV.U32 R47, RZ, RZ, R7 ;  /* 0x000000ffff2f9224 */ /* 0x004fc400078e0007 */
[----:B------:R-:W0:Y:S01]  /*45110*/  S2R R7, SR_TID.X ;  /* 0x0000000000077919 */ /* 0x000e220000002100 */
[----:B---3--:R-:W-:-:S05]  /*45120*/  @!P1 IMAD.MOV.U32 R46, RZ, RZ, R5 ;  /* 0x000000ffff2e9224 */ /* 0x008fca00078e0005 */
[----:B------:R1:W2:Y:S02]  /*45130*/  @!P1 LDG.E.U8 R89, desc[UR20][R46.64] ;  /* 0x000000142e599981 */ /* 0x0002a4000c1e1100 */
[----:B-1----:R-:W-:Y:S01]  /*45140*/  @!P1 IMAD.MOV.U32 R47, RZ, RZ, R4 ;  /* 0x000000ffff2f9224 */ /* 0x002fe200078e0004 */
[----:B0-----:R-:W-:Y:S01]  /*45150*/  LOP3.LUT R7, R7, 0x7f, RZ, 0xc0, !PT ;  /* 0x0000007f07077812 */ /* 0x001fe200078ec0ff */
[----:B------:R-:W-:-:S03]  /*45160*/  @!P1 IMAD.MOV.U32 R46, RZ, RZ, R0 ;  /* 0x000000ffff2e9224 */ /* 0x000fc600078e0000 */
[----:B------:R-:W-:Y:S02]  /*45170*/  LOP3.LUT R0, R7, 0x60, RZ, 0x3c, !PT ;  /* 0x0000006007007812 */ /* 0x000fe400078e3cff */
[----:B------:R0:W3:Y:S04]  /*45180*/  @!P1 LDG.E.U8 R91, desc[UR20][R46.64] ;  /* 0x000000142e5b9981 */ /* 0x0000e8000c1e1100 */
[----:B----4-:R-:W-:Y:S04]  /*45190*/  STS.U8 [R0+UR9+0x11300], R21 ;  /* 0x0113001500007988 */ /* 0x010fe80008000009 */
[----:B------:R-:W-:Y:S04]  /*451a0*/  STS.U8 [R0+UR9+0x15300], R20 ;  /* 0x0153001400007988 */ /* 0x000fe80008000009 */
[----:B------:R-:W-:Y:S04]  /*451b0*/  STS.U8 [R0+UR9+0x11700], R19 ;  /* 0x0117001300007988 */ /* 0x000fe80008000009 */
[----:B------:R-:W-:Y:S04]  /*451c0*/  STS.U8 [R0+UR9+0x15700], R18 ;  /* 0x0157001200007988 */ /* 0x000fe80008000009 */
[----:B------:R-:W-:Y:S04]  /*451d0*/  STS.U8 [R0+UR9+0x11b00], R48 ;  /* 0x011b003000007988 */ /* 0x000fe80008000009 */
[----:B------:R-:W-:Y:S04]  /*451e0*/  STS.U8 [R0+UR9+0x15b00], R56 ;  /* 0x015b003800007988 */ /* 0x000fe80008000009 */
[----:B------:R-:W-:Y:S01]  /*451f0*/  STS.U8 [R0+UR9+0x11f00], R17 ;  /* 0x011f001100007988 */ /* 0x000fe20008000009 */
[----:B0-----:R-:W-:-:S02]  /*45200*/  @!P1 IMAD.MOV.U32 R46, RZ, RZ, R2 ;  /* 0x000000ffff2e9224 */ /* 0x001fc400078e0002 */
[----:B------:R-:W-:Y:S01]  /*45210*/  @!P1 IMAD.MOV.U32 R47, RZ, RZ, R3 ;  /* 0x000000ffff2f9224 */ /* 0x000fe200078e0003 */
[----:B------:R-:W-:Y:S04]  /*45220*/  STS.U8 [R0+UR9+0x15f00], R16 ;  /* 0x015f001000007988 */ /* 0x000fe80008000009 */
[----:B------:R0:W-:Y:S04]  /*45230*/  STS.U8 [R0+UR9+0x12300], R15 ;  /* 0x0123000f00007988 */ /* 0x0001e80008000009 */
[----:B------:R-:W-:Y:S04]  /*45240*/  STS.U8 [R0+UR9+0x16300], R14 ;  /* 0x0163000e00007988 */ /* 0x000fe80008000009 */
[----:B------:R-:W-:Y:S04]  /*45250*/  STS.U8 [R0+UR9+0x12700], R13 ;  /* 0x0127000d00007988 */ /* 0x000fe80008000009 */
[----:B------:R1:W4:Y:S04]  /*45260*/  @!P1 LDG.E.U8 R93, desc[UR20][R46.64] ;  /* 0x000000142e5d9981 */ /* 0x000328000c1e1100 */
[----:B------:R-:W-:Y:S04]  /*45270*/  STS.U8 [R0+UR9+0x16700], R12 ;  /* 0x0167000c00007988 */ /* 0x000fe80008000009 */
[----:B------:R-:W-:Y:S04]  /*45280*/  STS.U8 [R0+UR9+0x12b00], R11 ;  /* 0x012b000b00007988 */ /* 0x000fe80008000009 */
[----:B------:R-:W-:Y:S04]  /*45290*/  STS.U8 [R0+UR9+0x16b00], R10 ;  /* 0x016b000a00007988 */ /* 0x000fe80008000009 */
[----:B------:R0:W-:Y:S04]  /*452a0*/  STS.U8 [R0+UR9+0x12f00], R50 ;  /* 0x012f003200007988 */ /* 0x0001e80008000009 */
[----:B------:R-:W2:Y:S04]  /*452b0*/  LDL.LU R46, [R1+0x210] ;  /* 0x00021000012e7983 */ /* 0x000ea80000300800 */
[----:B------:R-:W3:Y:S04]  /*452c0*/  LDL.LU R47, [R1+0x1ec] ;  /* 0x0001ec00012f7983 */ /* 0x000ee80000300800 */
        /* <DEDUP_REMOVED lines=24> */
[----:B------:R1:W-:Y:S04]  /*45450*/  STS.U8 [R0+UR9+0x13300], R8 ;  /* 0x0133000800007988 */ /* 0x0003e80008000009 */
[----:B------:R-:W4:Y:S04]  /*45460*/  LDL.LU R10, [R1+0x25c] ;  /* 0x00025c00010a7983 */ /* 0x000f280000300800 */
[----:B0-----:R-:W4:Y:S04]  /*45470*/  LDL.LU R9, [R1+0x258] ;  /* 0x0002580001097983 */ /* 0x001f280000300800 */
[----:B-1----:R-:W4:Y:S04]  /*45480*/  LDL.LU R8, [R1+0x24c] ;  /* 0x00024c0001087983 */ /* 0x002f280000300800 */
[----:B--2---:R-:W-:Y:S04]  /*45490*/  STS.U8 [R0+UR9+0x17300], R46 ;  /* 0x0173002e00007988 */ /* 0x004fe80008000009 */
[----:B---3--:R-:W-:Y:S04]  /*454a0*/  STS.U8 [R0+UR9+0x13700], R47 ;  /* 0x0137002f00007988 */ /* 0x008fe80008000009 */
[----:B----4-:R-:W-:Y:S04]  /*454b0*/  STS.U8 [R0+UR9+0x17700], R54 ;  /* 0x0177003600007988 */ /* 0x010fe80008000009 */
[----:B------:R0:W-:Y:S04]  /*454c0*/  STS.U8 [R0+UR9+0x13b00], R15 ;  /* 0x013b000f00007988 */ /* 0x0001e80008000009 */
[----:B------:R1:W-:Y:S01]  /*454d0*/  STS.U8 [R0+UR9+0x17b00], R50 ;  /* 0x017b003200007988 */ /* 0x0003e20008000009 */
[----:B0-----:R-:W-:-:S03]  /*454e0*/  LOP3.LUT R15, R7, 0x70, RZ, 0x3c, !PT ;  /* 0x00000070070f7812 */ /* 0x001fc600078e3cff */
[----:B------:R-:W2:Y:S04]  /*454f0*/  LDL.LU R7, [R1+0x248] ;  /* 0x0002480001077983 */ /* 0x000ea80000300800 */
[----:B-1----:R-:W3:Y:S04]  /*45500*/  LDL.LU R50, [R1+0x23c] ;  /* 0x00023c0001327983 */ /* 0x002ee80000300800 */
[----:B------:R-:W-:Y:S04]  /*45510*/  STS.U8 [R0+UR9+0x13f00], R5 ;  /* 0x013f000500007988 */ /* 0x000fe80008000009 */
[----:B------:R-:W-:Y:S04]  /*45520*/  STS.U8 [R0+UR9+0x17f00], R3 ;  /* 0x017f000300007988 */ /* 0x000fe80008000009 */
[----:B------:R-:W-:Y:S04]  /*45530*/  STS.U8 [R15+UR9+0x10380], R2 ;  /* 0x010380020f007988 */ /* 0x000fe80008000009 */
[----:B------:R-:W-:Y:S04]  /*45540*/  STS.U8 [R15+UR9+0x14380], R4 ;  /* 0x014380040f007988 */ /* 0x000fe80008000009 */
[----:B------:R0:W-:Y:S04]  /*45550*/  STS.U8 [R15+UR9+0x10780], R25 ;  /* 0x010780190f007988 */ /* 0x0001e80008000009 */
[----:B------:R1:W-:Y:S04]  /*45560*/  STS.U8 [R15+UR9+0x14780], R24 ;  /* 0x014780180f007988 */ /* 0x0003e80008000009 */
[----:B------:R4:W-:Y:S04]  /*45570*/  STS.U8 [R15+UR9+0x10b80], R23 ;  /* 0x010b80170f007988 */ /* 0x0009e80008000009 */
[----:B------:R1:W-:Y:S04]  /*45580*/  STS.U8 [R15+UR9+0x14b80], R22 ;  /* 0x014b80160f007988 */ /* 0x0003e80008000009 */
[----:B------:R4:W-:Y:S04]  /*45590*/  STS.U8 [R15+UR9+0x10f80], R21 ;  /* 0x010f80150f007988 */ /* 0x0009e80008000009 */
[----:B0-----:R-:W3:Y:S04]  /*455a0*/  LDL.LU R25, [R1+0x238] ;  /* 0x0002380001197983 */ /* 0x001ee80000300800 */
[----:B-1----:R-:W3:Y:S04]  /*455b0*/  LDL.LU R24, [R1+0x204] ;  /* 0x0002040001187983 */ /* 0x002ee80000300800 */
[----:B----4-:R-:W4:Y:S04]  /*455c0*/  LDL.LU R23, [R1+0x1f8] ;  /* 0x0001f80001177983 */ /* 0x010f280000300800 */
[----:B------:R-:W4:Y:S04]  /*455d0*/  LDL.LU R22, [R1+0x1dc] ;  /* 0x0001dc0001167983 */ /* 0x000f280000300800 */
[----:B------:R-:W4:Y:S04]  /*455e0*/  LDL.LU R21, [R1+0x1d0] ;  /* 0x0001d00001157983 */ /* 0x000f280000300800 */
[----:B------:R-:W4:Y:S04]  /*455f0*/  LDL.LU R47, [R1+0x1ac] ;  /* 0x0001ac00012f7983 */ /* 0x000f280000300800 */
        /* <DEDUP_REMOVED lines=10> */
[----:B------:R1:W-:Y:S04]  /*456a0*/  STS.U8 [R15+UR9+0x16380], R11 ;  /* 0x0163800b0f007988 */ /* 0x0003e80008000009 */
[----:B0-----:R-:W4:Y:S04]  /*456b0*/  LDL.LU R17, [R1+0x1a0] ;  /* 0x0001a00001117983 */ /* 0x001f280000300800 */
[----:B-1----:R-:W4:Y:S04]  /*456c0*/  LDL.LU R16, [R1+0x184] ;  /* 0x0001840001107983 */ /* 0x002f280000300800 */
[----:B------:R-:W4:Y:S04]  /*456d0*/  LDL.LU R14, [R1+0x178] ;  /* 0x00017800010e7983 */ /* 0x000f280000300800 */
[----:B------:R-:W4:Y:S04]  /*456e0*/  LDL.LU R13, [R1+0xf4] ;  /* 0x0000f400010d7983 */ /* 0x000f280000300800 */
[----:B------:R-:W4:Y:S04]  /*456f0*/  LDL.LU R12, [R1+0xec] ;  /* 0x0000ec00010c7983 */ /* 0x000f280000300800 */
[----:B------:R0:W-:Y:S04]  /*45700*/  STS.U8 [R15+UR9+0x12780], R10 ;  /* 0x0127800a0f007988 */ /* 0x0001e80008000009 */
[----:B------:R-:W4:Y:S04]  /*45710*/  LDL.LU R11, [R1+0xe4] ;  /* 0x0000e400010b7983 */ /* 0x000f280000300800 */
[----:B------:R1:W-:Y:S04]  /*45720*/  STS.U8 [R15+UR9+0x16780], R9 ;  /* 0x016780090f007988 */ /* 0x0003e80008000009 */
[----:B------:R1:W-:Y:S04]  /*45730*/  STS.U8 [R15+UR9+0x12b80], R8 ;  /* 0x012b80080f007988 */ /* 0x0003e80008000009 */
[----:B0-----:R-:W4:Y:S04]  /*45740*/  LDL.LU R10, [R1+0xdc] ;  /* 0x0000dc00010a7983 */ /* 0x001f280000300800 */
[----:B-1----:R-:W4:Y:S04]  /*45750*/  LDL.LU R9, [R1+0xd4] ;  /* 0x0000d40001097983 */ /* 0x002f280000300800 */
[----:B------:R-:W4:Y:S04]  /*45760*/  LDL.LU R8, [R1+0xcc] ;  /* 0x0000cc0001087983 */ /* 0x000f280000300800 */
[----:B--2---:R0:W-:Y:S04]  /*45770*/  STS.U8 [R15+UR9+0x16b80], R7 ;  /* 0x016b80070f007988 */ /* 0x0041e80008000009 */
[----:B---3--:R1:W-:Y:S04]  /*45780*/  STS.U8 [R15+UR9+0x12f80], R50 ;  /* 0x012f80320f007988 */ /* 0x0083e80008000009 */
[----:B0-----:R-:W2:Y:S04]  /*45790*/  LDL.LU R7, [R1+0xc4] ;  /* 0x0000c40001077983 */ /* 0x001ea80000300800 */
[----:B-1----:R-:W3:Y:S04]  /*457a0*/  LDL.LU R50, [R1+0xbc] ;  /* 0x0000bc0001327983 */ /* 0x002ee80000300800 */
[----:B------:R-:W3:Y:S04]  /*457b0*/  LDL.LU R46, [R1+0xb4] ;  /* 0x0000b400012e7983 */ /* 0x000ee80000300800 */
[----:B------:R-:W3:Y:S04]  /*457c0*/  LDL.LU R54, [R1+0xac] ;  /* 0x0000ac0001367983 */ /* 0x000ee80000300800 */
[----:B------:R-:W3:Y:S04]  /*457d0*/  LDL.LU R5, [R1+0xa4] ;  /* 0x0000a40001057983 */ /* 0x000ee80000300800 */
[----:B------:R0:W-:Y:S04]  /*457e0*/  STS.U8 [R15+UR9+0x16f80], R25 ;  /* 0x016f80190f007988 */ /* 0x0001e80008000009 */
[----:B------:R-:W-:Y:S04]  /*457f0*/  STS.U8 [R15+UR9+0x13380], R24 ;  /* 0x013380180f007988 */ /* 0x000fe80008000009 */
[----:B----4-:R-:W-:Y:S04]  /*45800*/  STS.U8 [R15+UR9+0x17380], R23 ;  /* 0x017380170f007988 */ /* 0x010fe80008000009 */
[----:B------:R-:W4:Y:S04]  /*45810*/  LDL.LU R0, [R1+0x9c] ;  /* 0x00009c0001007983 */ /* 0x000f280000300800 */
[----:B------:R-:W-:Y:S04]  /*45820*/  STS.U8 [R15+UR9+0x13780], R22 ;  /* 0x013780160f007988 */ /* 0x000fe80008000009 */
[----:B------:R-:W-:Y:S04]  /*45830*/  STS.U8 [R15+UR9+0x17780], R21 ;  /* 0x017780150f007988 */ /* 0x000fe80008000009 */
[----:B------:R1:W-:Y:S04]  /*45840*/  STS.U8 [R15+UR9+0x13b80], R47 ;  /* 0x013b802f0f007988 */ /* 0x0003e80008000009 */
        /* <DEDUP_REMOVED lines=9> */
[----:B-1----:R-:W0:Y:S03]  /*458e0*/  S2R R47, SR_TID.X ;  /* 0x00000000002f7919 */ /* 0x002e260000002100 */
[----:B------:R-:W4:Y:S04]  /*458f0*/  LDL.LU R24, [R1+0x1798] ;  /* 0x0017980001187983 */ /* 0x000f280000300800 */
[----:B------:R-:W4:Y:S04]  /*45900*/  LDL.LU R23, [R1+0x1794] ;  /* 0x0017940001177983 */ /* 0x000f280000300800 */
[----:B------:R-:W4:Y:S04]  /*45910*/  LDL.LU R22, [R1+0x1790] ;  /* 0x0017900001167983 */ /* 0x000f280000300800 */
[----:B------:R-:W4:Y:S04]  /*45920*/  LDL.LU R21, [R1+0x178c] ;  /* 0x00178c0001157983 */ /* 0x000f280000300800 */
[----:B------:R1:W-:Y:S04]  /*45930*/  STS.U8 [R15+UR9+0x17b80], R17 ;  /* 0x017b80110f007988 */ /* 0x0003e80008000009 */
[----:B------:R0:W-:Y:S04]  /*45940*/  STS.U8 [R15+UR9+0x13f80], R16 ;  /* 0x013f80100f007988 */ /* 0x0001e80008000009 */
[----:B------:R0:W-:Y:S04]  /*45950*/  STS.U8 [R15+UR9+0x17f80], R14 ;  /* 0x017f800e0f007988 */ /* 0x0001e80008000009 */
[----:B-1----:R-:W4:Y:S04]  /*45960*/  LDL.LU R17, [R1+0x1788] ;  /* 0x0017880001117983 */ /* 0x002f280000300800 */
[----:B0-----:R-:W4:Y:S04]  /*45970*/  LDL.LU R16, [R1+0x1784] ;  /* 0x0017840001107983 */ /* 0x001f280000300800 */
[----:B------:R-:W4:Y:S04]  /*45980*/  LDL.LU R15, [R1+0x1780] ;  /* 0x00178000010f7983 */ /* 0x000f280000300800 */
[----:B------:R-:W4:Y:S01]  /*45990*/  LDL.LU R14, [R1+0x177c] ;  /* 0x00177c00010e7983 */ /* 0x000f220000300800 */
[----:B------:R-:W-:-:S05]  /*459a0*/  LOP3.LUT R47, R47, 0x7f, RZ, 0xc0, !PT ;  /* 0x0000007f2f2f7812 */ /* 0x000fca00078ec0ff */
        /* <DEDUP_REMOVED lines=11> */
[----:B------:R-:W4:Y:S04]  /*45a60*/  LDL.LU R8, [R1+0x1764] ;  /* 0x0017640001087983 */ /* 0x000f280000300800 */
[----:B--2---:R0:W-:Y:S04]  /*45a70*/  STS.U8 [R47+UR9+0x19800], R7 ;  /* 0x019800072f007988 */ /* 0x0041e80008000009 */
[----:B---3--:R1:W-:Y:S04]  /*45a80*/  STS.U8 [R47+UR9+0x19c00], R50 ;  /* 0x019c00322f007988 */ /* 0x0083e80008000009 */
[----:B0-----:R-:W2:Y:S04]  /*45a90*/  LDL.LU R7, [R1+0x1760] ;  /* 0x0017600001077983 */ /* 0x001ea80000300800 */
[----:B-1----:R-:W3:Y:S04]  /*45aa0*/  LDL.LU R50, [R1+0x175c] ;  /* 0x00175c0001327983 */ /* 0x002ee80000300800 */
[----:B------:R-:W-:Y:S04]  /*45ab0*/  STS.U8 [R47+UR9+0x1a000], R46 ;  /* 0x01a0002e2f007988 */ /* 0x000fe80008000009 */
[----:B------:R-:W-:Y:S04]  /*45ac0*/  STS.U8 [R47+UR9+0x1a400], R54 ;  /* 0x01a400362f007988 */ /* 0x000fe80008000009 */
[----:B------:R-:W-:Y:S04]  /*45ad0*/  STS.U8 [R47+UR9+0x1a800], R5 ;  /* 0x01a800052f007988 */ /* 0x000fe80008000009 */
[----:B----4-:R-:W-:Y:S04]  /*45ae0*/  STS.U8 [R47+UR9+0x1ac00], R0 ;  /* 0x01ac00002f007988 */ /* 0x010fe80008000009 */
        /* <DEDUP_REMOVED lines=8> */
[----:B0-----:R-:W2:Y:S04]  /*45b70*/  LDL.LU R20, [R1+0xf0] ;  /* 0x0000f00001147983 */ /* 0x001ea80000300800 */
[----:B-1----:R-:W2:Y:S04]  /*45b80*/  LDL.LU R19, [R1+0xe8] ;  /* 0x0000e80001137983 */ /* 0x002ea80000300800 */
[----:B----4-:R-:W4:Y:S04]  /*45b90*/  LDL.LU R18, [R1+0xe0] ;  /* 0x0000e00001127983 */ /* 0x010f280000300800 */
[----:B------:R-:W4:Y:S04]  /*45ba0*/  LDL.LU R48, [R1+0xd8] ;  /* 0x0000d80001307983 */ /* 0x000f280000300800 */
[----:B------:R-:W4:Y:S04]  /*45bb0*/  LDL.LU R56, [R1+0xd0] ;  /* 0x0000d00001387983 */ /* 0x000f280000300800 */
[----:B------:R-:W4:Y:S04]  /*45bc0*/  LDL.LU R5, [R1+0x80] ;  /* 0x0000800001057983 */ /* 0x000f280000300800 */
[----:B------:R-:W4:Y:S04]  /*45bd0*/  LDL.LU R0, [R1+0x40] ;  /* 0x0000400001007983 */ /* 0x000f280000300800 */
[----:B------:R-:W4:Y:S04]  /*45be0*/  LDL.LU R3, [R1+0x34] ;  /* 0x0000340001037983 */ /* 0x000f280000300800 */
[----:B------:R-:W4:Y:S04]  /*45bf0*/  LDL.LU R2, [R1+0x28] ;  /* 0x0000280001027983 */ /* 0x000f280000300800 */
[----:B------:R-:W4:Y:S01]  /*45c00*/  LDL.LU R4, [R1+0x1c] ;  /* 0x00001c0001047983 */ /* 0x000f220000300800 */
[----:B------:R-:W0:Y:S03]  /*45c10*/  S2R R54, SR_TID.X ;  /* 0x0000000000367919 */ /* 0x000e260000002100 */
[----:B---3--:R-:W-:Y:S04]  /*45c20*/  STS.U8 [R47+UR9+0x1d000], R50 ;  /* 0x01d000322f007988 */ /* 0x008fe80008000009 */
[----:B--2---:R-:W-:Y:S04]  /*45c30*/  STS.U8 [R47+UR9+0x1d400], R7 ;  /* 0x01d400072f007988 */ /* 0x004fe80008000009 */
[----:B------:R1:W-:Y:S04]  /*45c40*/  STS.U8 [R47+UR9+0x1d800], R8 ;  /* 0x01d800082f007988 */ /* 0x0003e80008000009 */
[----:B------:R2:W-:Y:S04]  /*45c50*/  STS.U8 [R47+UR9+0x1dc00], R9 ;  /* 0x01dc00092f007988 */ /* 0x0005e80008000009 */
[----:B------:R3:W-:Y:S04]  /*45c60*/  STS.U8 [R47+UR9+0x1e000], R10 ;  /* 0x01e0000a2f007988 */ /* 0x0007e80008000009 */
[----:B------:R0:W-:Y:S04]  /*45c70*/  STS.U8 [R47+UR9+0x1e400], R11 ;  /* 0x01e4000b2f007988 */ /* 0x0001e80008000009 */
[----:B------:R0:W-:Y:S04]  /*45c80*/  STS.U8 [R47+UR9+0x1e800], R12 ;  /* 0x01e8000c2f007988 */ /* 0x0001e80008000009 */
[----:B------:R0:W-:Y:S04]  /*45c90*/  STS.U8 [R47+UR9+0x1ec00], R13 ;  /* 0x01ec000d2f007988 */ /* 0x0001e80008000009 */
[----:B------:R-:W-:Y:S04]  /*45ca0*/  STS.U8 [R47+UR9+0x1f000], R14 ;  /* 0x01f0000e2f007988 */ /* 0x000fe80008000009 */
[----:B-1----:R-:W4:Y:S04]  /*45cb0*/  LDL.LU R8, [R1+0x90] ;  /* 0x0000900001087983 */ /* 0x002f280000300800 */
[----:B--2---:R-:W2:Y:S04]  /*45cc0*/  LDL.LU R9, [R1+0x98] ;  /* 0x0000980001097983 */ /* 0x004ea80000300800 */
[----:B---3--:R-:W3:Y:S04]  /*45cd0*/  LDL.LU R10, [R1+0xa0] ;  /* 0x0000a000010a7983 */ /* 0x008ee80000300800 */
[----:B0-----:R-:W2:Y:S04]  /*45ce0*/  LDL.LU R11, [R1+0xa8] ;  /* 0x0000a800010b7983 */ /* 0x001ea80000300800 */
[----:B------:R-:W2:Y:S04]  /*45cf0*/  LDL.LU R12, [R1+0xb0] ;  /* 0x0000b000010c7983 */ /* 0x000ea80000300800 */
[----:B------:R-:W2:Y:S04]  /*45d00*/  LDL.LU R13, [R1+0xb8] ;  /* 0x0000b800010d7983 */ /* 0x000ea80000300800 */
[----:B------:R-:W-:Y:S04]  /*45d10*/  STS.U8 [R47+UR9+0x1f400], R15 ;  /* 0x01f4000f2f007988 */ /* 0x000fe80008000009 */
[----:B------:R-:W2:Y:S04]  /*45d20*/  LDL.LU R46, [R1+0x10] ;  /* 0x00001000012e7983 */ /* 0x000ea80000300800 */
[----:B------:R0:W-:Y:S04]  /*45d30*/  STS.U8 [R47+UR9+0x1f800], R16 ;  /* 0x01f800102f007988 */ /* 0x0001e80008000009 */
[----:B------:R1:W-:Y:S04]  /*45d40*/  STS.U8 [R47+UR9+0x1fc00], R17 ;  /* 0x01fc00112f007988 */ /* 0x0003e80008000009 */
[----:B0-----:R-:W2:Y:S04]  /*45d50*/  LDL.LU R16, [R1+0xc0] ;  /* 0x0000c00001107983 */ /* 0x001ea80000300800 */
[----:B-1----:R-:W2:Y:S01]  /*45d60*/  LDL.LU R17, [R1+0xc8] ;  /* 0x0000c80001117983 */ /* 0x002ea20000300800 */
[----:B------:R-:W-:-:S04]  /*45d70*/  LOP3.LUT R54, R54, 0x7f, RZ, 0xc0, !PT ;  /* 0x0000007f36367812 */ /* 0x000fc800078ec0ff */
[----:B------:R-:W-:-:S05]  /*45d80*/  LOP3.LUT R54, R54, 0x10, RZ, 0x3c, !PT ;  /* 0x0000001036367812 */ /* 0x000fca00078e3cff */
[----:B------:R0:W-:Y:S04]  /*45d90*/  STS.U8 [R54+UR9+0x18080], R20 ;  /* 0x0180801436007988 */ /* 0x0001e80008000009 */
[----:B------:R1:W-:Y:S04]  /*45da0*/  STS.U8 [R54+UR9+0x18480], R19 ;  /* 0x0184801336007988 */ /* 0x0003e80008000009 */
[----:B----4-:R4:W-:Y:S04]  /*45db0*/  STS.U8 [R54+UR9+0x18880], R18 ;  /* 0x0188801236007988 */ /* 0x0109e80008000009 */
[----:B------:R1:W-:Y:S04]  /*45dc0*/  STS.U8 [R54+UR9+0x18c80], R48 ;  /* 0x018c803036007988 */ /* 0x0003e80008000009 */
[----:B------:R4:W-:Y:S04]  /*45dd0*/  STS.U8 [R54+UR9+0x19080], R56 ;  /* 0x0190803836007988 */ /* 0x0009e80008000009 */
[----:B0-----:R-:W3:Y:S04]  /*45de0*/  LDL.LU R20, [R1+0x1758] ;  /* 0x0017580001147983 */ /* 0x001ee80000300800 */
[----:B-1----:R-:W3:Y:S04]  /*45df0*/  LDL.LU R19, [R1+0x1754] ;  /* 0x0017540001137983 */ /* 0x002ee80000300800 */
[----:B----4-:R-:W4:Y:S04]  /*45e00*/  LDL.LU R18, [R1+0x1750] ;  /* 0x0017500001127983 */ /* 0x010f280000300800 */
[----:B------:R-:W4:Y:S04]  /*45e10*/  LDL.LU R48, [R1+0x174c] ;  /* 0x00174c0001307983 */ /* 0x000f280000300800 */
[----:B------:R-:W4:Y:S04]  /*45e20*/  LDL.LU R56, [R1+0x1748] ;  /* 0x0017480001387983 */ /* 0x000f280000300800 */
[----:B--2---:R-:W-:Y:S04]  /*45e30*/  STS.U8 [R54+UR9+0x19480], R17 ;  /* 0x0194801136007988 */ /* 0x004fe80008000009 */
[----:B------:R-:W-:Y:S04]  /*45e40*/  STS.U8 [R54+UR9+0x19880], R16 ;  /* 0x0198801036007988 */ /* 0x000fe80008000009 */
[----:B------:R-:W-:Y:S04]  /*45e50*/  STS.U8 [R54+UR9+0x19c80], R13 ;  /* 0x019c800d36007988 */ /* 0x000fe80008000009 */
[----:B------:R-:W-:Y:S04]  /*45e60*/  STS.U8 [R54+UR9+0x1a080], R12 ;  /* 0x01a0800c36007988 */ /* 0x000fe80008000009 */
[----:B------:R-:W-:Y:S04]  /*45e70*/  STS.U8 [R54+UR9+0x1a480], R11 ;  /* 0x01a4800b36007988 */ /* 0x000fe80008000009 */
[----:B---3--:R-:W-:Y:S04]  /*45e80*/  STS.U8 [R54+UR9+0x1a880], R10 ;  /* 0x01a8800a36007988 */ /* 0x008fe80008000009 */
[----:B------:R-:W-:Y:S04]  /*45e90*/  STS.U8 [R54+UR9+0x1ac80], R9 ;  /* 0x01ac800936007988 */ /* 0x000fe80008000009 */
[----:B------:R-:W-:Y:S04]  /*45ea0*/  STS.U8 [R54+UR9+0x1b080], R8 ;  /* 0x01b0800836007988 */ /* 0x000fe80008000009 */
[----:B------:R0:W-:Y:S04]  /*45eb0*/  STS.U8 [R54+UR9+0x1b480], R5 ;  /* 0x01b4800536007988 */ /* 0x0001e80008000009 */
[----:B------:R1:W-:Y:S04]  /*45ec0*/  STS.U8 [R54+UR9+0x1b880], R0 ;  /* 0x01b8800036007988 */ /* 0x0003e80008000009 */
[----:B------:R2:W-:Y:S04]  /*45ed0*/  STS.U8 [R54+UR9+0x1bc80], R3 ;  /* 0x01bc800336007988 */ /* 0x0005e80008000009 */
[----:B------:R3:W-:Y:S04]  /*45ee0*/  STS.U8 [R54+UR9+0x1c080], R2 ;  /* 0x01c0800236007988 */ /* 0x0007e80008000009 */
[----:B------:R2:W-:Y:S04]  /*45ef0*/  STS.U8 [R54+UR9+0x1c480], R4 ;  /* 0x01c4800436007988 */ /* 0x0005e80008000009 */
[----:B0-----:R-:W4:Y:S04]  /*45f00*/  LDL.LU R5, [R1+0x7c] ;  /* 0x00007c0001057983 */ /* 0x001f280000300800 */
[----:B-1----:R-:W4:Y:S04]  /*45f10*/  LDL.LU R0, [R1+0x78] ;  /* 0x0000780001007983 */ /* 0x002f280000300800 */
[----:B--2---:R-:W2:Y:S04]  /*45f20*/  LDL.LU R3, [R1+0x74] ;  /* 0x0000740001037983 */ /* 0x004ea80000300800 */
[----:B---3--:R-:W3:Y:S04]  /*45f30*/  LDL.LU R2, [R1+0x70] ;  /* 0x0000700001027983 */ /* 0x008ee80000300800 */
[----:B------:R-:W3:Y:S04]  /*45f40*/  LDL.LU R4, [R1+0x6c] ;  /* 0x00006c0001047983 */ /* 0x000ee80000300800 */
[----:B------:R0:W-:Y:S04]  /*45f50*/  STS.U8 [R54+UR9+0x1c880], R46 ;  /* 0x01c8802e36007988 */ /* 0x0001e80008000009 */
[----:B------:R-:W3:Y:S01]  /*45f60*/  LDL.LU R17, [R1+0x60] ;  /* 0x0000600001117983 */ /* 0x000ee20000300800 */
[----:B0-----:R-:W0:Y:S03]  /*45f70*/  S2R R46, SR_TID.X ;  /* 0x00000000002e7919 */ /* 0x001e260000002100 */
[----:B----4-:R-:W-:Y:S04]  /*45f80*/  STS.U8 [R54+UR9+0x1cc80], R56 ;  /* 0x01cc803836007988 */ /* 0x010fe80008000009 */
[----:B------:R-:W-:Y:S04]  /*45f90*/  STS.U8 [R54+UR9+0x1d080], R48 ;  /* 0x01d0803036007988 */ /* 0x000fe80008000009 */
[----:B------:R-:W4:Y:S04]  /*45fa0*/  LDL.LU R16, [R1+0x5c] ;  /* 0x00005c0001107983 */ /* 0x000f280000300800 */
[----:B------:R-:W-:Y:S04]  /*45fb0*/  STS.U8 [R54+UR9+0x1d480], R18 ;  /* 0x01d4801236007988 */ /* 0x000fe80008000009 */
[----:B------:R-:W4:Y:S04]  /*45fc0*/  LDL.LU R13, [R1+0x58] ;  /* 0x00005800010d7983 */ /* 0x000f280000300800 */
[----:B------:R-:W-:Y:S04]  /*45fd0*/  STS.U8 [R54+UR9+0x1d880], R19 ;  /* 0x01d8801336007988 */ /* 0x000fe80008000009 */
[----:B------:R-:W4:Y:S04]  /*45fe0*/  LDL.LU R12, [R1+0x54] ;  /* 0x00005400010c7983 */ /* 0x000f280000300800 */
[----:B------:R1:W-:Y:S04]  /*45ff0*/  STS.U8 [R54+UR9+0x1dc80], R20 ;  /* 0x01dc801436007988 */ /* 0x0003e80008000009 */
[----:B------:R-:W4:Y:S04]  /*46000*/  LDL.LU R11, [R1+0x50] ;  /* 0x00005000010b7983 */ /* 0x000f280000300800 */
[----:B------:R0:W-:Y:S04]  /*46010*/  STS.U8 [R54+UR9+0x1e080], R21 ;  /* 0x01e0801536007988 */ /* 0x0001e80008000009 */
[----:B------:R-:W4:Y:S04]  /*46020*/  LDL.LU R10, [R1+0x4c] ;  /* 0x00004c00010a7983 */ /* 0x000f280000300800 */
[----:B------:R-:W-:Y:S04]  /*46030*/  STS.U8 [R54+UR9+0x1e480], R22 ;  /* 0x01e4801636007988 */ /* 0x000fe80008000009 */
[----:B------:R-:W4:Y:S04]  /*46040*/  LDL.LU R9, [R1+0x48] ;  /* 0x0000480001097983 */ /* 0x000f280000300800 */
[----:B------:R-:W-:Y:S04]  /*46050*/  STS.U8 [R54+UR9+0x1e880], R23 ;  /* 0x01e8801736007988 */ /* 0x000fe80008000009 */
[----:B------:R-:W-:Y:S04]  /*46060*/  STS.U8 [R54+UR9+0x1ec80], R24 ;  /* 0x01ec801836007988 */ /* 0x000fe80008000009 */
[----:B------:R-:W-:Y:S04]  /*46070*/  STS.U8 [R54+UR9+0x1f080], R25 ;  /* 0x01f0801936007988 */ /* 0x000fe80008000009 */
[----:B-1----:R-:W4:Y:S04]  /*46080*/  LDL.LU R20, [R1+0x64] ;  /* 0x0000640001147983 */ /* 0x002f280000300800 */
[----:B0-----:R-:W4:Y:S04]  /*46090*/  LDL.LU R21, [R1+0x68] ;  /* 0x0000680001157983 */ /* 0x001f280000300800 */
[----:B------:R-:W-:Y:S04]  /*460a0*/  STS.U8 [R54+UR9+0x1f480], R26 ;  /* 0x01f4801a36007988 */ /* 0x000fe80008000009 */
[----:B------:R-:W-:Y:S04]  /*460b0*/  STS.U8 [R54+UR9+0x1f880], R27 ;  /* 0x01f8801b36007988 */ /* 0x000fe80008000009 */
[----:B------:R0:W-:Y:S01]  /*460c0*/  STS.U8 [R54+UR9+0x1fc80], R28 ;  /* 0x01fc801c36007988 */ /* 0x0001e20008000009 */
[----:B------:R-:W-:-:S03]  /*460d0*/  LOP3.LUT R46, R46, 0x7f, RZ, 0xc0, !PT ;  /* 0x0000007f2e2e7812 */ /* 0x000fc600078ec0ff */
[----:B0-----:R-:W4:Y:S01]  /*460e0*/  LDL.LU R54, [R1+0x1744] ;  /* 0x0017440001367983 */ /* 0x001f220000300800 */
[----:B------:R-:W-:-:S05]  /*460f0*/  LOP3.LUT R8, R46, 0x20, RZ, 0x3c, !PT ;  /* 0x000000202e087812 */ /* 0x000fca00078e3cff */
[----:B------:R0:W-:Y:S04]  /*46100*/  STS.U8 [R8+UR9+0x18100], R5 ;  /* 0x0181000508007988 */ /* 0x0001e80008000009 */
[----:B------:R1:W-:Y:S04]  /*46110*/  STS.U8 [R8+UR9+0x18500], R0 ;  /* 0x0185000008007988 */ /* 0x0003e80008000009 */
[----:B--2---:R2:W-:Y:S04]  /*46120*/  STS.U8 [R8+UR9+0x18900], R3 ;  /* 0x0189000308007988 */ /* 0x0045e80008000009 */
[----:B---3--:R3:W-:Y:S04]  /*46130*/  STS.U8 [R8+UR9+0x18d00], R2 ;  /* 0x018d000208007988 */ /* 0x0087e80008000009 */
[----:B------:R2:W-:Y:S04]  /*46140*/  STS.U8 [R8+UR9+0x19100], R4 ;  /* 0x0191000408007988 */ /* 0x0005e80008000009 */
[----:B0-----:R-:W4:Y:S04]  /*46150*/  LDL.LU R5, [R1+0x1740] ;  /* 0x0017400001057983 */ /* 0x001f280000300800 */
[----:B-1----:R-:W4:Y:S04]  /*46160*/  LDL.LU R0, [R1+0x173c] ;  /* 0x00173c0001007983 */ /* 0x002f280000300800 */
[----:B--2---:R-:W2:Y:S04]  /*46170*/  LDL.LU R3, [R1+0x1738] ;  /* 0x0017380001037983 */ /* 0x004ea80000300800 */
[----:B---3--:R-:W3:Y:S04]  /*46180*/  LDL.LU R2, [R1+0x1734] ;  /* 0x0017340001027983 */ /* 0x008ee80000300800 */
[----:B------:R-:W2:Y:S04]  /*46190*/  LDL.LU R4, [R1+0x1730] ;  /* 0x0017300001047983 */ /* 0x000ea80000300800 */
        /* <DEDUP_REMOVED lines=10> */
[----:B--2---:R0:W-:Y:S04]  /*46240*/  STS.U8 [R8+UR9+0x1b900], R4 ;  /* 0x01b9000408007988 */ /* 0x0041e80008000009 */
[----:B---3--:R1:W-:Y:S04]  /*46250*/  STS.U8 [R8+UR9+0x1bd00], R2 ;  /* 0x01bd000208007988 */ /* 0x0083e80008000009 */
[----:B------:R2:W-:Y:S04]  /*46260*/  STS.U8 [R8+UR9+0x1c100], R3 ;  /* 0x01c1000308007988 */ /* 0x0005e80008000009 */
[----:B------:R3:W-:Y:S04]  /*46270*/  STS.U8 [R8+UR9+0x1c500], R0 ;  /* 0x01c5000008007988 */ /* 0x0007e80008000009 */
        /* <DEDUP_REMOVED lines=10> */
[----:B0-----:R-:W4:Y:S04]  /*46320*/  LDL.LU R4, [R1+0x172c] ;  /* 0x00172c0001047983 */ /* 0x001f280000300800 */
[----:B------:R-:W-:Y:S04]  /*46330*/  STS.U8 [R8+UR9+0x1f100], R37 ;  /* 0x01f1002508007988 */ /* 0x000fe80008000009 */
[----:B-1----:R-:W4:Y:S04]  /*46340*/  LDL.LU R2, [R1+0x1728] ;  /* 0x0017280001027983 */ /* 0x002f280000300800 */
[----:B------:R-:W-:Y:S04]  /*46350*/  STS.U8 [R8+UR9+0x1f500], R38 ;  /* 0x01f5002608007988 */ /* 0x000fe80008000009 */
[----:B--2---:R-:W2:Y:S04]  /*46360*/  LDL.LU R3, [R1+0x1724] ;  /* 0x0017240001037983 */ /* 0x004ea80000300800 */
[----:B------:R-:W-:Y:S04]  /*46370*/  STS.U8 [R8+UR9+0x1f900], R39 ;  /* 0x01f9002708007988 */ /* 0x000fe80008000009 */
[----:B---3--:R-:W3:Y:S04]  /*46380*/  LDL.LU R0, [R1+0x1720] ;  /* 0x0017200001007983 */ /* 0x008ee80000300800 */
[----:B------:R-:W-:Y:S04]  /*46390*/  STS.U8 [R8+UR9+0x1fd00], R40 ;  /* 0x01fd002808007988 */ /* 0x000fe80008000009 */
[----:B----4-:R-:W4:Y:S04]  /*463a0*/  LDL.LU R5, [R1+0x171c] ;  /* 0x00171c0001057983 */ /* 0x010f280000300800 */
[----:B------:R0:W-:Y:S04]  /*463b0*/  STS.U8 [R46+UR9+0x18180], R6 ;  /* 0x018180062e007988 */ /* 0x0001e80008000009 */
[----:B------:R1:W-:Y:S04]  /*463c0*/  STS.U8 [R46+UR9+0x18580], R64 ;  /* 0x018580402e007988 */ /* 0x0003e80008000009 */
[----:B0-----:R-:W2:Y:S04]  /*463d0*/  LDL.LU R6, [R1+0x1718] ;  /* 0x0017180001067983 */ /* 0x001ea80000300800 */
[----:B-1----:R-:W2:Y:S04]  /*463e0*/  LDL.LU R64, [R1+0x1714] ;  /* 0x0017140001407983 */ /* 0x002ea80000300800 */
[----:B------:R-:W2:Y:S04]  /*463f0*/  LDL R9, [R1+0x374] ;  /* 0x0003740001097983 */ /* 0x000ea80000100800 */
[----:B------:R-:W2:Y:S04]  /*46400*/  LDL R8, [R1+0x378] ;  /* 0x0003780001087983 */ /* 0x000ea80000100800 */
[----:B------:R-:W3:Y:S04]  /*46410*/  LDL R21, [R1+0x37c] ;  /* 0x00037c0001157983 */ /* 0x000ee80000100800 */
[----:B------:R-:W3:Y:S04]  /*46420*/  LDL R20, [R1+0x380] ;  /* 0x0003800001147983 */ /* 0x000ee80000100800 */
[----:B------:R-:W4:Y:S04]  /*46430*/  LDL R17, [R1+0x384] ;  /* 0x0003840001117983 */ /* 0x000f280000100800 */
[----:B------:R-:W4:Y:S04]  /*46440*/  LDL R16, [R1+0x388] ;  /* 0x0003880001107983 */ /* 0x000f280000100800 */
[----:B------:R-:W4:Y:S04]  /*46450*/  LDL R11, [R1+0x3b4] ;  /* 0x0003b400010b7983 */ /* 0x000f280000100800 */
[----:B------:R-:W4:Y:S01]  /*46460*/  LDL R10, [R1+0x3b8] ;  /* 0x0003b800010a7983 */ /* 0x000f220000100800 */
[----:B------:R-:W-:-:S03]  /*46470*/  PRMT R32, RZ, 0x7610, R32 ;  /* 0x00007610ff207816 */ /* 0x000fc60000000020 */
[----:B------:R-:W4:Y:S04]  /*46480*/  LDL R13, [R1+0x3bc] ;  /* 0x0003bc00010d7983 */ /* 0x000f280000100800 */
[----:B------:R-:W4:Y:S01]  /*46490*/  LDL R12, [R1+0x3c0] ;  /* 0x0003c000010c7983 */ /* 0x000f220000100800 */
[----:B------:R-:W-:Y:S02]  /*464a0*/  PRMT R31, RZ, 0x7610, R31 ;  /* 0x00007610ff1f7816 */ /* 0x000fe4000000001f */
[----:B------:R-:W-:Y:S01]  /*464b0*/  PRMT R30, RZ, 0x7610, R30 ;  /* 0x00007610ff1e7816 */ /* 0x000fe2000000001e */
[----:B--2---:R3:W2:Y:S02]  /*464c0*/  @!P1 LDG.E.U8 R32, desc[UR20][R8.64] ;  /* 0x0000001408209981 */ /* 0x0046a4000c1e1100 */
[----:B---3--:R-:W-:-:S02]  /*464d0*/  @!P1 IMAD.MOV.U32 R8, RZ, RZ, R20 ;  /* 0x000000ffff089224 */ /* 0x008fc400078e0014 */
[----:B------:R-:W-:Y:S01]  /*464e0*/  @!P1 IMAD.MOV.U32 R9, RZ, RZ, R21 ;  /* 0x000000ffff099224 */ /* 0x000fe200078e0015 */
[----:B------:R-:W3:Y:S04]  /*464f0*/  LDL R20, [R1+0x3c8] ;  /* 0x0003c80001147983 */ /* 0x000ee80000100800 */
[----:B------:R-:W2:Y:S04]  /*46500*/  LDL R21, [R1+0x3c4] ;  /* 0x0003c40001157983 */ /* 0x000ea80000100800 */
[----:B------:R4:W2:Y:S01]  /*46510*/  @!P1 LDG.E.U8 R31, desc[UR20][R8.64] ;  /* 0x00000014081f9981 */ /* 0x0008a2000c1e1100 */
[----:B------:R-:W-:Y:S01]  /*46520*/  PRMT R15, RZ, 0x7610, R15 ;  /* 0x00007610ff0f7816 */ /* 0x000fe2000000000f */
[----:B----4-:R-:W-:-:S02]  /*46530*/  @!P1 IMAD.MOV.U32 R8, RZ, RZ, R16 ;  /* 0x000000ffff089224 */ /* 0x010fc400078e0010 */
[----:B------:R-:W-:Y:S01]  /*46540*/  @!P1 IMAD.MOV.U32 R9, RZ, RZ, R17 ;  /* 0x000000ffff099224 */ /* 0x000fe200078e0011 */
[----:B------:R-:W-:Y:S02]  /*46550*/  PRMT R29, RZ, 0x7610, R29 ;  /* 0x00007610ff1d7816 */ /* 0x000fe4000000001d */
[----:B------:R-:W-:Y:S01]  /*46560*/  PRMT R23, RZ, 0x7610, R23 ;  /* 0x00007610ff177816 */ /* 0x000fe20000000017 */
[----:B------:R-:W4:Y:S04]  /*46570*/  LDL R17, [R1+0x3f4] ;  /* 0x0003f40001117983 */ /* 0x000f280000100800 */
[----:B------:R0:W4:Y:S04]  /*46580*/  @!P1 LDG.E.U8 R30, desc[UR20][R8.64] ;  /* 0x00000014081e9981 */ /* 0x000128000c1e1100 */
[----:B------:R-:W4:Y:S01]  /*46590*/  LDL R16, [R1+0x3f8] ;  /* 0x0003f80001107983 */ /* 0x000f220000100800 */
[----:B0-----:R-:W-:-:S02]  /*465a0*/  @!P1 IMAD.MOV.U32 R8, RZ, RZ, R10 ;  /* 0x000000ffff089224 */ /* 0x001fc400078e000a */
        /* <DEDUP_REMOVED lines=10> */
[----:B--2---:R-:W-:-:S05]  /*46650*/  @!P1 IMAD.MOV.U32 R9, RZ, RZ, R21 ;  /* 0x000000ffff099224 */ /* 0x004fca00078e0015 */
[----:B------:R4:W2:Y:S01]  /*46660*/  @!P1 LDG.E.U8 R23, desc[UR20][R8.64] ;  /* 0x0000001408179981 */ /* 0x0008a2000c1e1100 */
[----:B------:R-:W-:Y:S02]  /*46670*/  PRMT R28, RZ, 0x7610, R28 ;  /* 0x00007610ff1c7816 */ /* 0x000fe4000000001c */
[----:B------:R-:W-:Y:S01]  /*46680*/  PRMT R24, RZ, 0x7610, R24 ;  /* 0x00007610ff187816 */ /* 0x000fe20000000018 */
[----:B----4-:R-:W-:Y:S02]  /*46690*/  @!P1 IMAD.MOV.U32 R9, RZ, RZ, R17 ;  /* 0x000000ffff099224 */ /* 0x010fe400078e0011 */
[----:B------:R-:W-:-:S05]  /*466a0*/  @!P1 IMAD.MOV.U32 R8, RZ, RZ, R16 ;  /* 0x000000ffff089224 */ /* 0x000fca00078e0010 */
[----:B------:R0:W3:Y:S04]  /*466b0*/  @!P1 LDG.E.U8 R28, desc[UR20][R8.64] ;  /* 0x00000014081c9981 */ /* 0x0000e8000c1e1100 */
[----:B------:R1:W-:Y:S04]  /*466c0*/  STL [R1+0x60], R15 ;  /* 0x0000600f01007387 */ /* 0x0003e80000100800 */
[----:B------:R-:W4:Y:S04]  /*466d0*/  LDL R21, [R1+0x454] ;  /* 0x0004540001157983 */ /* 0x000f280000100800 */
[----:B------:R-:W3:Y:S04]  /*466e0*/  LDL R20, [R1+0x460] ;  /* 0x0004600001147983 */ /* 0x000ee80000100800 */
[----:B-1----:R-:W3:Y:S01]  /*466f0*/  LDL R15, [R1+0x458] ;  /* 0x00045800010f7983 */ /* 0x002ee20000100800 */
[----:B0-----:R-:W-:-:S02]  /*46700*/  @!P1 IMAD.MOV.U32 R8, RZ, RZ, R10 ;  /* 0x000000ffff089224 */ /* 0x001fc400078e000a */
[----:B------:R-:W-:Y:S01]  /*46710*/  @!P1 IMAD.MOV.U32 R9, RZ, RZ, R11 ;  /* 0x000000ffff099224 */ /* 0x000fe200078e000b */
[----:B------:R-:W-:-:S04]  /*46720*/  PRMT R2, RZ, 0x7610, R2 ;  /* 0x00007610ff027816 */ /* 0x000fc80000000002 */
[----:B------:R0:W3:Y:S02]  /*46730*/  @!P1 LDG.E.U8 R24, desc[UR20][R8.64] ;  /* 0x0000001408189981 */ /* 0x0000e4000c1e1100 */
[----:B0-----:R-:W-:Y:S02]  /*46740*/  @!P1 IMAD.MOV.U32 R8, RZ, RZ, R12 ;  /* 0x000000ffff089224 */ /* 0x001fe400078e000c */
[----:B------:R-:W-:-:S05]  /*46750*/  @!P1 IMAD.MOV.U32 R9, RZ, RZ, R13 ;  /* 0x000000ffff099224 */ /* 0x000fca00078e000d */
[----:B------:R4:W3:Y:S04]  /*46760*/  @!P1 LDG.E.U8 R2, desc[UR20][R8.64] ;  /* 0x0000001408029981 */ /* 0x0008e8000c1e1100 */
[----:B--2---:R0:W-:Y:S04]  /*46770*/  STL [R1+0x58], R23 ;  /* 0x0000581701007387 */ /* 0x0041e80000100800 */
[----:B0-----:R-:W2:Y:S04]  /*46780*/  LDL R23, [R1+0x45c] ;  /* 0x00045c0001177983 */ /* 0x001ea80000100800 */
[----:B------:R-:W-:Y:S04]  /*46790*/  STL [R1+0x6c], R32 ;  /* 0x00006c2001007387 */ /* 0x000fe80000100800 */
[----:B------:R-:W2:Y:S04]  /*467a0*/  LDL R17, [R1+0x464] ;  /* 0x0004640001117983 */ /* 0x000ea80000100800 */
[----:B------:R-:W2:Y:S01]  /*467b0*/  LDL R16, [R1+0x468] ;  /* 0x0004680001107983 */ /* 0x000ea20000100800 */
[----:B------:R-:W-:-:S02]  /*467c0*/  PRMT R27, RZ, 0x7610, R27 ;  /* 0x00007610ff1b7816 */ /* 0x000fc4000000001b */
[----:B------:R-:W-:Y:S01]  /*467d0*/  PRMT R22, RZ, 0x7610, R22 ;  /* 0x00007610ff167816 */ /* 0x000fe20000000016 */
[----:B----4-:R-:W-:Y:S02]  /*467e0*/  @!P1 IMAD.MOV.U32 R9, RZ, RZ, R21 ;  /* 0x000000ffff099224 */ /* 0x010fe400078e0015 */
[----:B---3--:R-:W-:-:S05]  /*467f0*/  @!P1 IMAD.MOV.U32 R8, RZ, RZ, R15 ;  /* 0x000000ffff089224 */ /* 0x008fca00078e000f */
[----:B------:R0:W3:Y:S04]  /*46800*/  @!P1 LDG.E.U8 R27, desc[UR20][R8.64] ;  /* 0x00000014081b9981 */ /* 0x0000e8000c1e1100 */
[----:B------:R-:W-:Y:S01]  /*46810*/  STL [R1+0x68], R31 ;  /* 0x0000681f01007387 */ /* 0x000fe20000100800 */
[----:B------:R-:W-:-:S03]  /*46820*/  PRMT R4, RZ, 0x7610, R4 ;  /* 0x00007610ff047816 */ /* 0x000fc60000000004 */
[----:B------:R-:W4:Y:S04]  /*46830*/  LDL R11, [R1+0x494] ;  /* 0x00049400010b7983 */ /* 0x000f280000100800 */
[----:B------:R-:W3:Y:S01]  /*46840*/  LDL R10, [R1+0x498] ;  /* 0x00049800010a7983 */ /* 0x000ee20000100800 */
[----:B0-----:R-:W-:-:S03]  /*46850*/  @!P1 IMAD.MOV.U32 R8, RZ, RZ, R20 ;  /* 0x000000ffff089224 */ /* 0x001fc600078e0014 */
[----:B------:R-:W-:Y:S04]  /*46860*/  STL [R1+0x64], R30 ;  /* 0x0000641e01007387 */ /* 0x000fe80000100800 */
[----:B------:R-:W3:Y:S04]  /*46870*/  LDL R13, [R1+0x49c] ;  /* 0x00049c00010d7983 */ /* 0x000ee80000100800 */
[----:B------:R-:W3:Y:S04]  /*46880*/  LDL R12, [R1+0x4a0] ;  /* 0x0004a000010c7983 */ /* 0x000ee80000100800 */
[----:B------:R-:W-:Y:S04]  /*46890*/  STL [R1+0x16f8], R2 ;  /* 0x0016f80201007387 */ /* 0x000fe80000100800 */
[----:B------:R0:W-:Y:S04]  /*468a0*/  STL [R1+0x50], R24 ;  /* 0x0000501801007387 */ /* 0x0001e80000100800 */
[----:B------:R-:W3:Y:S04]  /*468b0*/  LDL R21, [R1+0x4a8] ;  /* 0x0004a80001157983 */ /* 0x000ee80000100800 */
[----:B------:R-:W3:Y:S04]  /*468c0*/  LDL R15, [R1+0x4d8] ;  /* 0x0004d800010f7983 */ /* 0x000ee80000100800 */
[----:B0-----:R-:W3:Y:S01]  /*468d0*/  LDL R24, [R1+0x4a4] ;  /* 0x0004a40001187983 */ /* 0x001ee20000100800 */
[----:B--2---:R-:W-:-:S05]  /*468e0*/  @!P1 IMAD.MOV.U32 R9, RZ, RZ, R23 ;  /* 0x000000ffff099224 */ /* 0x004fca00078e0017 */
[----:B------:R0:W2:Y:S02]  /*468f0*/  @!P1 LDG.E.U8 R22, desc[UR20][R8.64] ;  /* 0x0000001408169981 */ /* 0x0000a4000c1e1100 */
[----:B0-----:R-:W-:Y:S02]  /*46900*/  @!P1 IMAD.MOV.U32 R8, RZ, RZ, R16 ;  /* 0x000000ffff089224 */ /* 0x001fe400078e0010 */
[----:B------:R-:W-:-:S05]  /*46910*/  @!P1 IMAD.MOV.U32 R9, RZ, RZ, R17 ;  /* 0x000000ffff099224 */ /* 0x000fca00078e0011 */
[----:B------:R4:W2:Y:S04]  /*46920*/  @!P1 LDG.E.U8 R4, desc[UR20][R8.64] ;  /* 0x0000001408049981 */ /* 0x0008a8000c1e1100 */
[----:B------:R-:W-:Y:S04]  /*46930*/  STL [R1+0x5c], R29 ;  /* 0x00005c1d01007387 */ /* 0x000fe80000100800 */
[----:B------:R-:W2:Y:S01]  /*46940*/  LDL R20, [R1+0x4d4] ;  /* 0x0004d40001147983 */ /* 0x000ea20000100800 */
[----:B------:R-:W-:-:S03]  /*46950*/  PRMT R26, RZ, 0x7610, R26 ;  /* 0x00007610ff1a7816 */ /* 0x000fc6000000001a */
[----:B------:R-:W2:Y:S01]  /*46960*/  LDL R23, [R1+0x4dc] ;  /* 0x0004dc0001177983 */ /* 0x000ea20000100800 */
[----:B------:R-:W-:Y:S01]  /*46970*/  PRMT R25, RZ, 0x7610, R25 ;  /* 0x00007610ff197816 */ /* 0x000fe20000000019 */
[----:B----4-:R-:W-:Y:S02]  /*46980*/  @!P1 IMAD.MOV.U32 R9, RZ, RZ, R11 ;  /* 0x000000ffff099224 */ /* 0x010fe400078e000b */
[----:B---3--:R-:W-:-:S05]  /*46990*/  @!P1 IMAD.MOV.U32 R8, RZ, RZ, R10 ;  /* 0x000000ffff089224 */ /* 0x008fca00078e000a */
[----:B------:R0:W3:Y:S01]  /*469a0*/  @!P1 LDG.E.U8 R26, desc[UR20][R8.64] ;  /* 0x00000014081a9981 */ /* 0x0000e2000c1e1100 */
[----:B------:R-:W-:Y:S01]  /*469b0*/  PRMT R0, RZ, 0x7610, R0 ;  /* 0x00007610ff007816 */ /* 0x000fe20000000000 */
[----:B0-----:R-:W-:Y:S02]  /*469c0*/  @!P1 IMAD.MOV.U32 R8, RZ, RZ, R12 ;  /* 0x000000ffff089224 */ /* 0x001fe400078e000c */
[----:B------:R-:W-:-:S05]  /*469d0*/  @!P1 IMAD.MOV.U32 R9, RZ, RZ, R13 ;  /* 0x000000ffff099224 */ /* 0x000fca00078e000d */
[----:B------:R0:W4:Y:S02]  /*469e0*/  @!P1 LDG.E.U8 R25, desc[UR20][R8.64] ;  /* 0x0000001408199981 */ /* 0x000124000c1e1100 */
[----:B0-----:R-:W-:Y:S02]  /*469f0*/  @!P1 IMAD.MOV.U32 R8, RZ, RZ, R21 ;  /* 0x000000ffff089224 */ /* 0x001fe400078e0015 */
[----:B------:R-:W-:-:S05]  /*46a00*/  @!P1 IMAD.MOV.U32 R9, RZ, RZ, R24 ;  /* 0x000000ffff099224 */ /* 0x000fca00078e0018 */
[----:B------:R0:W3:Y:S04]  /*46a10*/  @!P1 LDG.E.U8 R0, desc[UR20][R8.64] ;  /* 0x0000001408009981 */ /* 0x0000e8000c1e1100 */
[----:B--2---:R1:W-:Y:S04]  /*46a20*/  STL [R1+0x44], R22 ;  /* 0x0000441601007387 */ /* 0x0043e80000100800 */
[----:B------:R-:W2:Y:S04]  /*46a30*/  LDL R16, [R1+0x4e8] ;  /* 0x0004e80001107983 */ /* 0x000ea80000100800 */
[----:B-1----:R-:W2:Y:S04]  /*46a40*/  LDL R22, [R1+0x4e0] ;  /* 0x0004e00001167983 */ /* 0x002ea80000100800 */
[----:B------:R-:W-:Y:S04]  /*46a50*/  STL [R1+0x16fc], R4 ;  /* 0x0016fc0401007387 */ /* 0x000fe80000100800 */
[----:B------:R-:W-:Y:S04]  /*46a60*/  STL [R1+0x54], R28 ;  /* 0x0000541c01007387 */ /* 0x000fe80000100800 */
[----:B------:R-:W4:Y:S04]  /*46a70*/  LDL R17, [R1+0x4e4] ;  /* 0x0004e40001117983 */ /* 0x000f280000100800 */
[----:B------:R-:W4:Y:S04]  /*46a80*/  LDL R11, [R1+0x514] ;  /* 0x00051400010b7983 */ /* 0x000f280000100800 */
[----:B------:R-:W4:Y:S04]  /*46a90*/  LDL R10, [R1+0x518] ;  /* 0x00051800010a7983 */ /* 0x000f280000100800 */
[----:B------:R-:W4:Y:S04]  /*46aa0*/  LDL R13, [R1+0x51c] ;  /* 0x00051c00010d7983 */ /* 0x000f280000100800 */
[----:B------:R-:W4:Y:S01]  /*46ab0*/  LDL R12, [R1+0x520] ;  /* 0x00052000010c7983 */ /* 0x000f220000100800 */
[----:B------:R-:W-:Y:S01]  /*46ac0*/  PRMT R14, RZ, 0x7610, R14 ;  /* 0x00007610ff0e7816 */ /* 0x000fe2000000000e */
[----:B0-----:R-:W-:-:S02]  /*46ad0*/  @!P1 IMAD.MOV.U32 R8, RZ, RZ, R15 ;  /* 0x000000ffff089224 */ /* 0x001fc400078e000f */
[----:B------:R-:W-:Y:S01]  /*46ae0*/  @!P1 IMAD.MOV.U32 R9, RZ, RZ, R20 ;  /* 0x000000ffff099224 */ /* 0x000fe200078e0014 */
[----:B------:R-:W-:-:S04]  /*46af0*/  PRMT R19, RZ, 0x7610, R19 ;  /* 0x00007610ff137816 */ /* 0x000fc80000000013 */
[----:B------:R0:W4:Y:S01]  /*46b00*/  @!P1 LDG.E.U8 R14, desc[UR20][R8.64] ;  /* 0x00000014080e9981 */ /* 0x000122000c1e1100 */
[----:B------:R-:W-:Y:S01]  /*46b10*/  PRMT R3, RZ, 0x7610, R3 ;  /* 0x00007610ff037816 */ /* 0x000fe20000000003 */
[----:B0-----:R-:W-:Y:S01]  /*46b20*/  @!P1 IMAD.MOV.U32 R9, RZ, RZ, R23 ;  /* 0x000000ffff099224 */ /* 0x001fe200078e0017 */
[----:B------:R-:W-:Y:S01]  /*46b30*/  PRMT R18, RZ, 0x7610, R18 ;  /* 0x00007610ff127816 */ /* 0x000fe20000000012 */
[----:B---3--:R0:W-:Y:S04]  /*46b40*/  STL [R1+0x1700], R0 ;  /* 0x0017000001007387 */ /* 0x0081e80000100800 */
[----:B------:R-:W3:Y:S04]  /*46b50*/  LDL R21, [R1+0x524] ;  /* 0x0005240001157983 */ /* 0x000ee80000100800 */
[----:B------:R-:W3:Y:S01]  /*46b60*/  LDL R20, [R1+0x528] ;  /* 0x0005280001147983 */ /* 0x000ee20000100800 */
[----:B0-----:R-:W-:Y:S01]  /*46b70*/  PRMT R0, RZ, 0x7610, R0 ;  /* 0x00007610ff007816 */ /* 0x001fe20000000000 */
[----:B--2---:R-:W-:-:S05]  /*46b80*/  @!P1 IMAD.MOV.U32 R8, RZ, RZ, R22 ;  /* 0x000000ffff089224 */ /* 0x004fca00078e0016 */
[----:B------:R0:W2:Y:S02]  /*46b90*/  @!P1 LDG.E.U8 R19, desc[UR20][R8.64] ;  /* 0x0000001408139981 */ /* 0x0000a4000c1e1100 */
[----:B0-----:R-:W-:Y:S02]  /*46ba0*/  @!P1 IMAD.MOV.U32 R8, RZ, RZ, R16 ;  /* 0x000000ffff089224 */ /* 0x001fe400078e0010 */
[----:B----4-:R-:W-:-:S05]  /*46bb0*/  @!P1 IMAD.MOV.U32 R9, RZ, RZ, R17 ;  /* 0x000000ffff099224 */ /* 0x010fca00078e0011 */
[----:B------:R0:W4:Y:S02]  /*46bc0*/  @!P1 LDG.E.U8 R3, desc[UR20][R8.64] ;  /* 0x0000001408039981 */ /* 0x000124000c1e1100 */
[----:B0-----:R-:W-:Y:S02]  /*46bd0*/  @!P1 IMAD.MOV.U32 R8, RZ, RZ, R10 ;  /* 0x000000ffff089224 */ /* 0x001fe400078e000a */
[----:B------:R-:W-:-:S05]  /*46be0*/  @!P1 IMAD.MOV.U32 R9, RZ, RZ, R11 ;  /* 0x000000ffff099224 */ /* 0x000fca00078e000b */
[----:B------:R0:W2:Y:S02]  /*46bf0*/  @!P1 LDG.E.U8 R18, desc[UR20][R8.64] ;  /* 0x0000001408129981 */ /* 0x0000a4000c1e1100 */
[----:B0-----:R-:W-:Y:S02]  /*46c00*/  @!P1 IMAD.MOV.U32 R8, RZ, RZ, R12 ;  /* 0x000000ffff089224 */ /* 0x001fe400078e000c */
[----:B------:R-:W-:-:S05]  /*46c10*/  @!P1 IMAD.MOV.U32 R9, RZ, RZ, R13 ;  /* 0x000000ffff099224 */ /* 0x000fca00078e000d */
[----:B------:R0:W2:Y:S04]  /*46c20*/  @!P1 LDG.E.U8 R0, desc[UR20][R8.64] ;  /* 0x0000001408009981 */ /* 0x0000a8000c1e1100 */
[----:B------:R-:W-:Y:S04]  /*46c30*/  STL [R1+0x48], R27 ;  /* 0x0000481b01007387 */ /* 0x000fe80000100800 */
[----:B------:R-:W2:Y:S04]  /*46c40*/  LDL R15, [R1+0x554] ;  /* 0x00055400010f7983 */ /* 0x000ea80000100800 */
[----:B------:R1:W-:Y:S04]  /*46c50*/  STL [R1+0x30], R14 ;  /* 0x0000300e01007387 */ /* 0x0003e80000100800 */
[----:B------:R-:W2:Y:S04]  /*46c60*/  LDL R17, [R1+0x55c] ;  /* 0x00055c0001117983 */ /* 0x000ea80000100800 */
[----:B------:R-:W2:Y:S04]  /*46c70*/  LDL R16, [R1+0x560] ;  /* 0x0005600001107983 */ /* 0x000ea80000100800 */
[----:B-1----:R-:W2:Y:S01]  /*46c80*/  LDL R14, [R1+0x558] ;  /* 0x00055800010e7983 */ /* 0x002ea20000100800 */
[----:B0-----:R-:W-:-:S02]  /*46c90*/  PRMT R8, RZ, 0x7610, R8 ;  /* 0x00007610ff087816 */ /* 0x001fc40000000008 */
[----:B------:R-:W-:Y:S01]  /*46ca0*/  PRMT R64, RZ, 0x7610, R64 ;  /* 0x00007610ff407816 */ /* 0x000fe20000000040 */
[----:B---3--:R-:W-:Y:S01]  /*46cb0*/  @!P1 IMAD.MOV.U32 R9, RZ, RZ, R21 ;  /* 0x000000ffff099224 */ /* 0x008fe200078e0015 */
[----:B----4-:R-:W-:Y:S04]  /*46cc0*/  STL [R1+0x1704], R3 ;  /* 0x0017040301007387 */ /* 0x010fe80000100800 */
[----:B------:R-:W3:Y:S04]  /*46cd0*/  LDL R11, [R1+0x564] ;  /* 0x00056400010b7983 */ /* 0x000ee80000100800 */
[----:B------:R-:W4:Y:S04]  /*46ce0*/  LDL R10, [R1+0x568] ;  /* 0x00056800010a7983 */ /* 0x000f280000100800 */
[----:B------:R-:W-:Y:S04]  /*46cf0*/  STL [R1+0x3c], R26 ;  /* 0x00003c1a01007387 */ /* 0x000fe80000100800 */
[----:B--2---:R0:W-:Y:S04]  /*46d00*/  STL [R1+0x2c], R19 ;  /* 0x00002c1301007387 */ /* 0x0041e80000100800 */
[----:B0-----:R-:W2:Y:S04]  /*46d10*/  LDL R19, [R1+0x594] ;  /* 0x0005940001137983 */ /* 0x001ea80000100800 */
[----:B------:R0:W-:Y:S04]  /*46d20*/  STL [R1+0x24], R18 ;  /* 0x0000241201007387 */ /* 0x0001e80000100800 */
[----:B------:R-:W-:Y:S04]  /*46d30*/  STL [R1+0x38], R25 ;  /* 0x0000381901007387 */ /* 0x000fe80000100800 */
[----:B0-----:R-:W2:Y:S04]  /*46d40*/  LDL R18, [R1+0x598] ;  /* 0x0005980001127983 */ /* 0x001ea80000100800 */
[----:B------:R-:W-:Y:S04]  /*46d50*/  STL [R1+0x1708], R0 ;  /* 0x0017080001007387 */ /* 0x000fe80000100800 */
[----:B------:R-:W2:Y:S04]  /*46d60*/  LDL R13, [R1+0x59c] ;  /* 0x00059c00010d7983 */ /* 0x000ea80000100800 */
[----:B------:R-:W2:Y:S04]  /*46d70*/  LDL R12, [R1+0x5a0] ;  /* 0x0005a000010c7983 */ /* 0x000ea80000100800 */
[----:B------:R0:W-:Y:S04]  /*46d80*/  STL.S16 [R1+0x18], R8 ;  /* 0x0000180801007387 */ /* 0x0001e80000100600 */
[----:B------:R-:W2:Y:S01]  /*46d90*/  LDL R23, [R1+0x5a4] ;  /* 0x0005a40001177983 */ /* 0x000ea20000100800 */
[----:B0-----:R-:W-:-:S03]  /*46da0*/  @!P1 IMAD.MOV.U32 R8, RZ, RZ, R20 ;  /* 0x000000ffff089224 */ /* 0x001fc600078e0014 */
[----:B------:R-:W2:Y:S04]  /*46db0*/  LDL R20, [R1+0x5a8] ;  /* 0x0005a80001147983 */ /* 0x000ea80000100800 */
[----:B------:R-:W2:Y:S04]  /*46dc0*/  @!P1 LDG.E.U8 R64, desc[UR20][R8.64] ;  /* 0x0000001408409981 */ /* 0x000ea8000c1e1100 */
[----:B--2---:R0:W-:Y:S04]  /*46dd0*/  STL [R1+0x170c], R64 ;  /* 0x00170c4001007387 */ /* 0x0041e80000100800 */
[----:B0-----:R-:W2:Y:S01]  /*46de0*/  LDL.LU R64, [R1+0x18] ;  /* 0x0000180001407983 */ /* 0x001ea20000300800 */
[----:B------:R-:W-:-:S02]  /*46df0*/  @!P1 IMAD.MOV.U32 R8, RZ, RZ, R14 ;  /* 0x000000ffff089224 */ /* 0x000fc400078e000e */
[----:B------:R-:W-:Y:S01]  /*46e00*/  @!P1 IMAD.MOV.U32 R9, RZ, RZ, R15 ;  /* 0x000000ffff099224 */ /* 0x000fe200078e000f */
[----:B------:R-:W3:Y:S04]  /*46e10*/  LDL R14, [R1+0x5d8] ;  /* 0x0005d800010e7983 */ /* 0x000ee80000100800 */
[----:B------:R-:W3:Y:S04]  /*46e20*/  LDL R15, [R1+0x5d4] ;  /* 0x0005d400010f7983 */ /* 0x000ee80000100800 */
[----:B------:R-:W3:Y:S04]  /*46e30*/  LDL R22, [R1+0x5dc] ;  /* 0x0005dc0001167983 */ /* 0x000ee80000100800 */
[----:B------:R-:W3:Y:S04]  /*46e40*/  LDL R21, [R1+0x5e0] ;  /* 0x0005e00001157983 */ /* 0x000ee80000100800 */
[----:B--2---:R0:W2:Y:S01]  /*46e50*/  @!P1 LDG.E.U8 R64, desc[UR20][R8.64] ;  /* 0x0000001408409981 */ /* 0x0040a2000c1e1100 */
[----:B------:R-:W-:-:S02]  /*46e60*/  PRMT R4, RZ, 0x7610, R4 ;  /* 0x00007610ff047816 */ /* 0x000fc40000000004 */
[----:B------:R-:W-:Y:S01]  /*46e70*/  PRMT R6, RZ, 0x7610, R6 ;  /* 0x00007610ff067816 */ /* 0x000fe20000000006 */
[----:B0-----:R-:W-:Y:S02]  /*46e80*/  @!P1 IMAD.MOV.U32 R8, RZ, RZ, R16 ;  /* 0x000000ffff089224 */ /* 0x001fe400078e0010 */
[----:B------:R-:W-:-:S05]  /*46e90*/  @!P1 IMAD.MOV.U32 R9, RZ, RZ, R17 ;  /* 0x000000ffff099224 */ /* 0x000fca00078e0011 */
[----:B------:R4:W2:Y:S01]  /*46ea0*/  @!P1 LDG.E.U8 R4, desc[UR20][R8.64] ;  /* 0x0000001408049981 */ /* 0x0008a2000c1e1100 */
[----:B------:R-:W-:Y:S01]  /*46eb0*/  PRMT R0, RZ, 0x7610, R0 ;  /* 0x00007610ff007816 */ /* 0x000fe20000000000 */
[----:B----4-:R-:W-:Y:S02]  /*46ec0*/  @!P1 IMAD.MOV.U32 R8, RZ, RZ, R10 ;  /* 0x000000ffff089224 */ /* 0x010fe400078e000a */
[----:B---3--:R-:W-:-:S05]  /*46ed0*/  @!P1 IMAD.MOV.U32 R9, RZ, RZ, R11 ;  /* 0x000000ffff099224 */ /* 0x008fca00078e000b */
[----:B------:R0:W3:Y:S02]  /*46ee0*/  @!P1 LDG.E.U8 R6, desc[UR20][R8.64] ;  /* 0x0000001408069981 */ /* 0x0000e4000c1e1100 */
[----:B0-----:R-:W-:Y:S02]  /*46ef0*/  @!P1 IMAD.MOV.U32 R8, RZ, RZ, R18 ;  /* 0x000000ffff089224 */ /* 0x001fe400078e0012 */
[----:B------:R-:W-:-:S05]  /*46f00*/  @!P1 IMAD.MOV.U32 R9, RZ, RZ, R19 ;  /* 0x000000ffff099224 */ /* 0x000fca00078e0013 */
[----:B------:R0:W4:Y:S02]  /*46f10*/  @!P1 LDG.E.U8 R0, desc[UR20][R8.64] ;  /* 0x0000001408009981 */ /* 0x000124000c1e1100 */
[----:B0-----:R-:W-:Y:S02]  /*46f20*/  @!P1 IMAD.MOV.U32 R8, RZ, RZ, R12 ;  /* 0x000000ffff089224 */ /* 0x001fe400078e000c */
[----:B------:R-:W-:Y:S01]  /*46f30*/  @!P1 IMAD.MOV.U32 R9, RZ, RZ, R13 ;  /* 0x000000ffff099224 */ /* 0x000fe200078e000d */
[----:B--2---:R-:W-:Y:S04]  /*46f40*/  STL [R1+0x1710], R64 ;  /* 0x0017104001007387 */ /* 0x004fe80000100800 */
        /* <DEDUP_REMOVED lines=8> */
[----:B------:R0:W-:Y:S04]  /*46fd0*/  STS.U8 [R46+UR9+0x18980], R92 ;  /* 0x0189805c2e007988 */ /* 0x0001e80008000009 */
[----:B------:R1:W-:Y:S04]  /*46fe0*/  STS.U8 [R46+UR9+0x18d80], R90 ;  /* 0x018d805a2e007988 */ /* 0x0003e80008000009 */
[----:B------:R-:W-:Y:S04]  /*46ff0*/  STS.U8 [R46+UR9+0x19180], R88 ;  /* 0x019180582e007988 */ /* 0x000fe80008000009 */
[----:B------:R0:W-:Y:S04]  /*47000*/  STS.U8 [R46+UR9+0x19580], R86 ;  /* 0x019580562e007988 */ /* 0x0001e80008000009 */
[----:B------:R0:W-:Y:S04]  /*47010*/  STS.U8 [R46+UR9+0x19980], R84 ;  /* 0x019980542e007988 */ /* 0x0001e80008000009 */
        /* <DEDUP_REMOVED lines=24> */
[----:B------:R-:W-:Y:S01]  /*471a0*/  STS.U8 [R46+UR9+0x1f980], R59 ;  /* 0x01f9803b2e007988 */ /* 0x000fe20008000009 */
[----:B------:R-:W-:-:S03]  /*471b0*/  PRMT R2, RZ, 0x7610, R2 ;  /* 0x00007610ff027816 */ /* 0x000fc60000000002 */
[----:B------:R-:W-:Y:S04]  /*471c0*/  STS.U8 [R46+UR9+0x1fd80], R61 ;  /* 0x01fd803d2e007988 */ /* 0x000fe80008000009 */
[----:B------:R-:W-:Y:S04]  /*471d0*/  STS.U8 [R47+UR9+0x18200], R63 ;  /* 0x0182003f2f007988 */ /* 0x000fe80008000009 */
[----:B------:R-:W-:Y:S04]  /*471e0*/  STS.U8 [R47+UR9+0x18600], R65 ;  /* 0x018600412f007988 */ /* 0x000fe80008000009 */
[----:B------:R-:W-:Y:S04]  /*471f0*/  STS.U8 [R47+UR9+0x18a00], R67 ;  /* 0x018a00432f007988 */ /* 0x000fe80008000009 */
[----:B------:R-:W-:Y:S04]  /*47200*/  STS.U8 [R47+UR9+0x18e00], R69 ;  /* 0x018e00452f007988 */ /* 0x000fe80008000009 */
[----:B------:R-:W-:Y:S01]  /*47210*/  STS.U8 [R47+UR9+0x19200], R71 ;  /* 0x019200472f007988 */ /* 0x000fe20008000009 */
[----:B------:R-:W-:-:S03]  /*47220*/  PRMT R5, RZ, 0x7610, R5 ;  /* 0x00007610ff057816 */ /* 0x000fc60000000005 */
[----:B------:R0:W3:Y:S04]  /*47230*/  @!P1 LDG.E.U8 R2, desc[UR20][R8.64] ;  /* 0x0000001408029981 */ /* 0x0000e8000c1e1100 */
[----:B------:R-:W-:Y:S04]  /*47240*/  STS.U8 [R47+UR9+0x19600], R73 ;  /* 0x019600492f007988 */ /* 0x000fe80008000009 */
[----:B------:R-:W-:Y:S04]  /*47250*/  STS.U8 [R47+UR9+0x19a00], R75 ;  /* 0x019a004b2f007988 */ /* 0x000fe80008000009 */
[----:B------:R-:W-:Y:S04]  /*47260*/  STS.U8 [R47+UR9+0x19e00], R77 ;  /* 0x019e004d2f007988 */ /* 0x000fe80008000009 */
[----:B------:R-:W-:Y:S04]  /*47270*/  STS.U8 [R47+UR9+0x1a200], R79 ;  /* 0x01a2004f2f007988 */ /* 0x000fe80008000009 */
[----:B------:R-:W-:Y:S01]  /*47280*/  STS.U8 [R47+UR9+0x1a600], R81 ;  /* 0x01a600512f007988 */ /* 0x000fe20008000009 */
[----:B------:R-:W-:-:S02]  /*47290*/  PRMT R3, RZ, 0x7610, R3 ;  /* 0x00007610ff037816 */ /* 0x000fc40000000003 */
[----:B0-----:R-:W-:Y:S02]  /*472a0*/  PRMT R92, RZ, 0x7610, R92 ;  /* 0x00007610ff5c7816 */ /* 0x001fe4000000005c */
[----:B-1----:R-:W-:Y:S02]  /*472b0*/  PRMT R90, RZ, 0x7610, R90 ;  /* 0x00007610ff5a7816 */ /* 0x002fe4000000005a */
[----:B------:R-:W-:Y:S01]  /*472c0*/  PRMT R86, RZ, 0x7610, R86 ;  /* 0x00007610ff567816 */ /* 0x000fe20000000056 */
[----:B------:R-:W-:Y:S02]  /*472d0*/  @!P1 IMAD.MOV.U32 R8, RZ, RZ, R20 ;  /* 0x000000ffff089224 */ /* 0x000fe400078e0014 */
[----:B------:R-:W-:Y:S01]  /*472e0*/  @!P1 IMAD.MOV.U32 R9, RZ, RZ, R23 ;  /* 0x000000ffff099224 */ /* 0x000fe200078e0017 */
[----:B------:R-:W3:Y:S04]  /*472f0*/  LDL R20, [R1+0x658] ;  /* 0x0006580001147983 */ /* 0x000ee80000100800 */
[----:B------:R-:W4:Y:S04]  /*47300*/  LDL R23, [R1+0x654] ;  /* 0x0006540001177983 */ /* 0x000f280000100800 */
[----:B------:R-:W-:Y:S04]  /*47310*/  STS.U8 [R47+UR9+0x1aa00], R83 ;  /* 0x01aa00532f007988 */ /* 0x000fe80008000009 */
[----:B------:R0:W4:Y:S04]  /*47320*/  @!P1 LDG.E.U8 R5, desc[UR20][R8.64] ;  /* 0x0000001408059981 */ /* 0x000128000c1e1100 */
[----:B------:R-:W-:Y:S04]  /*47330*/  STS.U8 [R47+UR9+0x1ae00], R85 ;  /* 0x01ae00552f007988 */ /* 0x000fe80008000009 */
[----:B------:R-:W-:Y:S04]  /*47340*/  STS.U8 [R47+UR9+0x1b200], R87 ;  /* 0x01b200572f007988 */ /* 0x000fe80008000009 */
[----:B------:R-:W-:Y:S04]  /*47350*/  STS.U8 [R47+UR9+0x1b600], R89 ;  /* 0x01b600592f007988 */ /* 0x000fe80008000009 */
[----:B------:R-:W-:Y:S04]  /*47360*/  STS.U8 [R47+UR9+0x1ba00], R91 ;  /* 0x01ba005b2f007988 */ /* 0x000fe80008000009 */
[----:B------:R1:W-:Y:S01]  /*47370*/  STS.U8 [R47+UR9+0x1be00], R93 ;  /* 0x01be005d2f007988 */ /* 0x0003e20008000009 */
[----:B------:R-:W-:-:S02]  /*47380*/  PRMT R84, RZ, 0x7610, R84 ;  /* 0x00007610ff547816 */ /* 0x000fc40000000054 */
[----:B------:R-:W-:Y:S02]  /*47390*/  PRMT R82, RZ, 0x7610, R82 ;  /* 0x00007610ff527816 */ /* 0x000fe40000000052 */
[----:B------:R-:W-:Y:S02]  /*473a0*/  PRMT R80, RZ, 0x7610, R80 ;  /* 0x00007610ff507816 */ /* 0x000fe40000000050 */
[----:B------:R-:W-:Y:S01]  /*473b0*/  PRMT R78, RZ, 0x7610, R78 ;  /* 0x00007610ff4e7816 */ /* 0x000fe2000000004e */
[----:B0-----:R-:W-:Y:S02]  /*473c0*/  @!P1 IMAD.MOV.U32 R8, RZ, RZ, R14 ;  /* 0x000000ffff089224 */ /* 0x001fe400078e000e */
[----:B------:R-:W-:Y:S01]  /*473d0*/  @!P1 IMAD.MOV.U32 R9, RZ, RZ, R15 ;  /* 0x000000ffff099224 */ /* 0x000fe200078e000f */
[----:B------:R-:W4:Y:S04]  /*473e0*/  LDL R14, [R1+0x660] ;  /* 0x00066000010e7983 */ /* 0x000f280000100800 */
[----:B------:R-:W4:Y:S04]  /*473f0*/  LDL R15, [R1+0x65c] ;  /* 0x00065c00010f7983 */ /* 0x000f280000100800 */
[----:B------:R0:W4:Y:S01]  /*47400*/  @!P1 LDG.E.U8 R3, desc[UR20][R8.64] ;  /* 0x0000001408039981 */ /* 0x000122000c1e1100 */
[----:B-1----:R-:W-:-:S02]  /*47410*/  PRMT R93, RZ, 0x7610, R93 ;  /* 0x00007610ff5d7816 */ /* 0x002fc4000000005d */
[----:B------:R-:W-:Y:S02]  /*47420*/  PRMT R91, RZ, 0x7610, R91 ;  /* 0x00007610ff5b7816 */ /* 0x000fe4000000005b */
[----:B------:R-:W-:Y:S02]  /*47430*/  PRMT R76, RZ, 0x7610, R76 ;  /* 0x00007610ff4c7816 */ /* 0x000fe4000000004c */
[----:B------:R-:W-:Y:S02]  /*47440*/  PRMT R74, RZ, 0x7610, R74 ;  /* 0x00007610ff4a7816 */ /* 0x000fe4000000004a */
[----:B------:R-:W-:Y:S02]  /*47450*/  PRMT R72, RZ, 0x7610, R72 ;  /* 0x00007610ff487816 */ /* 0x000fe40000000048 */
[----:B------:R-:W-:Y:S02]  /*47460*/  PRMT R70, RZ, 0x7610, R70 ;  /* 0x00007610ff467816 */ /* 0x000fe40000000046 */
[----:B------:R-:W-:-:S02]  /*47470*/  PRMT R68, RZ, 0x7610, R68 ;  /* 0x00007610ff447816 */ /* 0x000fc40000000044 */
[----:B------:R-:W-:Y:S02]  /*47480*/  PRMT R66, RZ, 0x7610, R66 ;  /* 0x00007610ff427816 */ /* 0x000fe40000000042 */
[----:B------:R-:W-:Y:S01]  /*47490*/  PRMT R62, RZ, 0x7610, R62 ;  /* 0x00007610ff3e7816 */ /* 0x000fe2000000003e */
[----:B0-----:R-:W-:Y:S02]  /*474a0*/  @!P1 IMAD.MOV.U32 R8, RZ, RZ, R21 ;  /* 0x000000ffff089224 */ /* 0x001fe400078e0015 */
[----:B------:R-:W-:Y:S01]  /*474b0*/  @!P1 IMAD.MOV.U32 R9, RZ, RZ, R22 ;  /* 0x000000ffff099224 */ /* 0x000fe200078e0016 */
[----:B------:R-:W4:Y:S04]  /*474c0*/  LDL R21, [R1+0x668] ;  /* 0x0006680001157983 */ /* 0x000f280000100800 */
[----:B------:R-:W4:Y:S04]  /*474d0*/  LDL R22, [R1+0x664] ;  /* 0x0006640001167983 */ /* 0x000f280000100800 */
[----:B------:R2:W4:Y:S01]  /*474e0*/  @!P1 LDG.E.U8 R93, desc[UR20][R8.64] ;  /* 0x00000014085d9981 */ /* 0x000522000c1e1100 */
[----:B------:R-:W-:-:S02]  /*474f0*/  PRMT R60, RZ, 0x7610, R60 ;  /* 0x00007610ff3c7816 */ /* 0x000fc4000000003c */
[----:B------:R-:W-:Y:S01]  /*47500*/  PRMT R58, RZ, 0x7610, R58 ;  /* 0x00007610ff3a7816 */ /* 0x000fe2000000003a */
[----:B------:R-:W4:Y:S01]  /*47510*/  LDL R24, [R1+0x7e4] ;  /* 0x0007e40001187983 */ /* 0x000f220000100800 */
[----:B------:R-:W-:Y:S02]  /*47520*/  PRMT R56, RZ, 0x7610, R56 ;  /* 0x00007610ff387816 */ /* 0x000fe40000000038 */
[----:B------:R-:W-:Y:S02]  /*47530*/  PRMT R54, RZ, 0x7610, R54 ;  /* 0x00007610ff367816 */ /* 0x000fe40000000036 */
[----:B------:R-:W-:Y:S02]  /*47540*/  PRMT R52, RZ, 0x7610, R52 ;  /* 0x00007610ff347816 */ /* 0x000fe40000000034 */
[----:B------:R-:W-:Y:S02]  /*47550*/  PRMT R50, RZ, 0x7610, R50 ;  /* 0x00007610ff327816 */ /* 0x000fe40000000032 */
[----:B------:R-:W-:Y:S01]  /*47560*/  PRMT R48, RZ, 0x7610, R48 ;  /* 0x00007610ff307816 */ /* 0x000fe20000000030 */
[----:B------:R-:W4:Y:S01]  /*47570*/  LDL R26, [R1+0x814] ;  /* 0x00081400011a7983 */ /* 0x000f220000100800 */
[----:B------:R-:W-:-:S03]  /*47580*/  PRMT R7, RZ, 0x7610, R7 ;  /* 0x00007610ff077816 */ /* 0x000fc60000000007 */
[----:B------:R-:W4:Y:S04]  /*47590*/  LDL R25, [R1+0x854] ;  /* 0x0008540001197983 */ /* 0x000f280000100800 */
        /* <DEDUP_REMOVED lines=21> */
[----:B------:R-:W4:Y:S01]  /*476f0*/  LDL R46, [R1+0xae0] ;  /* 0x000ae000012e7983 */ /* 0x000f220000100800 */
[----:B--2---:R-:W-:-:S02]  /*47700*/  @!P1 IMAD.MOV.U32 R9, RZ, RZ, R17 ;  /* 0x000000ffff099224 */ /* 0x004fc400078e0011 */
[----:B------:R-:W-:Y:S01]  /*47710*/  @!P1 IMAD.MOV.U32 R8, RZ, RZ, R16 ;  /* 0x000000ffff089224 */ /* 0x000fe200078e0010 */
[----:B------:R-:W2:Y:S04]  /*47720*/  LDL R17, [R1+0x694] ;  /* 0x0006940001117983 */ /* 0x000ea80000100800 */
[----:B------:R-:W2:Y:S04]  /*47730*/  LDL R16, [R1+0x698] ;  /* 0x0006980001107983 */ /* 0x000ea80000100800 */
[----:B------:R0:W2:Y:S02]  /*47740*/  @!P1 LDG.E.U8 R92, desc[UR20][R8.64] ;  /* 0x00000014085c9981 */ /* 0x0000a4000c1e1100 */
[----:B0-----:R-:W-:-:S02]  /*47750*/  @!P1 IMAD.MOV.U32 R8, RZ, RZ, R10 ;  /* 0x000000ffff089224 */ /* 0x001fc400078e000a */
        /* <DEDUP_REMOVED lines=14> */
[----:B---3--:R-:W-:-:S02]  /*47840*/  @!P1 IMAD.MOV.U32 R8, RZ, RZ, R20 ;  /* 0x000000ffff089224 */ /* 0x008fc400078e0014 */
[----:B----4-:R-:W-:Y:S01]  /*47850*/  @!P1 IMAD.MOV.U32 R9, RZ, RZ, R23 ;  /* 0x000000ffff099224 */ /* 0x010fe200078e0017 */
[----:B------:R-:W3:Y:S04]  /*47860*/  LDL R20, [R1+0x6e0] ;  /* 0x0006e00001147983 */ /* 0x000ee80000100800 */
[----:B------:R-:W4:Y:S04]  /*47870*/  LDL R23, [R1+0x6dc] ;  /* 0x0006dc0001177983 */ /* 0x000f280000100800 */
[----:B------:R0:W4:Y:S02]  /*47880*/  @!P1 LDG.E.U8 R84, desc[UR20][R8.64] ;  /* 0x0000001408549981 */ /* 0x000124000c1e1100 */
        /* <DEDUP_REMOVED lines=85> */
[----:B0-----:R-:W-:-:S02]  /*47de0*/  PRMT R9, RZ, 0x7610, R9 ;  /* 0x00007610ff097816 */ /* 0x001fc40000000009 */
[----:B------:R0:W2:Y:S02]  /*47df0*/  @!P1 LDG.E.U8 R7, desc[UR20][R10.64] ;  /* 0x000000140a079981 */ /* 0x0000a4000c1e1100 */
[----:B0-----:R-:W-:Y:S02]  /*47e00*/  @!P1 IMAD.MOV.U32 R10, RZ, RZ, R18 ;  /* 0x000000ffff0a9224 */ /* 0x001fe400078e0012 */
[----:B------:R-:W-:Y:S01]  /*47e10*/  @!P1 IMAD.MOV.U32 R11, RZ, RZ, R19 ;  /* 0x000000ffff0b9224 */ /* 0x000fe200078e0013 */
[----:B------:R-:W2:Y:S04]  /*47e20*/  LDL R18, [R1+0x830] ;  /* 0x0008300001127983 */ /* 0x000ea80000100800 */
[----:B------:R-:W2:Y:S04]  /*47e30*/  LDL R19, [R1+0x82c] ;  /* 0x00082c0001137983 */ /* 0x000ea80000100800 */
[----:B------:R0:W2:Y:S02]  /*47e40*/  @!P1 LDG.E.U8 R9, desc[UR20][R12.64] ;  /* 0x000000140c099981 */ /* 0x0000a4000c1e1100 */
[----:B0-----:R-:W-:-:S02]  /*47e50*/  @!P1 IMAD.MOV.U32 R13, RZ, RZ, R24 ;  /* 0x000000ffff0d9224 */ /* 0x001fc400078e0018 */
[----:B------:R-:W2:Y:S01]  /*47e60*/  LDL R24, [R1+0x858] ;  /* 0x0008580001187983 */ /* 0x000ea20000100800 */
[----:B------:R-:W-:Y:S01]  /*47e70*/  PRMT R8, RZ, 0x7610, R8 ;  /* 0x00007610ff087816 */ /* 0x000fe20000000008 */
[----:B---3--:R-:W-:Y:S02]  /*47e80*/  @!P1 IMAD.MOV.U32 R12, RZ, RZ, R20 ;  /* 0x000000ffff0c9224 */ /* 0x008fe400078e0014 */
[----:B------:R-:W3:Y:S04]  /*47e90*/  LDL R20, [R1+0x860] ;  /* 0x0008600001147983 */ /* 0x000ee80000100800 */
[----:B------:R0:W3:Y:S02]  /*47ea0*/  @!P1 LDG.E.U8 R8, desc[UR20][R10.64] ;  /* 0x000000140a089981 */ /* 0x0000e4000c1e1100 */
[----:B0-----:R-:W-:-:S02]  /*47eb0*/  PRMT R10, RZ, 0x7610, R10 ;  /* 0x00007610ff0a7816 */ /* 0x001fc4000000000a */
[----:B------:R-:W-:-:S04]  /*47ec0*/  PRMT R11, RZ, 0x7610, R11 ;  /* 0x00007610ff0b7816 */ /* 0x000fc8000000000b */
[----:B------:R0:W3:Y:S04]  /*47ed0*/  @!P1 LDG.E.U8 R10, desc[UR20][R12.64] ;  /* 0x000000140c0a9981 */ /* 0x0000e8000c1e1100 */
[----:B----4-:R1:W4:Y:S01]  /*47ee0*/  @!P1 LDG.E.U8 R11, desc[UR20][R14.64] ;  /* 0x000000140e0b9981 */ /* 0x010322000c1e1100 */
[----:B0-----:R-:W-:Y:S01]  /*47ef0*/  PRMT R12, RZ, 0x7610, R12 ;  /* 0x00007610ff0c7816 */ /* 0x001fe2000000000c */
[----:B-1----:R-:W-:Y:S02]  /*47f00*/  @!P1 IMAD.MOV.U32 R14, RZ, RZ, R21 ;  /* 0x000000ffff0e9224 */ /* 0x002fe400078e0015 */
[----:B------:R-:W-:Y:S01]  /*47f10*/  @!P1 IMAD.MOV.U32 R15, RZ, RZ, R26 ;  /* 0x000000ffff0f9224 */ /* 0x000fe200078e001a */
[----:B------:R-:W3:Y:S04]  /*47f20*/  LDL R21, [R1+0x85c] ;  /* 0x00085c0001157983 */ /* 0x000ee80000100800 */
[----:B------:R-:W4:Y:S04]  /*47f30*/  LDL R26, [R1+0x868] ;  /* 0x00086800011a7983 */ /* 0x000f280000100800 */
[----:B------:R0:W4:Y:S02]  /*47f40*/  @!P1 LDG.E.U8 R12, desc[UR20][R14.64] ;  /* 0x000000140e0c9981 */ /* 0x000124000c1e1100 */
[----:B0-----:R-:W-:-:S02]  /*47f50*/  PRMT R15, RZ, 0x7610, R15 ;  /* 0x00007610ff0f7816 */ /* 0x001fc4000000000f */
[----:B------:R-:W-:-:S06]  /*47f60*/  PRMT R13, RZ, 0x7610, R13 ;  /* 0x00007610ff0d7816 */ /* 0x000fcc000000000d */
[----:B--2---:R-:W2:Y:S04]  /*47f70*/  @!P1 LDG.E.U8 R13, desc[UR20][R16.64] ;  /* 0x00000014100d9981 */ /* 0x004ea8000c1e1100 */
[----:B------:R0:W2:Y:S02]  /*47f80*/  @!P1 LDG.E.U8 R15, desc[UR20][R18.64] ;  /* 0x00000014120f9981 */ /* 0x0000a4000c1e1100 */
[----:B0-----:R-:W-:Y:S02]  /*47f90*/  @!P1 IMAD.MOV.U32 R19, RZ, RZ, R25 ;  /* 0x000000ffff139224 */ /* 0x001fe400078e0019 */
[----:B------:R-:W2:Y:S01]  /*47fa0*/  LDL R25, [R1+0x89c] ;  /* 0x00089c0001197983 */ /* 0x000ea20000100800 */
[----:B------:R-:W-:-:S03]  /*47fb0*/  @!P1 IMAD.MOV.U32 R18, RZ, RZ, R24 ;  /* 0x000000ffff129224 */ /* 0x000fc600078e0018 */
[----:B------:R-:W2:Y:S01]  /*47fc0*/  LDL R24, [R1+0x8a0] ;  /* 0x0008a00001187983 */ /* 0x000ea20000100800 */
[----:B------:R-:W-:Y:S02]  /*47fd0*/  @!P1 IMAD.MOV.U32 R16, RZ, RZ, R22 ;  /* 0x000000ffff109224 */ /* 0x000fe400078e0016 */
[----:B------:R-:W-:Y:S01]  /*47fe0*/  @!P1 IMAD.MOV.U32 R17, RZ, RZ, R23 ;  /* 0x000000ffff119224 */ /* 0x000fe200078e0017 */
[----:B------:R-:W2:Y:S04]  /*47ff0*/  LDL R22, [R1+0x870] ;  /* 0x0008700001167983 */ /* 0x000ea80000100800 */
[----:B------:R-:W2:Y:S01]  /*48000*/  LDL R23, [R1+0x86c] ;  /* 0x00086c0001177983 */ /* 0x000ea20000100800 */
[----:B------:R-:W-:-:S06]  /*48010*/  PRMT R14, RZ, 0x7610, R14 ;  /* 0x00007610ff0e7816 */ /* 0x000fcc000000000e */
[----:B------:R0:W2:Y:S02]  /*48020*/  @!P1 LDG.E.U8 R14, desc[UR20][R16.64] ;  /* 0x00000014100e9981 */ /* 0x0000a4000c1e1100 */
[----:B0-----:R-:W-:Y:S02]  /*48030*/  PRMT R16, RZ, 0x7610, R16 ;  /* 0x00007610ff107816 */ /* 0x001fe40000000010 */
[----:B------:R-:W-:-:S04]  /*48040*/  PRMT R17, RZ, 0x7610, R17 ;  /* 0x00007610ff117816 */ /* 0x000fc80000000011 */
[----:B------:R0:W2:Y:S04]  /*48050*/  @!P1 LDG.E.U8 R16, desc[UR20][R18.64] ;  /* 0x0000001412109981 */ /* 0x0000a8000c1e1100 */
[----:B---3--:R4:W3:Y:S01]  /*48060*/  @!P1 LDG.E.U8 R17, desc[UR20][R20.64] ;  /* 0x0000001414119981 */ /* 0x0088e2000c1e1100 */
[----:B0-----:R-:W-:Y:S01]  /*48070*/  PRMT R18, RZ, 0x7610, R18 ;  /* 0x00007610ff127816 */ /* 0x001fe20000000012 */
[----:B----4-:R-:W-:Y:S02]  /*48080*/  @!P1 IMAD.MOV.U32 R20, RZ, RZ, R26 ;  /* 0x000000ffff149224 */ /* 0x010fe400078e001a */
[----:B------:R-:W-:Y:S01]  /*48090*/  @!P1 IMAD.MOV.U32 R21, RZ, RZ, R27 ;  /* 0x000000ffff159224 */ /* 0x000fe200078e001b */
[----:B------:R-:W4:Y:S04]  /*480a0*/  LDL R26, [R1+0x8b0] ;  /* 0x0008b000011a7983 */ /* 0x000f280000100800 */
[----:B------:R-:W4:Y:S04]  /*480b0*/  LDL R27, [R1+0x8ac] ;  /* 0x0008ac00011b7983 */ /* 0x000f280000100800 */
[----:B------:R0:W3:Y:S02]  /*480c0*/  @!P1 LDG.E.U8 R18, desc[UR20][R20.64] ;  /* 0x0000001414129981 */ /* 0x0000e4000c1e1100 */
[----:B0-----:R-:W-:-:S02]  /*480d0*/  PRMT R21, RZ, 0x7610, R21 ;  /* 0x00007610ff157816 */ /* 0x001fc40000000015 */
[----:B------:R-:W-:-:S04]  /*480e0*/  PRMT R19, RZ, 0x7610, R19 ;  /* 0x00007610ff137816 */ /* 0x000fc80000000013 */
[----:B--2---:R0:W2:Y:S04]  /*480f0*/  @!P1 LDG.E.U8 R21, desc[UR20][R24.64] ;  /* 0x0000001418159981 */ /* 0x0040a8000c1e1100 */
[----:B------:R1:W2:Y:S01]  /*48100*/  @!P1 LDG.E.U8 R19, desc[UR20][R22.64] ;  /* 0x0000001416139981 */ /* 0x0002a2000c1e1100 */
[----:B0-----:R-:W-:Y:S02]  /*48110*/  @!P1 IMAD.MOV.U32 R24, RZ, RZ, R30 ;  /* 0x000000ffff189224 */ /* 0x001fe400078e001e */
[----:B------:R-:W-:Y:S01]  /*48120*/  @!P1 IMAD.MOV.U32 R25, RZ, RZ, R31 ;  /* 0x000000ffff199224 */ /* 0x000fe200078e001f */
[----:B------:R-:W2:Y:S04]  /*48130*/  LDL R30, [R1+0x998] ;  /* 0x00099800011e7983 */ /* 0x000ea80000100800 */
[----:B------:R-:W2:Y:S01]  /*48140*/  LDL R31, [R1+0x994] ;  /* 0x00099400011f7983 */ /* 0x000ea20000100800 */
[----:B-1----:R-:W-:-:S02]  /*48150*/  @!P1 IMAD.MOV.U32 R22, RZ, RZ, R28 ;  /* 0x000000ffff169224 */ /* 0x002fc400078e001c */
[----:B------:R-:W-:Y:S01]  /*48160*/  @!P1 IMAD.MOV.U32 R23, RZ, RZ, R29 ;  /* 0x000000ffff179224 */ /* 0x000fe200078e001d */
[----:B------:R-:W3:Y:S04]  /*48170*/  LDL R28, [R1+0x918] ;  /* 0x00091800011c7983 */ /* 0x000ee80000100800 */
[----:B------:R-:W3:Y:S01]  /*48180*/  LDL R29, [R1+0x914] ;  /* 0x00091400011d7983 */ /* 0x000ee20000100800 */
[----:B------:R-:W-:-:S06]  /*48190*/  PRMT R20, RZ, 0x7610, R20 ;  /* 0x00007610ff147816 */ /* 0x000fcc0000000014 */
[----:B------:R0:W3:Y:S02]  /*481a0*/  @!P1 LDG.E.U8 R20, desc[UR20][R22.64] ;  /* 0x0000001416149981 */ /* 0x0000e4000c1e1100 */
[----:B0-----:R-:W-:Y:S02]  /*481b0*/  PRMT R22, RZ, 0x7610, R22 ;  /* 0x00007610ff167816 */ /* 0x001fe40000000016 */
[----:B------:R-:W-:-:S04]  /*481c0*/  PRMT R23, RZ, 0x7610, R23 ;  /* 0x00007610ff177816 */ /* 0x000fc80000000017 */
[----:B------:R0:W3:Y:S04]  /*481d0*/  @!P1 LDG.E.U8 R22, desc[UR20][R24.64] ;  /* 0x0000001418169981 */ /* 0x0000e8000c1e1100 */
[----:B----4-:R1:W4:Y:S01]  /*481e0*/  @!P1 LDG.E.U8 R23, desc[UR20][R26.64] ;  /* 0x000000141a179981 */ /* 0x010322000c1e1100 */
[----:B0-----:R-:W-:Y:S01]  /*481f0*/  PRMT R24, RZ, 0x7610, R24 ;  /* 0x00007610ff187816 */ /* 0x001fe20000000018 */
[----:B-1----:R-:W-:Y:S02]  /*48200*/  @!P1 IMAD.MOV.U32 R26, RZ, RZ, R32 ;  /* 0x000000ffff1a9224 */ /* 0x002fe400078e0020 */
[----:B------:R-:W-:Y:S01]  /*48210*/  @!P1 IMAD.MOV.U32 R27, RZ, RZ, R33 ;  /* 0x000000ffff1b9224 */ /* 0x000fe200078e0021 */
[----:B------:R-:W4:Y:S04]  /*48220*/  LDL R32, [R1+0xa18] ;  /* 0x000a180001207983 */ /* 0x000f280000100800 */
[----:B------:R-:W4:Y:S04]  /*48230*/  LDL R33, [R1+0xa14] ;  /* 0x000a140001217983 */ /* 0x000f280000100800 */
[----:B------:R0:W4:Y:S02]  /*48240*/  @!P1 LDG.E.U8 R24, desc[UR20][R26.64] ;  /* 0x000000141a189981 */ /* 0x000124000c1e1100 */
[----:B0-----:R-:W-:-:S02]  /*48250*/  PRMT R27, RZ, 0x7610, R27 ;  /* 0x00007610ff1b7816 */ /* 0x001fc4000000001b */
[----:B------:R-:W-:-:S04]  /*48260*/  PRMT R25, RZ, 0x7610, R25 ;  /* 0x00007610ff197816 */ /* 0x000fc80000000019 */
[----:B--2---:R0:W2:Y:S04]  /*48270*/  @!P1 LDG.E.U8 R27, desc[UR20][R30.64] ;  /* 0x000000141e1b9981 */ /* 0x0040a8000c1e1100 */
[----:B---3--:R1:W3:Y:S01]  /*48280*/  @!P1 LDG.E.U8 R25, desc[UR20][R28.64] ;  /* 0x000000141c199981 */ /* 0x0082e2000c1e1100 */
        /* <DEDUP_REMOVED lines=10> */
[----:B0-----:R-:W-:-:S06]  /*48330*/  PRMT R28, RZ, 0x7610, R28 ;  /* 0x00007610ff1c7816 */ /* 0x001fcc000000001c */
[----:B------:R0:W3:Y:S01]  /*48340*/  @!P1 LDG.E.U8 R28, desc[UR20][R30.64] ;  /* 0x000000141e1c9981 */ /* 0x0000e2000c1e1100 */
[----:B------:R-:W-:-:S06]  /*48350*/  PRMT R29, RZ, 0x7610, R29 ;  /* 0x00007610ff1d7816 */ /* 0x000fcc000000001d */
[----:B----4-:R1:W4:Y:S01]  /*48360*/  @!P1 LDG.E.U8 R29, desc[UR20][R32.64] ;  /* 0x00000014201d9981 */ /* 0x010322000c1e1100 */
[----:B0-----:R-:W-:Y:S02]  /*48370*/  PRMT R31, RZ, 0x7610, R31 ;  /* 0x00007610ff1f7816 */ /* 0x001fe4000000001f */
[----:B------:R-:W-:Y:S01]  /*48380*/  PRMT R30, RZ, 0x7610, R30 ;  /* 0x00007610ff1e7816 */ /* 0x000fe2000000001e */
[----:B-1----:R-:W-:Y:S02]  /*48390*/  @!P1 IMAD.MOV.U32 R32, RZ, RZ, R38 ;  /* 0x000000ffff209224 */ /* 0x002fe400078e0026 */
[----:B------:R-:W-:Y:S01]  /*483a0*/  @!P1 IMAD.MOV.U32 R33, RZ, RZ, R39 ;  /* 0x000000ffff219224 */ /* 0x000fe200078e0027 */
[----:B------:R-:W4:Y:S04]  /*483b0*/  LDL R38, [R1+0x8e0] ;  /* 0x0008e00001267983 */ /* 0x000f280000100800 */
[----:B------:R-:W4:Y:S04]  /*483c0*/  LDL R39, [R1+0x8dc] ;  /* 0x0008dc0001277983 */ /* 0x000f280000100800 */
[----:B------:R0:W4:Y:S02]  /*483d0*/  @!P1 LDG.E.U8 R30, desc[UR20][R32.64] ;  /* 0x00000014201e9981 */ /* 0x000124000c1e1100 */
[----:B0-----:R-:W-:-:S02]  /*483e0*/  PRMT R33, RZ, 0x7610, R33 ;  /* 0x00007610ff217816 */ /* 0x001fc40000000021 */
        /* <DEDUP_REMOVED lines=24> */
[----:B--2---:R-:W2:Y:S04]  /*48570*/  @!P1 LDG.E.U8 R37, desc[UR20][R40.64] ;  /* 0x0000001428259981 */ /* 0x004ea8000c1e1100 */
[----:B---3--:R0:W3:Y:S04]  /*48580*/  @!P1 LDG.E.U8 R39, desc[UR20][R42.64] ;  /* 0x000000142a279981 */ /* 0x0080e8000c1e1100 */
[----:B------:R-:W2:Y:S04]  /*48590*/  LDL R40, [R1+0x99c] ;  /* 0x00099c0001287983 */ /* 0x000ea80000100800 */
[----:B------:R-:W2:Y:S04]  /*485a0*/  LDL R41, [R1+0x9a0] ;  /* 0x0009a00001297983 */ /* 0x000ea80000100800 */
[----:B------:R-:W3:Y:S01]  /*485b0*/  LDL R43, [R1+0xa1c] ;  /* 0x000a1c00012b7983 */ /* 0x000ee20000100800 */
[----:B------:R-:W-:Y:S01]  /*485c0*/  PRMT R38, RZ, 0x7610, R38 ;  /* 0x00007610ff267816 */ /* 0x000fe20000000026 */
[----:B0-----:R-:W-:Y:S01]  /*485d0*/  @!P1 IMAD.MOV.U32 R42, RZ, RZ, R64 ;  /* 0x000000ffff2a9224 */ /* 0x001fe200078e0040 */
[----:B------:R-:W-:Y:S01]  /*485e0*/  PRMT R49, RZ, 0x7610, R49 ;  /* 0x00007610ff317816 */ /* 0x000fe20000000031 */
[----:B------:R-:W3:Y:S01]  /*485f0*/  LDL R64, [R1+0x928] ;  /* 0x0009280001407983 */ /* 0x000ee20000100800 */
[----:B--2---:R-:W-:-:S04]  /*48600*/  @!P1 LOP3.LUT R41, R41, R40, RZ, 0x3c, !PT ;  /* 0x0000002829299212 */ /* 0x004fc800078e3cff */
[----:B------:R-:W-:-:S04]  /*48610*/  @!P1 LOP3.LUT R40, R41, R40, RZ, 0x3c, !PT ;  /* 0x0000002829289212 */ /* 0x000fc800078e3cff */
[----:B------:R-:W-:-:S05]  /*48620*/  @!P1 LOP3.LUT R41, R41, R40, RZ, 0x3c, !PT ;  /* 0x0000002829299212 */ /* 0x000fca00078e3cff */
[----:B------:R0:W2:Y:S02]  /*48630*/  @!P1 LDG.E.U8 R38, desc[UR20][R40.64] ;  /* 0x0000001428269981 */ /* 0x0000a4000c1e1100 */
[----:B0-----:R-:W-:Y:S02]  /*48640*/  PRMT R40, RZ, 0x7610, R40 ;  /* 0x00007610ff287816 */ /* 0x001fe40000000028 */
[----:B------:R-:W-:-:S04]  /*48650*/  PRMT R41, RZ, 0x7610, R41 ;  /* 0x00007610ff297816 */ /* 0x000fc80000000029 */
[----:B---3--:R0:W3:Y:S04]  /*48660*/  @!P1 LDG.E.U8 R40, desc[UR20][R42.64] ;  /* 0x000000142a289981 */ /* 0x0080e8000c1e1100 */
[----:B----4-:R1:W4:Y:S01]  /*48670*/  @!P1 LDG.E.U8 R41, desc[UR20][R44.64] ;  /* 0x000000142c299981 */ /* 0x010322000c1e1100 */
[----:B0-----:R-:W-:-:S03]  /*48680*/  PRMT R43, RZ, 0x7610, R43 ;  /* 0x00007610ff2b7816 */ /* 0x001fc6000000002b */
[----:B------:R-:W1:Y:S04]  /*48690*/  LDL R44, [R1+0xa9c] ;  /* 0x000a9c00012c7983 */ /* 0x000e680000100800 */
[----:B------:R-:W1:Y:S04]  /*486a0*/  LDL R45, [R1+0xaa0] ;  /* 0x000aa000012d7983 */ /* 0x000e680000100800 */
[----:B------:R0:W2:Y:S04]  /*486b0*/  @!P1 LDG.E.U8 R43, desc[UR20][R46.64] ;  /* 0x000000142e2b9981 */ /* 0x0000a8000c1e1100 */
[----:B------:R-:W0:Y:S04]  /*486c0*/  LDL R46, [R1+0xb14] ;  /* 0x000b1400012e7983 */ /* 0x000e280000100800 */
[----:B------:R-:W0:Y:S01]  /*486d0*/  LDL R47, [R1+0xb18] ;  /* 0x000b1800012f7983 */ /* 0x000e220000100800 */
[----:B------:R-:W-:-:S02]  /*486e0*/  PRMT R42, RZ, 0x7610, R42 ;  /* 0x00007610ff2a7816 */ /* 0x000fc4000000002a */
[----:B-1----:R-:W-:-:S04]  /*486f0*/  @!P1 LOP3.LUT R45, R45, R44, RZ, 0x3c, !PT ;  /* 0x0000002c2d2d9212 */ /* 0x002fc800078e3cff */
[----:B------:R-:W-:-:S04]  /*48700*/  @!P1 LOP3.LUT R44, R45, R44, RZ, 0x3c, !PT ;  /* 0x0000002c2d2c9212 */ /* 0x000fc800078e3cff */
[----:B------:R-:W-:-:S05]  /*48710*/  @!P1 LOP3.LUT R45, R45, R44, RZ, 0x3c, !PT ;  /* 0x0000002c2d2d9212 */ /* 0x000fca00078e3cff */
[----:B------:R1:W2:Y:S01]  /*48720*/  @!P1 LDG.E.U8 R42, desc[UR20][R44.64] ;  /* 0x000000142c2a9981 */ /* 0x0002a2000c1e1100 */
[----:B0-----:R-:W-:-:S04]  /*48730*/  @!P1 LOP3.LUT R47, R47, R46, RZ, 0x3c, !PT ;  /* 0x0000002e2f2f9212 */ /* 0x001fc800078e3cff */
[C---:B------:R-:W-:Y:S02]  /*48740*/  @!P1 LOP3.LUT R46, R47.reuse, R46, RZ, 0x3c, !PT ;  /* 0x0000002e2f2e9212 */ /* 0x040fe400078e3cff */
[----:B-1----:R-:W-:Y:S02]  /*48750*/  PRMT R44, RZ, 0x7610, R44 ;  /* 0x00007610ff2c7816 */ /* 0x002fe4000000002c */
[----:B------:R-:W-:-:S05]  /*48760*/  @!P1 LOP3.LUT R47, R47, R46, RZ, 0x3c, !PT ;  /* 0x0000002e2f2f9212 */ /* 0x000fca00078e3cff */
[----:B------:R0:W2:Y:S04]  /*48770*/  @!P1 LDG.E.U8 R44, desc[UR20][R46.64] ;  /* 0x000000142e2c9981 */ /* 0x0000a8000c1e1100 */
[----:B------:R-:W0:Y:S04]  /*48780*/  LDL R46, [R1+0xb4c] ;  /* 0x000b4c00012e7983 */ /* 0x000e280000100800 */
[----:B------:R-:W0:Y:S01]  /*48790*/  LDL R47, [R1+0xb50] ;  /* 0x000b5000012f7983 */ /* 0x000e220000100800 */
[----:B------:R-:W-:Y:S02]  /*487a0*/  PRMT R45, RZ, 0x7610, R45 ;  /* 0x00007610ff2d7816 */ /* 0x000fe4000000002d */
        /* <DEDUP_REMOVED lines=10> */
[----:B------:R-:W2:Y:S01]  /*48850*/  LDL R47, [R1+0x924] ;  /* 0x00092400012f7983 */ /* 0x000ea20000100800 */
[----:B------:R-:W-:Y:S01]  /*48860*/  PRMT R51, RZ, 0x7610, R51 ;  /* 0x00007610ff337816 */ /* 0x000fe20000000033 */
[----:B0-----:R-:W-:Y:S01]  /*48870*/  @!P1 IMAD.MOV.U32 R46, RZ, RZ, R64 ;  /* 0x000000ffff2e9224 */ /* 0x001fe200078e0040 */
[----:B------:R-:W-:Y:S02]  /*48880*/  PRMT R53, RZ, 0x7610, R53 ;  /* 0x00007610ff357816 */ /* 0x000fe40000000035 */
[----:B------:R-:W-:Y:S02]  /*48890*/  PRMT R55, RZ, 0x7610, R55 ;  /* 0x00007610ff377816 */ /* 0x000fe40000000037 */
[----:B------:R-:W-:-:S02]  /*488a0*/  PRMT R57, RZ, 0x7610, R57 ;  /* 0x00007610ff397816 */ /* 0x000fc40000000039 */
[----:B------:R-:W-:Y:S02]  /*488b0*/  PRMT R59, RZ, 0x7610, R59 ;  /* 0x00007610ff3b7816 */ /* 0x000fe4000000003b */
[----:B------:R-:W-:Y:S01]  /*488c0*/  PRMT R61, RZ, 0x7610, R61 ;  /* 0x00007610ff3d7816 */ /* 0x000fe2000000003d */
[----:B------:R-:W3:Y:S04]  /*488d0*/  LDL R64, [R1+0xaa8] ;  /* 0x000aa80001407983 */ /* 0x000ee80000100800 */
[----:B--2---:R0:W2:Y:S04]  /*488e0*/  @!P1 LDG.E.U8 R51, desc[UR20][R46.64] ;  /* 0x000000142e339981 */ /* 0x0040a8000c1e1100 */
        /* <DEDUP_REMOVED lines=32> */
[----:B---3--:R-:W-:Y:S01]  /*48af0*/  @!P1 IMAD.MOV.U32 R46, RZ, RZ, R64 ;  /* 0x000000ffff2e9224 */ /* 0x008fe200078e0040 */
        /* <DEDUP_REMOVED lines=79> */
[----:B---3--:R-:W-:-:S05]  /*48ff0*/  @!P1 IMAD.MOV.U32 R46, RZ, RZ, R64 ;  /* 0x000000ffff2e9224 */ /* 0x008fca00078e0040 */
[----:B--2---:R0:W2:Y:S04]  /*49000*/  @!P1 LDG.E.U8 R87, desc[UR20][R46.64] ;  /* 0x000000142e579981 */ /* 0x0040a8000c1e1100 */
[----:B------:R-:W0:Y:S04]  /*49010*/  LDL R46, [R1+0x40c] ;  /* 0x00040c00012e7983 */ /* 0x000e280000100800 */
[----:B------:R-:W0:Y:S01]  /*49020*/  LDL R47, [R1+0x410] ;  /* 0x00041000012f7983 */ /* 0x000e220000100800 */
[----:B------:R-:W-:Y:S01]  /*49030*/  PRMT R88, RZ, 0x7610, R88 ;  /* 0x00007610ff587816 */ /* 0x000fe20000000058 */
[----:B------:R-:W1:Y:S01]  /*49040*/  S2R R64, SR_TID.X ;  /* 0x0000000000407919 */ /* 0x000e620000002100 */
[----:B0-----:R-:W-:-:S04]  /*49050*/  @!P1 LOP3.LUT R47, R47, R46, RZ, 0x3c, !PT ;  /* 0x0000002e2f2f9212 */ /* 0x001fc800078e3cff */
[----:B------:R-:W-:-:S04]  /*49060*/  @!P1 LOP3.LUT R46, R47, R46, RZ, 0x3c, !PT ;  /* 0x0000002e2f2e9212 */ /* 0x000fc800078e3cff */
[----:B------:R-:W-:-:S05]  /*49070*/  @!P1 LOP3.LUT R47, R47, R46, RZ, 0x3c, !PT ;  /* 0x0000002e2f2f9212 */ /* 0x000fca00078e3cff */
[----:B------:R0:W3:Y:S04]  /*49080*/  @!P1 LDG.E.U8 R88, desc[UR20][R46.64] ;  /* 0x000000142e589981 */ /* 0x0000e8000c1e1100 */
[----:B------:R-:W0:Y:S04]  /*49090*/  LDL R46, [R1+0x404] ;  /* 0x00040400012e7983 */ /* 0x000e280000100800 */
[----:B------:R-:W0:Y:S01]  /*490a0*/  LDL R47, [R1+0x408] ;  /* 0x00040800012f7983 */ /* 0x000e220000100800 */
[----:B-1----:R-:W-:Y:S02]  /*490b0*/  LOP3.LUT R64, R64, 0x7f, RZ, 0xc0, !PT ;  /* 0x0000007f40407812 */ /* 0x002fe400078ec0ff */
[----:B------:R-:W-:-:S02]  /*490c0*/  PRMT R89, RZ, 0x7610, R89 ;  /* 0x00007610ff597816 */ /* 0x000fc40000000059 */
[----:B------:R-:W-:-:S05]  /*490d0*/  LOP3.LUT R64, R64, 0x40, RZ, 0x3c, !PT ;  /* 0x0000004040407812 */ /* 0x000fca00078e3cff */
[----:B------:R-:W-:Y:S04]  /*490e0*/  STS.U8 [R64+UR9+0x1c200], R52 ;  /* 0x01c2003440007988 */ /* 0x000fe80008000009 */
[----:B------:R-:W-:Y:S04]  /*490f0*/  STS.U8 [R64+UR9+0x1c600], R8 ;  /* 0x01c6000840007988 */ /* 0x000fe80008000009 */
[----:B------:R-:W-:Y:S04]  /*49100*/  STS.U8 [R64+UR9+0x1ca00], R12 ;  /* 0x01ca000c40007988 */ /* 0x000fe80008000009 */
[----:B------:R-:W-:Y:S04]  /*49110*/  STS.U8 [R64+UR9+0x1ce00], R16 ;  /* 0x01ce001040007988 */ /* 0x000fe80008000009 */
[----:B------:R-:W-:Y:S04]  /*49120*/  STS.U8 [R64+UR9+0x1d200], R20 ;  /* 0x01d2001440007988 */ /* 0x000fe80008000009 */
[----:B------:R1:W-:Y:S02]  /*49130*/  STS.U8 [R64+UR9+0x1d600], R24 ;  /* 0x01d6001840007988 */ /* 0x0003e40008000009 */
[----:B-1----:R-:W1:Y:S01]  /*49140*/  S2R R24, SR_TID.X ;  /* 0x0000000000187919 */ /* 0x002e620000002100 */
[----:B0-----:R-:W-:-:S04]  /*49150*/  @!P1 LOP3.LUT R47, R47, R46, RZ, 0x3c, !PT ;  /* 0x0000002e2f2f9212 */ /* 0x001fc800078e3cff */
[----:B------:R-:W-:-:S04]  /*49160*/  @!P1 LOP3.LUT R46, R47, R46, RZ, 0x3c, !PT ;  /* 0x0000002e2f2e9212 */ /* 0x000fc800078e3cff */
[----:B------:R-:W-:-:S05]  /*49170*/  @!P1 LOP3.LUT R47, R47, R46, RZ, 0x3c, !PT ;  /* 0x0000002e2f2f9212 */ /* 0x000fca00078e3cff */
[----:B------:R0:W2:Y:S04]  /*49180*/  @!P1 LDG.E.U8 R89, desc[UR20][R46.64] ;  /* 0x000000142e599981 */ /* 0x0000a8000c1e1100 */
[----:B------:R-:W2:Y:S04]  /*49190*/  LDL.LU R46, [R1+0x30] ;  /* 0x00003000012e7983 */ /* 0x000ea80000300800 */
[----:B------:R-:W2:Y:S04]  /*491a0*/  LDL.LU R47, [R1+0x24] ;  /* 0x00002400012f7983 */ /* 0x000ea80000300800 */
[----:B------:R-:W2:Y:S04]  /*491b0*/  LDL.LU R52, [R1+0x3c] ;  /* 0x00003c0001347983 */ /* 0x000ea80000300800 */
[----:B------:R-:W2:Y:S04]  /*491c0*/  LDL.LU R8, [R1+0x48] ;  /* 0x0000480001087983 */ /* 0x000ea80000300800 */
[----:B------:R-:W2:Y:S04]  /*491d0*/  LDL.LU R12, [R1+0x54] ;  /* 0x00005400010c7983 */ /* 0x000ea80000300800 */
[----:B------:R-:W2:Y:S04]  /*491e0*/  LDL.LU R16, [R1+0x60] ;  /* 0x0000600001107983 */ /* 0x000ea80000300800 */
[----:B------:R-:W2:Y:S04]  /*491f0*/  LDL.LU R20, [R1+0x6c] ;  /* 0x00006c0001147983 */ /* 0x000ea80000300800 */
[----:B------:R-:W3:Y:S01]  /*49200*/  LDL.LU R64, [R1+0x1710] ;  /* 0x0017100001407983 */ /* 0x000ee20000300800 */
[----:B-1----:R-:W-:-:S04]  /*49210*/  LOP3.LUT R24, R24, 0x7f, RZ, 0xc0, !PT ;  /* 0x0000007f18187812 */ /* 0x002fc800078ec0ff */
[----:B------:R-:W-:-:S05]  /*49220*/  LOP3.LUT R24, R24, 0x40, RZ, 0x3c, !PT ;  /* 0x0000004018187812 */ /* 0x000fca00078e3cff */
[----:B------:R1:W-:Y:S02]  /*49230*/  STS.U8 [R24+UR9+0x1da00], R25 ;  /* 0x01da001918007988 */ /* 0x0003e40008000009 */
[----:B-1----:R-:W1:Y:S02]  /*49240*/  S2R R25, SR_TID.X ;  /* 0x0000000000197919 */ /* 0x002e640000002100 */
        /* <DEDUP_REMOVED lines=9> */
[----:B-1----:R-:W-:-:S04]  /*492e0*/  LOP3.LUT R25, R25, 0x7f, RZ, 0xc0, !PT ;  /* 0x0000007f19197812 */ /* 0x002fc800078ec0ff */
[----:B------:R-:W-:-:S05]  /*492f0*/  LOP3.LUT R25, R25, 0x50, RZ, 0x3c, !PT ;  /* 0x0000005019197812 */ /* 0x000fca00078e3cff */
[----:B--2---:R-:W-:Y:S04]  /*49300*/  STS.U8 [R25+UR9+0x18280], R20 ;  /* 0x0182801419007988 */ /* 0x004fe80008000009 */
[----:B------:R-:W-:Y:S04]  /*49310*/  STS.U8 [R25+UR9+0x18680], R16 ;  /* 0x0186801019007988 */ /* 0x000fe80008000009 */
[----:B------:R-:W-:Y:S04]  /*49320*/  STS.U8 [R25+UR9+0x18a80], R12 ;  /* 0x018a800c19007988 */ /* 0x000fe80008000009 */
[----:B------:R-:W-:Y:S04]  /*49330*/  STS.U8 [R25+UR9+0x18e80], R8 ;  /* 0x018e800819007988 */ /* 0x000fe80008000009 */
[----:B------:R-:W-:Y:S04]  /*49340*/  STS.U8 [R25+UR9+0x19280], R52 ;  /* 0x0192803419007988 */ /* 0x000fe80008000009 */
[----:B------:R-:W-:Y:S04]  /*49350*/  STS.U8 [R25+UR9+0x19680], R46 ;  /* 0x0196802e19007988 */ /* 0x000fe80008000009 */
[----:B------:R-:W-:Y:S04]  /*49360*/  STS.U8 [R25+UR9+0x19a80], R47 ;  /* 0x019a802f19007988 */ /* 0x000fe80008000009 */
[----:B---3--:R1:W-:Y:S04]  /*49370*/  STS.U8 [R25+UR9+0x19e80], R64 ;  /* 0x019e804019007988 */ /* 0x0083e80008000009 */
[----:B------:R2:W-:Y:S04]  /*49380*/  STS.U8 [R25+UR9+0x1a280], R0 ;  /* 0x01a2800019007988 */ /* 0x0005e80008000009 */
[----:B------:R3:W-:Y:S04]  /*49390*/  STS.U8 [R25+UR9+0x1a680], R3 ;  /* 0x01a6800319007988 */ /* 0x0007e80008000009 */
[----:B-1----:R-:W4:Y:S04]  /*493a0*/  LDL.LU R64, [R1+0x170c] ;  /* 0x00170c0001407983 */ /* 0x002f280000300800 */
[----:B--2---:R-:W2:Y:S04]  /*493b0*/  LDL.LU R0, [R1+0x1708] ;  /* 0x0017080001007983 */ /* 0x004ea80000300800 */
[----:B---3--:R-:W3:Y:S04]  /*493c0*/  LDL.LU R3, [R1+0x1704] ;  /* 0x0017040001037983 */ /* 0x008ee80000300800 */
[----:B------:R-:W2:Y:S04]  /*493d0*/  LDL.LU R24, [R1+0x68] ;  /* 0x0000680001187983 */ /* 0x000ea80000300800 */
[----:B------:R-:W3:Y:S04]  /*493e0*/  LDL.LU R20, [R1+0x5c] ;  /* 0x00005c0001147983 */ /* 0x000ee80000300800 */
[----:B------:R-:W3:Y:S04]  /*493f0*/  LDL.LU R52, [R1+0x50] ;  /* 0x0000500001347983 */ /* 0x000ee80000300800 */
[----:B------:R-:W3:Y:S04]  /*49400*/  LDL.LU R46, [R1+0x44] ;  /* 0x00004400012e7983 */ /* 0x000ee80000300800 */
[----:B------:R-:W3:Y:S04]  /*49410*/  LDL.LU R16, [R1+0x38] ;  /* 0x0000380001107983 */ /* 0x000ee80000300800 */
[----:B------:R-:W3:Y:S01]  /*49420*/  LDL.LU R12, [R1+0x2c] ;  /* 0x00002c00010c7983 */ /* 0x000ee20000300800 */
[----:B0-----:R-:W0:Y:S03]  /*49430*/  S2R R47, SR_TID.X ;  /* 0x00000000002f7919 */ /* 0x001e260000002100 */
        /* <DEDUP_REMOVED lines=20> */
[----:B------:R-:W-:Y:S04]  /*49580*/  STS.U8 [R25+UR9+0x1fa80], R44 ;  /* 0x01fa802c19007988 */ /* 0x000fe80008000009 */
[----:B------:R-:W-:Y:S01]  /*49590*/  STS.U8 [R25+UR9+0x1fe80], R45 ;  /* 0x01fe802d19007988 */ /* 0x000fe20008000009 */
[----:B0-----:R-:W-:-:S04]  /*495a0*/  LOP3.LUT R47, R47, 0x7f, RZ, 0xc0, !PT ;  /* 0x0000007f2f2f7812 */ /* 0x001fc800078ec0ff */
[----:B------:R-:W-:-:S05]  /*495b0*/  LOP3.LUT R8, R47, 0x60, RZ, 0x3c, !PT ;  /* 0x000000602f087812 */ /* 0x000fca00078e3cff */
[----:B--2---:R-:W-:Y:S04]  /*495c0*/  STS.U8 [R8+UR9+0x18300], R24 ;  /* 0x0183001808007988 */ /* 0x004fe80008000009 */
[----:B---3--:R-:W-:Y:S04]  /*495d0*/  STS.U8 [R8+UR9+0x18700], R20 ;  /* 0x0187001408007988 */ /* 0x008fe80008000009 */
[----:B------:R0:W-:Y:S04]  /*495e0*/  STS.U8 [R8+UR9+0x18b00], R52 ;  /* 0x018b003408007988 */ /* 0x0001e80008000009 */
[----:B------:R1:W-:Y:S04]  /*495f0*/  STS.U8 [R8+UR9+0x18f00], R46 ;  /* 0x018f002e08007988 */ /* 0x0003e80008000009 */
[----:B------:R-:W-:Y:S04]  /*49600*/  STS.U8 [R8+UR9+0x19300], R16 ;  /* 0x0193001008007988 */ /* 0x000fe80008000009 */
[----:B------:R-:W-:Y:S04]  /*49610*/  STS.U8 [R8+UR9+0x19700], R12 ;  /* 0x0197000c08007988 */ /* 0x000fe80008000009 */
[----:B------:R2:W-:Y:S04]  /*49620*/  STS.U8 [R8+UR9+0x19b00], R0 ;  /* 0x019b000008007988 */ /* 0x0005e80008000009 */
[----:B------:R3:W-:Y:S04]  /*49630*/  STS.U8 [R8+UR9+0x19f00], R4 ;  /* 0x019f000408007988 */ /* 0x0007e80008000009 */
[----:B------:R4:W-:Y:S04]  /*49640*/  STS.U8 [R8+UR9+0x1a300], R2 ;  /* 0x01a3000208007988 */ /* 0x0009e80008000009 */
[----:B0-----:R-:W4:Y:S04]  /*49650*/  LDL.LU R52, [R1+0x64] ;  /* 0x0000640001347983 */ /* 0x001f280000300800 */
[----:B-1----:R-:W4:Y:S04]  /*49660*/  LDL.LU R46, [R1+0x58] ;  /* 0x00005800012e7983 */ /* 0x002f280000300800 */
[----:B--2---:R-:W2:Y:S04]  /*49670*/  LDL.LU R0, [R1+0x1700] ;  /* 0x0017000001007983 */ /* 0x004ea80000300800 */
[----:B---3--:R-:W3:Y:S04]  /*49680*/  LDL.LU R4, [R1+0x16fc] ;  /* 0x0016fc0001047983 */ /* 0x008ee80000300800 */
[----:B----4-:R-:W4:Y:S04]  /*49690*/  LDL.LU R2, [R1+0x16f8] ;  /* 0x0016f80001027983 */ /* 0x010f280000300800 */
        /* <DEDUP_REMOVED lines=26> */
[----:B----4-:R0:W-:Y:S04]  /*49840*/  STS.U8 [R47+UR9+0x18b80], R2 ;  /* 0x018b80022f007988 */ /* 0x0101e80008000009 */
[----:B---3--:R1:W-:Y:S04]  /*49850*/  STS.U8 [R47+UR9+0x18f80], R4 ;  /* 0x018f80042f007988 */ /* 0x0083e80008000009 */
[----:B--2---:R2:W-:Y:S04]  /*49860*/  STS.U8 [R47+UR9+0x19380], R0 ;  /* 0x019380002f007988 */ /* 0x0045e80008000009 */
[----:B------:R3:W-:Y:S04]  /*49870*/  STS.U8 [R47+UR9+0x19780], R3 ;  /* 0x019780032f007988 */ /* 0x0007e80008000009 */
[----:B------:R4:W-:Y:S04]  /*49880*/  STS.U8 [R47+UR9+0x19b80], R64 ;  /* 0x019b80402f007988 */ /* 0x0009e80008000009 */
[----:B------:R2:W-:Y:S04]  /*49890*/  STS.U8 [R47+UR9+0x19f80], R6 ;  /* 0x019f80062f007988 */ /* 0x0005e80008000009 */
[----:B0-----:R0:W5:Y:S04]  /*498a0*/  LDL.LU R2, [R1+0x16f4] ;  /* 0x0016f40001027983 */ /* 0x0011680000300800 */
[----:B-1----:R0:W5:Y:S04]  /*498b0*/  LDL.LU R4, [R1+0x16f0] ;  /* 0x0016f00001047983 */ /* 0x0021680000300800 */
[----:B--2---:R0:W5:Y:S04]  /*498c0*/  LDL.LU R0, [R1+0x16ec] ;  /* 0x0016ec0001007983 */ /* 0x0041680000300800 */
[----:B---3--:R0:W5:Y:S04]  /*498d0*/  LDL.LU R3, [R1+0x16e8] ;  /* 0x0016e80001037983 */ /* 0x0081680000300800 */
[----:B----4-:R0:W5:Y:S04]  /*498e0*/  LDL.LU R64, [R1+0x16e4] ;  /* 0x0016e40001407983 */ /* 0x0101680000300800 */
[----:B------:R0:W5:Y:S04]  /*498f0*/  LDL.LU R6, [R1+0x16e0] ;  /* 0x0016e00001067983 */ /* 0x0001680000300800 */
[----:B------:R1:W-:Y:S04]  /*49900*/  STS.U8 [R47+UR9+0x1a380], R5 ;  /* 0x01a380052f007988 */ /* 0x0003e80008000009 */
[----:B-1----:R0:W5:Y:S04]  /*49910*/  LDL.LU R5, [R1+0x16dc] ;  /* 0x0016dc0001057983 */ /* 0x0021680000300800 */
        /* <DEDUP_REMOVED lines=24> */
[----:B-1----:R-:W1:Y:S01]  /*49aa0*/  FENCE.VIEW.ASYNC.S ;  /* 0x00000000000073c6 */ /* 0x002e620000000000 */
[----:B------:R-:W-:Y:S01]  /*49ab0*/  ULEA UR11, UR18, UR9, 0x3 ;  /* 0x00000009120b7291 */ /* 0x000fe2000f8e18ff */
[----:B------:R-:W-:-:S03]  /*49ac0*/  UMOV UR4, UR5 ;  /* 0x0000000500047c82 */ /* 0x000fc60008000000 */
[----:B------:R-:W-:Y:S01]  /*49ad0*/  UIADD3 UR11, UPT, UPT, UR11, 0x20000, URZ ;  /* 0x000200000b0b7890 */ /* 0x000fe2000fffe0ff */
[----:B-1----:R-:W-:Y:S06]  /*49ae0*/  BAR.SYNC.DEFER_BLOCKING 0x0 ;  /* 0x0000000000007b1d */ /* 0x002fec0000010000 */
[----:B0-----:R-:W-:Y:S05]  /*49af0*/  @P0 BRA `(.L_x_9) ;  /* 0x0000000000880947 */ /* 0x001fea0003800000 */
[----:B------:R-:W-:Y:S02]  /*49b00*/  UIADD3 UR19, UPT, UPT, UR8, 0x100, URZ ;  /* 0x0000010008137890 */ /* 0x000fe4000fffe0ff */
[----:B------:R-:W-:Y:S02]  /*49b10*/  UIADD3 UR50, UPT, UPT, UR8, 0x100, URZ ;  /* 0x0000010008327890 */ /* 0x000fe4000fffe0ff */
[----:B------:R-:W-:Y:S01]  /*49b20*/  UIADD3 UR51, UPT, UPT, UR8, 0x100, URZ ;  /* 0x0000010008337890 */ /* 0x000fe2000fffe0ff */
[----:B------:R-:W-:Y:S01]  /*49b30*/  UMOV UR16, 0x0 ;  /* 0x0000000000107882 */ /* 0x000fe20000000000 */
[----:B------:R-:W-:Y:S01]  /*49b40*/  UMOV UR17, 0x8408490 ;  /* 0x0840849000117882 */ /* 0x000fe20000000000 */
[----:B------:R-:W-:Y:S01]  /*49b50*/  UMOV UR15, 0x40004040 ;  /* 0x40004040000f7882 */ /* 0x000fe20000000000 */
[----:B------:R-:W-:Y:S02]  /*49b60*/  UIADD3 UR56, UPT, UPT, UR8, 0x100, URZ ;  /* 0x0000010008387890 */ /* 0x000fe4000fffe0ff */
[----:B------:R0:W-:Y:S01]  /*49b70*/  UTCQMMA gdesc[UR14], gdesc[UR12], tmem[UR8], tmem[UR16], idesc[UR17], UPT ;  /* 0x00ff100c0e0075ea */ /* 0x0001e2000b800308 */
[----:B------:R-:W-:Y:S01]  /*49b80*/  UMOV UR42, 0x0 ;  /* 0x00000000002a7882 */ /* 0x000fe20000000000 */
[----:B------:R-:W-:Y:S01]  /*49b90*/  UMOV UR43, 0x8408490 ;  /* 0x08408490002b7882 */ /* 0x000fe20000000000 */
[----:B------:R-:W-:Y:S01]  /*49ba0*/  UMOV UR44, 0x0 ;  /* 0x00000000002c7882 */ /* 0x000fe20000000000 */
[----:B------:R-:W-:Y:S01]  /*49bb0*/  UMOV UR45, 0x8408490 ;  /* 0x08408490002d7882 */ /* 0x000fe20000000000 */
        /* <DEDUP_REMOVED lines=11> */
[----:B------:R-:W-:Y:S01]  /*49c70*/  UMOV UR6, UR11 ;  /* 0x0000000b00067c82 */ /* 0x000fe20008000000 */
[----:B------:R-:W-:Y:S01]  /*49c80*/  UMOV UR7, URZ ;  /* 0x000000ff00077c82 */ /* 0x000fe20008000000 */
[----:B------:R0:W-:Y:S01]  /*49c90*/  UTCQMMA gdesc[UR34], gdesc[UR12], tmem[UR19], tmem[UR48], idesc[UR49], UPT ;  /* 0x00ff300c220075ea */ /* 0x0001e2000b800313 */
[----:B------:R-:W-:Y:S01]  /*49ca0*/  UMOV UR58, 0x0 ;  /* 0x00000000003a7882 */ /* 0x000fe20000000000 */
[----:B------:R-:W-:Y:S01]  /*49cb0*/  UMOV UR59, 0x8408490 ;  /* 0x08408490003b7882 */ /* 0x000fe20000000000 */
[----:B------:R0:W-:Y:S01]  /*49cc0*/  UTCQMMA gdesc[UR36], gdesc[UR24], tmem[UR50], tmem[UR52], idesc[UR53], UPT ;  /* 0x00ff3418240075ea */ /* 0x0001e2000b800332 */
[----:B------:R-:W-:Y:S01]  /*49cd0*/  UMOV UR5, UR6 ;  /* 0x0000000600057c82 */ /* 0x000fe20008000000 */
[----:B------:R0:W-:Y:S01]  /*49ce0*/  UTCQMMA gdesc[UR38], gdesc[UR28], tmem[UR51], tmem[UR54], idesc[UR55], UPT ;  /* 0x00ff361c260075ea */ /* 0x0001e2000b800333 */
[----:B------:R0:W-:Y:S01]  /*49cf0*/  UTCQMMA gdesc[UR40], gdesc[UR32], tmem[UR56], tmem[UR58], idesc[UR59], UPT ;  /* 0x00ff3a20280075ea */ /* 0x0001e2000b800338 */
[----:B------:R0:W-:Y:S01]  /*49d00*/  UTCBAR [UR5], URZ ;  /* 0x000000ff050073e9 */ /* 0x0001e200080000ff */
[----:B------:R-:W-:Y:S01]  /*49d10*/  NOP ;  /* 0x0000000000007918 */ /* 0x000fe20000000000 */
.L_x_9:
[----:B------:R-:W2:Y:S04]  /*49d20*/  LDL R8, [R1+0x12dc] ;  /* 0x0012dc0001087983 */ /* 0x000ea80000100800 */
[----:B------:R-:W2:Y:S01]  /*49d30*/  LDL.LU R7, [R1+0x12d4] ;  /* 0x0012d40001077983 */ /* 0x000ea20000300800 */
[----:B------:R-:W-:-:S04]  /*49d40*/  UIADD3 UR18, UPT, UPT, UR18, 0x1, URZ ;  /* 0x0000000112127890 */ /* 0x000fc8000fffe0ff */
[----:B------:R-:W-:-:S04]  /*49d50*/  UISETP.GT.AND UP1, UPT, UR18, 0x1, UPT ;  /* 0x000000011200788c */ /* 0x000fc8000bf24270 */
[----:B0-----:R-:W-:Y:S02]  /*49d60*/  USEL UR5, URZ, 0x1, !UP1 ;  /* 0x00000001ff057887 */ /* 0x001fe4000c800000 */
[----:B------:R-:W-:Y:S02]  /*49d70*/  USEL UR18, UR18, URZ, !UP1 ;  /* 0x000000ff12127287 */ /* 0x000fe4000c800000 */
[----:B------:R-:W-:Y:S01]  /*49d80*/  ULOP3.LUT UR5, UR4, UR5, URZ, 0x3c, !UPT ;  /* 0x0000000504057292 */ /* 0x000fe2000f8e3cff */
[----:B--2---:R-:W-:Y:S02]  /*49d90*/  ISETP.NE.U32.AND P1, PT, R7, R8, PT ;  /* 0x000000080700720c */ /* 0x004fe40003f25070 */
[----:B------:R-:W2:Y:S01]  /*49da0*/  LDL.LU R7, [R1+0x12d8] ;  /* 0x0012d80001077983 */ /* 0x000ea20000300800 */
[----:B------:R-:W-:-:S03]  /*49db0*/  IMAD.U32 R8, RZ, RZ, UR4 ;  /* 0x00000004ff087e24 */ /* 0x000fc6000f8e00ff */
[----:B--2---:R0:W-:Y:S07]  /*49dc0*/  STL [R1+0x12d4], R7 ;  /* 0x0012d40701007387 */ /* 0x0041ee0000100800 */
[----:B------:R-:W-:Y:S05]  /*49dd0*/  @P1 BRA `(.L_x_10) ;  /* 0xfffffe1800f01947 */ /* 0x000fea000383ffff */
.L_x_7:
[----:B------:R-:W2:Y:S01]  /*49de0*/  LDL R12, [R1+0x700] ;  /* 0x00070000010c7983 */ /* 0x000ea20000100800 */
[----:B------:R-:W1:Y:S01]  /*49df0*/  LDC R11, c[0x0][0x3a0] ;  /* 0x0000e800ff0b7b82 */ /* 0x000e620000000800 */
[----:B------:R-:W3:Y:S02]  /*49e00*/  LDCU UR26, c[0x0][0x3b8] ;  /* 0x00007700ff1a77ac */ /* 0x000ee40008000800 */
[----:B------:R-:W4:Y:S01]  /*49e10*/  LDL.LU R10, [R1+0x12e0] ;  /* 0x0012e000010a7983 */ /* 0x000f220000300800 */
[----:B------:R-:W0:Y:S03]  /*49e20*/  LDCU UR5, c[0x0][0x39c] ;  /* 0x00007380ff0577ac */ /* 0x000e260008000800 */
[----:B------:R-:W4:Y:S01]  /*49e30*/  LDL.LU R9, [R1+0x12e4] ;  /* 0x0012e40001097983 */ /* 0x000f220000300800 */
[----:B-----5:R-:W2:Y:S01]  /*49e40*/  LDC R3, c[0x0][0x3b4] ;  /* 0x0000ed00ff037b82 */ /* 0x020ea20000000800 */
[----:B------:R-:W4:Y:S02]  /*49e50*/  LDCU.64 UR28, c[0x0][0x398] ;  /* 0x00007300ff1c77ac */ /* 0x000f240008000a00 */
[----:B0-----:R-:W4:Y:S01]  /*49e60*/  LDL.LU R7, [R1+0x1334] ;  /* 0x0013340001077983 */ /* 0x001f220000300800 */
[----:B------:R-:W0:Y:S01]  /*49e70*/  LDCU.64 UR18, c[0x0][0x398] ;  /* 0x00007300ff1277ac */ /* 0x000e220008000a00 */
[----:B------:R-:W0:Y:S01]  /*49e80*/  LDCU.128 UR12, c[0x0][0x390] ;  /* 0x00007200ff0c77ac */ /* 0x000e220008000c00 */
[----:B---3--:R-:W-:Y:S01]  /*49e90*/  IMAD R84, R64, UR26, RZ ;  /* 0x0000001a40547c24 */ /* 0x008fe2000f8e02ff */
[----:B------:R-:W3:Y:S03]  /*49ea0*/  LDCU UR16, c[0x0][0x39c] ;  /* 0x00007380ff1077ac */ /* 0x000ee60008000800 */
[----:B------:R-:W-:Y:S01]  /*49eb0*/  VIADD R80, R84, UR26 ;  /* 0x0000001a54507c36 */ /* 0x000fe20008000000 */
[----:B------:R-:W-:Y:S01]  /*49ec0*/  SHF.R.S32.HI R6, RZ, 0x1f, R84 ;  /* 0x0000001fff067819 */ /* 0x000fe20000011454 */
[----:B-1----:R-:W-:Y:S01]  /*49ed0*/  VIADD R11, R11, 0x7f ;  /* 0x0000007f0b0b7836 */ /* 0x002fe20000000000 */
[----:B------:R-:W1:Y:S04]  /*49ee0*/  LDCU UR17, c[0x0][0x39c] ;  /* 0x00007380ff1177ac */ /* 0x000e680008000800 */
[----:B------:R-:W-:Y:S01]  /*49ef0*/  ISETP.GE.AND P5, PT, R11, 0x80, PT ;  /* 0x000000800b00780c */ /* 0x000fe20003fa6270 */
[----:B------:R-:W0:Y:S01]  /*49f00*/  LDCU UR22, c[0x0][0x39c] ;  /* 0x00007380ff1677ac */ /* 0x000e220008000800 */
[----:B------:R-:W0:Y:S01]  /*49f10*/  LDCU.64 UR30, c[0x0][0x398] ;  /* 0x00007300ff1e77ac */ /* 0x000e220008000a00 */
[----:B--2---:R-:W-:-:S04]  /*49f20*/  IMAD R0, R12, R3, RZ ;  /* 0x000000030c007224 */ /* 0x004fc800078e02ff */
[----:B------:R-:W-:Y:S01]  /*49f30*/  IMAD R3, R3, 0x80, R0 ;  /* 0x0000008003037824 */ /* 0x000fe200078e0200 */
[----:B----4-:R-:W-:Y:S02]  /*49f40*/  ISETP.GE.AND P1, PT, R10, UR29, PT ;  /* 0x0000001d0a007c0c */ /* 0x010fe4000bf26270 */
[----:B0-----:R-:W-:Y:S02]  /*49f50*/  IADD3 R2, P0, PT, R0, UR12, RZ ;  /* 0x0000000c00027c10 */ /* 0x001fe4000ff1e0ff */
[----:B------:R-:W-:Y:S02]  /*49f60*/  ISETP.GE.AND P3, PT, R9, UR19, PT ;  /* 0x0000001309007c0c */ /* 0x000fe4000bf66270 */
[----:B------:R-:W-:Y:S02]  /*49f70*/  IADD3 R68, P6, PT, R3, UR12, RZ ;  /* 0x0000000c03447c10 */ /* 0x000fe4000ffde0ff */
[----:B------:R-:W-:Y:S01]  /*49f80*/  ISETP.GE.AND P2, PT, R7, UR5, PT ;  /* 0x0000000507007c0c */ /* 0x000fe2000bf46270 */
[----:B-1-3--:R-:W-:-:S12]  /*49f90*/  @!P5 BRA `(.L_x_11) ;  /* 0x000000000010d947 */ /* 0x00afd80003800000 */
[----:B------:R-:W-:-:S06]  /*49fa0*/  USHF.L.U32 UR4, UR4, 0x1f, URZ ;  /* 0x0000001f04047899 */ /* 0x000fcc00080006ff */
[----:B------:R-:W-:-:S04]  /*49fb0*/  IMAD.U32 R4, RZ, RZ, UR4 ;  /* 0x00000004ff047e24 */ /* 0x000fc8000f8e00ff */
[----:B------:R-:W0:Y:S02]  /*49fc0*/  SYNCS.PHASECHK.TRANS64.TRYWAIT P5, [UR11], R4 ;  /* 0x00000004ff0075a7 */ /* 0x000e2400080a110b */
[----:B0-----:R-:W-:Y:S05]  /*49fd0*/  @!P5 BRA `(.L_x_12) ;  /* 0x00000170000cd947 */ /* 0x001fea0003800000 */
.L_x_11:
[----:B------:R-:W2:Y:S01]  /*49fe0*/  LDL R13, [R1+0x700] ;  /* 0x00070000010d7983 */ /* 0x000ea20000100800 */
[----:B------:R-:W-:Y:S01]  /*49ff0*/  VIADD R76, R80, UR26 ;  /* 0x0000001a504c7c36 */ /* 0x000fe20008000000 */
[----:B------:R-:W-:Y:S01]  /*4a000*/  LEA.HI.X.SX32 R0, R0, UR13, 0x1, P0 ;  /* 0x0000000d00007c11 */ /* 0x000fe200080f0eff */
[----:B------:R-:W0:Y:S01]  /*4a010*/  LDCU.64 UR6, c[0x0][0x398] ;  /* 0x00007300ff0677ac */ /* 0x000e220008000a00 */
[----:B------:R-:W-:Y:S01]  /*4a020*/  BAR.SYNC.DEFER_BLOCKING 0x0 ;  /* 0x0000000000007b1d */ /* 0x000fe20000010000 */
[----:B------:R-:W-:Y:S01]  /*4a030*/  VIADD R72, R76, UR26 ;  /* 0x0000001a4c487c36 */ /* 0x000fe20008000000 */
[----:B------:R-:W-:Y:S02]  /*4a040*/  SHF.R.S32.HI R4, RZ, 0x1f, R80 ;  /* 0x0000001fff047819 */ /* 0x000fe40000011450 */
[-C--:B------:R-:W-:Y:S02]  /*4a050*/  IADD3 R86, P0, PT, R84, R2.reuse, RZ ;  /* 0x0000000254567210 */ /* 0x080fe40007f1e0ff */
[----:B------:R-:W-:Y:S01]  /*4a060*/  IADD3 R82, P5, PT, R80, R2, RZ ;  /* 0x0000000250527210 */ /* 0x000fe20007fbe0ff */
[----:B------:R-:W1:Y:S01]  /*4a070*/  LDCU.64 UR4, c[0x0][0x398] ;  /* 0x00007300ff0477ac */ /* 0x000e620008000a00 */
[----:B------:R-:W-:Y:S01]  /*4a080*/  LEA.HI.X.SX32 R3, R3, UR13, 0x1, P6 ;  /* 0x0000000d03037c11 */ /* 0x000fe2000b0f0eff */
[----:B------:R-:W-:Y:S01]  /*4a090*/  STL [R1+0x183c], R72 ;  /* 0x00183c4801007387 */ /* 0x000fe20000100800 */
[----:B------:R-:W-:Y:S01]  /*4a0a0*/  IADD3 R84, P6, PT, R84, R68, RZ ;  /* 0x0000004454547210 */ /* 0x000fe20007fde0ff */
[----:B------:R-:W-:Y:S01]  /*4a0b0*/  IMAD.X R83, R4, 0x1, R0, P5 ;  /* 0x0000000104537824 */ /* 0x000fe200028e0600 */
[----:B------:R-:W-:Y:S01]  /*4a0c0*/  SHF.R.S32.HI R5, RZ, 0x1f, R76 ;  /* 0x0000001fff057819 */ /* 0x000fe2000001144c */
[----:B------:R-:W-:Y:S01]  /*4a0d0*/  STL [R1+0x1838], R68 ;  /* 0x0018384401007387 */ /* 0x000fe20000100800 */
[--C-:B------:R-:W-:Y:S01]  /*4a0e0*/  IMAD.X R87, R6, 0x1, R0.reuse, P0 ;  /* 0x0000000106577824 */ /* 0x100fe200000e0600 */
[----:B------:R-:W-:Y:S01]  /*4a0f0*/  IADD3 R78, P5, PT, R76, R2, RZ ;  /* 0x000000024c4e7210 */ /* 0x000fe20007fbe0ff */
[--C-:B------:R-:W-:Y:S01]  /*4a100*/  IMAD.X R85, R6, 0x1, R3.reuse, P6 ;  /* 0x0000000106557824 */ /* 0x100fe200030e0603 */
[----:B------:R-:W-:Y:S01]  /*4a110*/  STL [R1+0x1834], R64 ;  /* 0x0018344001007387 */ /* 0x000fe20000100800 */
[-C--:B------:R-:W-:Y:S01]  /*4a120*/  IADD3 R80, P0, PT, R80, R68.reuse, RZ ;  /* 0x0000004450507210 */ /* 0x080fe20007f1e0ff */
[----:B------:R-:W3:Y:S01]  /*4a130*/  LDCU.64 UR12, c[0x0][0x398] ;  /* 0x00007300ff0c77ac */ /* 0x000ee20008000a00 */
[----:B------:R-:W-:Y:S01]  /*4a140*/  IADD3 R76, P6, PT, R76, R68, RZ ;  /* 0x000000444c4c7210 */ /* 0x000fe20007fde0ff */
[----:B------:R-:W4:Y:S01]  /*4a150*/  LDCU.64 UR24, c[0x0][0x398] ;  /* 0x00007300ff1877ac */ /* 0x000f220008000a00 */
[----:B------:R-:W5:Y:S02]  /*4a160*/  @!P4 SYNCS.CCTL.IV [UR9+0x20000] ;  /* 0x02000000ff00c9b1 */ /* 0x000f640008000009 */
[----:B-----5:R-:W-:Y:S06]  /*4a170*/  BAR.SYNC.DEFER_BLOCKING 0x0 ;  /* 0x0000000000007b1d */ /* 0x020fec0000010000 */
[----:B--2---:R2:W-:Y:S01]  /*4a180*/  STL [R1+0x1830], R13 ;  /* 0x0018300d01007387 */ /* 0x0045e20000100800 */
[----:B------:R-:W-:Y:S01]  /*4a190*/  IMAD.X R81, R4, 0x1, R3, P0 ;  /* 0x0000000104517824 */ /* 0x000fe200000e0603 */
[----:B------:R-:W5:Y:S01]  /*4a1a0*/  @!P4 SYNCS.CCTL.IV [UR9+0x20008] ;  /* 0x02000800ff00c9b1 */ /* 0x000f620008000009 */
[----:B------:R-:W-:Y:S01]  /*4a1b0*/  IMAD.X R79, R5, 0x1, R0, P5 ;  /* 0x00000001054f7824 */ /* 0x000fe200028e0600 */
[----:B------:R-:W0:Y:S01]  /*4a1c0*/  LDCU UR9, c[0x0][0x39c] ;  /* 0x00007380ff0977ac */ /* 0x000e220008000800 */
[----:B--2---:R-:W2:Y:S02]  /*4a1d0*/  LDTM.x64 R12, tmem[UR10] ;  /* 0x0000000a000c79ee */ /* 0x004ea40008340000 */
[----:B--2---:R-:W-:Y:S01]  /*4a1e0*/  STL.64 [R1+0x608], R14 ;  /* 0x0006080e01007387 */ /* 0x004fe20000100a00 */
[----:B------:R-:W-:-:S02]  /*4a1f0*/  IMAD.MOV.U32 R9, RZ, RZ, R12 ;  /* 0x000000ffff097224 */ /* 0x000fc400078e000c */
[----:B------:R-:W-:Y:S01]  /*4a200*/  IMAD.MOV.U32 R8, RZ, RZ, R13 ;  /* 0x000000ffff087224 */ /* 0x000fe200078e000d */
[----:B------:R-:W-:Y:S01]  /*4a210*/  STL.64 [R1+0x618], R18 ;  /* 0x0006181201007387 */ /* 0x000fe20000100a00 */
[----:B------:R-:W-:Y:S02]  /*4a220*/  IMAD.MOV.U32 R92, RZ, RZ, R16 ;  /* 0x000000ffff5c7224 */ /* 0x000fe400078e0010 */
[----:B------:R-:W-:Y:S01]  /*4a230*/  IMAD.MOV.U32 R91, RZ, RZ, R17 ;  /* 0x000000ffff5b7224 */ /* 0x000fe200078e0011 */
        /* <DEDUP_REMOVED lines=27> */
[----:B------:R2:W-:Y:S04]  /*4a3f0*/  STL.64 [R1+0x6f8], R74 ;  /* 0x0006f84a01007387 */ /* 0x0005e80000100a00 */
[----:B------:R-:W-:Y:S01]  /*4a400*/  STL [R1+0x182c], R92 ;  /* 0x00182c5c01007387 */ /* 0x000fe20000100800 */
[----:B--2---:R-:W2:Y:S03]  /*4a410*/  LDTM.x64 R12, tmem[UR10+0x40] ;  /* 0x0000400a000c79ee */ /* 0x004ea60008340000 */
[----:B--2---:R-:W-:Y:S04]  /*4a420*/  STL.64 [R1+0x500], R12 ;  /* 0x0005000c01007387 */ /* 0x004fe80000100a00 */
        /* <DEDUP_REMOVED lines=30> */
[----:B------:R2:W-:Y:S02]  /*4a610*/  STL.64 [R1+0x5f8], R74 ;  /* 0x0005f84a01007387 */ /* 0x0005e40000100a00 */
[----:B--2---:R-:W2:Y:S02]  /*4a620*/  LDTM.x64 R12, tmem[UR10+0x80] ;  /* 0x0000800a000c79ee */ /* 0x004ea40008340000 */
        /* <DEDUP_REMOVED lines=66> */
[----:B--2---:R-:W-:Y:S01]  /*4aa50*/  STL.64 [R1+0x210], R16 ;  /* 0x0002101001007387 */ /* 0x004fe20000100a00 */
[----:B------:R-:W-:-:S02]  /*4aa60*/  IMAD.MOV.U32 R6, RZ, RZ, R13 ;  /* 0x000000ffff067224 */ /* 0x000fc400078e000d */
[----:B------:R-:W-:Y:S01]  /*4aa70*/  IMAD.MOV.U32 R7, RZ, RZ, R12 ;  /* 0x000000ffff077224 */ /* 0x000fe200078e000c */
[----:B------:R-:W-:Y:S01]  /*4aa80*/  STL.64 [R1+0x218], R18 ;  /* 0x0002181201007387 */ /* 0x000fe20000100a00 */
[----:B------:R-:W-:Y:S01]  /*4aa90*/  IMAD.X R77, R5, 0x1, R3, P6 ;  /* 0x00000001054d7824 */ /* 0x000fe200030e0603 */
[----:B------:R-:W-:Y:S01]  /*4aaa0*/  F2FP.SATFINITE.E5M2.F32.PACK_AB_MERGE_C R90, R8, R9, RZ ;  /* 0x00000009085a723e */ /* 0x000fe200048060ff */
[----:B------:R-:W-:Y:S01]  /*4aab0*/  IMAD.MOV.U32 R92, RZ, RZ, R14 ;  /* 0x000000ffff5c7224 */ /* 0x000fe200078e000e */
[----:B------:R-:W-:Y:S01]  /*4aac0*/  STL.64 [R1+0x220], R20 ;  /* 0x0002201401007387 */ /* 0x000fe20000100a00 */
[----:B------:R-:W-:-:S03]  /*4aad0*/  IMAD.MOV.U32 R93, RZ, RZ, R15 ;  /* 0x000000ffff5d7224 */ /* 0x000fc600078e000f */
        /* <DEDUP_REMOVED lines=26> */
[----:B------:R0:W-:Y:S04]  /*4ac80*/  STL.64 [R1+0x2f8], R74 ;  /* 0x0002f84a01007387 */ /* 0x0001e80000100a00 */
[----:B--2---:R-:W2:Y:S04]  /*4ac90*/  LDL.LU R72, [R1+0x183c] ;  /* 0x00183c0001487983 */ /* 0x004ea80000300800 */
[----:B------:R-:W3:Y:S04]  /*4aca0*/  LDL.LU R68, [R1+0x1838] ;  /* 0x0018380001447983 */ /* 0x000ee80000300800 */
[----:B------:R-:W3:Y:S04]  /*4acb0*/  LDL.LU R64, [R1+0x1834] ;  /* 0x0018340001407983 */ /* 0x000ee80000300800 */
[----:B------:R-:W4:Y:S04]  /*4acc0*/  LDL.LU R13, [R1+0x1830] ;  /* 0x00183000010d7983 */ /* 0x000f280000300800 */
[----:B------:R-:W5:Y:S04]  /*4acd0*/  LDL.LU R12, [R1+0x133c] ;  /* 0x00133c00010c7983 */ /* 0x000f680000300800 */
[----:B------:R-:W5:Y:S04]  /*4ace0*/  LDL R11, [R1+0x704] ;  /* 0x00070400010b7983 */ /* 0x000f680000100800 */
[----:B------:R-:W5:Y:S01]  /*4acf0*/  LDL.LU R10, [R1+0x1338] ;  /* 0x00133800010a7983 */ /* 0x000f620000300800 */
[----:B------:R-:W-:-:S02]  /*4ad00*/  F2FP.SATFINITE.E5M2.F32.PACK_AB_MERGE_C R89, R6, R7, RZ ;  /* 0x000000070659723e */ /* 0x000fc400048060ff */
[----:B--2---:R-:W-:Y:S01]  /*4ad10*/  SHF.R.S32.HI R4, RZ, 0x1f, R72 ;  /* 0x0000001fff047819 */ /* 0x004fe20000011448 */
[C---:B------:R-:W-:Y:S01]  /*4ad20*/  VIADD R69, R72.reuse, UR26 ;  /* 0x0000001a48457c36 */ /* 0x040fe20008000000 */
[----:B0-----:R-:W-:-:S04]  /*4ad30*/  IADD3 R74, P5, PT, R72, R2, RZ ;  /* 0x00000002484a7210 */ /* 0x001fc80007fbe0ff */
[----:B------:R-:W-:Y:S01]  /*4ad40*/  SHF.R.S32.HI R88, RZ, 0x1f, R69 ;  /* 0x0000001fff587819 */ /* 0x000fe20000011445 */
[--C-:B------:R-:W-:Y:S01]  /*4ad50*/  IMAD.X R75, R4, 0x1, R0.reuse, P5 ;  /* 0x00000001044b7824 */ /* 0x100fe200028e0600 */
[----:B---3--:R-:W-:Y:S02]  /*4ad60*/  IADD3 R72, P5, PT, R72, R68, RZ ;  /* 0x0000004448487210 */ /* 0x008fe40007fbe0ff */
[----:B------:R-:W-:Y:S02]  /*4ad70*/  IADD3 R70, P4, PT, R69, R2, RZ ;  /* 0x0000000245467210 */ /* 0x000fe40007f9e0ff */
[----:B----4-:R-:W-:Y:S01]  /*4ad80*/  ISETP.GE.AND P0, PT, R13, UR14, PT ;  /* 0x0000000e0d007c0c */ /* 0x010fe2000bf06270 */
[----:B------:R-:W-:Y:S01]  /*4ad90*/  IMAD.X R73, R4, 0x1, R3, P5 ;  /* 0x0000000104497824 */ /* 0x000fe200028e0603 */
[----:B------:R-:W-:Y:S01]  /*4ada0*/  ISETP.GE.AND P6, PT, R64, UR15, PT ;  /* 0x0000000f40007c0c */ /* 0x000fe2000bfc6270 */
[----:B------:R-:W-:Y:S01]  /*4adb0*/  IMAD.X R71, R88, 0x1, R0, P4 ;  /* 0x0000000158477824 */ /* 0x000fe200020e0600 */
[----:B------:R-:W-:Y:S01]  /*4adc0*/  ISETP.LT.AND P0, PT, R64, UR31, !P0 ;  /* 0x0000001f40007c0c */ /* 0x000fe2000c701270 */
[----:B------:R-:W0:Y:S01]  /*4add0*/  LDCU.64 UR14, c[0x0][0x398] ;  /* 0x00007300ff0e77ac */ /* 0x000e220008000a00 */
[----:B-----5:R-:W-:-:S02]  /*4ade0*/  ISETP.GE.AND P5, PT, R12, UR16, PT ;  /* 0x000000100c007c0c */ /* 0x020fc4000bfa6270 */
[----:B------:R-:W-:Y:S01]  /*4adf0*/  ISETP.LT.AND P6, PT, R11, UR18, !P6 ;  /* 0x000000120b007c0c */ /* 0x000fe2000f7c1270 */
[----:B------:R-:W2:Y:S01]  /*4ae00*/  LDCU.64 UR18, c[0x0][0x398] ;  /* 0x00007300ff1277ac */ /* 0x000ea20008000a00 */
[----:B------:R-:W-:Y:S01]  /*4ae10*/  ISETP.GE.AND P4, PT, R10, UR17, PT ;  /* 0x000000110a007c0c */ /* 0x000fe2000bf86270 */
[----:B------:R-:W3:Y:S01]  /*4ae20*/  LDCU.64 UR16, c[0x0][0x398] ;  /* 0x00007300ff1077ac */ /* 0x000ee20008000a00 */
[----:B------:R-:W4:Y:S02]  /*4ae30*/  LDTM.x64 R4, tmem[UR10+0x140] ;  /* 0x0001400a000479ee */ /* 0x000f240008340000 */
[----:B----4-:R-:W-:Y:S04]  /*4ae40*/  STL.64 [R1+0x100], R4 ;  /* 0x0001000401007387 */ /* 0x010fe80000100a00 */
        /* <DEDUP_REMOVED lines=31> */
[----:B----4-:R-:W4:Y:S02]  /*4b040*/  LDTM.x64 R4, tmem[UR10+0x180] ;  /* 0x0001800a000479ee */ /* 0x010f240008340000 */
[----:B----4-:R-:W-:Y:S04]  /*4b050*/  STL.64 [R1], R4 ;  /* 0x0000000401007387 */ /* 0x010fe80000100a00 */
        /* <DEDUP_REMOVED lines=31> */
[----:B----4-:R-:W4:Y:S01]  /*4b250*/  LDTM.x64 R4, tmem[UR10+0x1c0] ;  /* 0x0001c00a000479ee */ /* 0x010f220008340000 */
[----:B------:R-:W-:Y:S01]  /*4b260*/  NOP ;  /* 0x0000000000007918 */ /* 0x000fe20000000000 */
[----:B------:R-:W5:Y:S01]  /*4b270*/  LDCU.64 UR10, c[0x0][0x398] ;  /* 0x00007300ff0a77ac */ /* 0x000f620008000a00 */
[----:B----4-:R4:W-:Y:S04]  /*4b280*/  STL.64 [R1+0x1808], R4 ;  /* 0x0018080401007387 */ /* 0x0109e80000100a00 */
[----:B----4-:R-:W4:Y:S04]  /*4b290*/  LDL.LU R4, [R1+0x1378] ;  /* 0x0013780001047983 */ /* 0x010f280000300800 */
[----:B------:R-:W1:Y:S04]  /*4b2a0*/  LDL R5, [R1+0x704] ;  /* 0x0007040001057983 */ /* 0x000e680000100800 */
[----:B------:R0:W-:Y:S04]  /*4b2b0*/  STL.64 [R1+0x17f8], R6 ;  /* 0x0017f80601007387 */ /* 0x0001e80000100a00 */
[----:B0-----:R-:W2:Y:S04]  /*4b2c0*/  LDL.LU R6, [R1+0x608] ;  /* 0x0006080001067983 */ /* 0x001ea80000300800 */
[----:B------:R-:W2:Y:S04]  /*4b2d0*/  LDL.LU R7, [R1+0x60c] ;  /* 0x00060c0001077983 */ /* 0x000ea80000300800 */
[----:B------:R0:W-:Y:S04]  /*4b2e0*/  STL.64 [R1+0x17f0], R8 ;  /* 0x0017f00801007387 */ /* 0x0001e80000100a00 */
[----:B0-----:R-:W2:Y:S04]  /*4b2f0*/  LDL.LU R8, [R1+0x1374] ;  /* 0x0013740001087983 */ /* 0x001ea80000300800 */
[----:B------:R-:W2:Y:S04]  /*4b300*/  LDL R9, [R1+0x700] ;  /* 0x0007000001097983 */ /* 0x000ea80000100800 */
[----:B------:R-:W-:Y:S04]  /*4b310*/  STL [R1+0x17e8], R12 ;  /* 0x0017e80c01007387 */ /* 0x000fe80000100800 */
[----:B------:R-:W-:Y:S04]  /*4b320*/  STL.64 [R1+0x17d8], R10 ;  /* 0x0017d80a01007387 */ /* 0x000fe80000100a00 */
        /* <DEDUP_REMOVED lines=10> */
[----:B------:R0:W-:Y:S04]  /*4b3d0*/  @P0 STG.E.U8 desc[UR20][R86.64], R90 ;  /* 0x0000005a56000986 */ /* 0x0001e8000c101114 */
[----:B------:R-:W-:Y:S04]  /*4b3e0*/  STL.64 [R1+0x1770], R32 ;  /* 0x0017702001007387 */ /* 0x000fe80000100a00 */
[----:B------:R-:W-:Y:S01]  /*4b3f0*/  STL.64 [R1+0x1768], R34 ;  /* 0x0017682201007387 */ /* 0x000fe20000100a00 */
[----:B0-----:R-:W-:-:S03]  /*4b400*/  PRMT R90, R90, 0x9910, RZ ;  /* 0x000099105a5a7816 */ /* 0x001fc600000000ff */
[----:B------:R-:W-:Y:S04]  /*4b410*/  STL.64 [R1+0x1760], R36 ;  /* 0x0017602401007387 */ /* 0x000fe80000100a00 */
[----:B------:R-:W-:Y:S04]  /*4b420*/  STL.64 [R1+0x1758], R38 ;  /* 0x0017582601007387 */ /* 0x000fe80000100a00 */
[----:B------:R-:W-:Y:S04]  /*4b430*/  STL.64 [R1+0x1750], R40 ;  /* 0x0017502801007387 */ /* 0x000fe80000100a00 */
[----:B------:R0:W-:Y:S04]  /*4b440*/  @P6 STG.E.U8 desc[UR20][R84.64], R89 ;  /* 0x0000005954006986 */ /* 0x0001e8000c101114 */
[----:B------:R-:W-:Y:S04]  /*4b450*/  STL.64 [R1+0x1748], R42 ;  /* 0x0017482a01007387 */ /* 0x000fe80000100a00 */
[----:B------:R-:W-:Y:S01]  /*4b460*/  STL.64 [R1+0x1740], R44 ;  /* 0x0017402c01007387 */ /* 0x000fe20000100a00 */
[----:B0-----:R-:W-:-:S03]  /*4b470*/  IMAD.MOV.U32 R84, RZ, RZ, R90 ;  /* 0x000000ffff547224 */ /* 0x001fc600078e005a */
[----:B------:R-:W-:Y:S01]  /*4b480*/  STL.64 [R1+0x1738], R46 ;  /* 0x0017382e01007387 */ /* 0x000fe20000100a00 */
[----:B------:R-:W-:-:S03]  /*4b490*/  PRMT R85, R89, 0x9910, RZ ;  /* 0x0000991059557816 */ /* 0x000fc600000000ff */
[----:B------:R-:W-:Y:S01]  /*4b4a0*/  STL.64 [R1+0x1730], R48 ;  /* 0x0017303001007387 */ /* 0x000fe20000100a00 */
[----:B------:R-:W-:Y:S02]  /*4b4b0*/  SHF.R.S32.HI R84, RZ, 0x8, R84 ;  /* 0x00000008ff547819 */ /* 0x000fe40000011454 */
[----:B------:R-:W-:Y:S01]  /*4b4c0*/  SHF.R.S32.HI R85, RZ, 0x8, R85 ;  /* 0x00000008ff557819 */ /* 0x000fe20000011455 */
        /* <DEDUP_REMOVED lines=8> */
[----:B------:R-:W-:Y:S01]  /*4b550*/  STL.64 [R1+0x16e8], R66 ;  /* 0x0016e84201007387 */ /* 0x000fe20000100a00 */
[----:B--2---:R-:W-:Y:S01]  /*4b560*/  ISETP.LT.AND P0, PT, R9, UR6, !P2 ;  /* 0x0000000609007c0c */ /* 0x004fe2000d701270 */
[----:B------:R-:W0:Y:S01]  /*4b570*/  LDCU UR6, c[0x0][0x39c] ;  /* 0x00007380ff0677ac */ /* 0x000e220008000800 */
[----:B-1----:R-:W-:-:S02]  /*4b580*/  ISETP.LT.AND P2, PT, R5, UR4, !P2 ;  /* 0x0000000405007c0c */ /* 0x002fc4000d741270 */
[----:B------:R-:W-:Y:S01]  /*4b590*/  ISETP.LT.AND P6, PT, R9, UR12, !P5 ;  /* 0x0000000c09007c0c */ /* 0x000fe2000efc1270 */
[----:B------:R-:W1:Y:S01]  /*4b5a0*/  LDCU UR4, c[0x0][0x39c] ;  /* 0x00007380ff0477ac */ /* 0x000e620008000800 */
[----:B------:R-:W-:Y:S01]  /*4b5b0*/  ISETP.LT.AND P5, PT, R5, UR14, !P5 ;  /* 0x0000000e05007c0c */ /* 0x000fe2000efa1270 */
[----:B------:R-:W2:Y:S06]  /*4b5c0*/  LDCU UR12, c[0x0][0x398] ;  /* 0x00007300ff0c77ac */ /* 0x000eac0008000800 */
[----:B------:R0:W-:Y:S01]  /*4b5d0*/  @P0 STG.E.U8 desc[UR20][R82.64], R84 ;  /* 0x0000005452000986 */ /* 0x0001e2000c101114 */
[----:B------:R-:W-:Y:S01]  /*4b5e0*/  ISETP.GE.AND P0, PT, R8, UR22, PT ;  /* 0x0000001608007c0c */ /* 0x000fe2000bf06270 */
[----:B------:R-:W1:Y:S02]  /*4b5f0*/  LDCU.64 UR22, c[0x0][0x398] ;  /* 0x00007300ff1677ac */ /* 0x000e640008000a00 */
[----:B------:R2:W-:Y:S01]  /*4b600*/  @P2 STG.E.U8 desc[UR20][R80.64], R85 ;  /* 0x0000005550002986 */ /* 0x0005e2000c101114 */
[----:B----4-:R-:W-:Y:S01]  /*4b610*/  ISETP.GE.AND P2, PT, R4, UR9, PT ;  /* 0x0000000904007c0c */ /* 0x010fe2000bf46270 */
[----:B------:R-:W4:Y:S01]  /*4b620*/  LDCU UR9, c[0x0][0x398] ;  /* 0x00007300ff0977ac */ /* 0x000f220008000800 */
[----:B------:R-:W1:Y:S01]  /*4b630*/  LDCU UR14, c[0x0][0x398] ;  /* 0x00007300ff0e77ac */ /* 0x000e620008000800 */
[----:B0-----:R-:W-:-:S02]  /*4b640*/  F2FP.SATFINITE.E5M2.F32.PACK_AB_MERGE_C R82, R7, R6, RZ ;  /* 0x000000060752723e */ /* 0x001fc400048060ff */
[----:B--2---:R-:W-:Y:S02]  /*4b650*/  F2FP.SATFINITE.E5M2.F32.PACK_AB_MERGE_C R80, R93, R92, RZ ;  /* 0x0000005c5d50723e */ /* 0x004fe400048060ff */
[----:B------:R-:W2:Y:S04]  /*4b660*/  LDL.LU R92, [R1+0x182c] ;  /* 0x00182c00015c7983 */ /* 0x000ea80000300800 */
[----:B------:R0:W-:Y:S01]  /*4b670*/  @P6 STG.E.U8 desc[UR20][R78.64], R82 ;  /* 0x000000524e006986 */ /* 0x0001e2000c101114 */
[----:B------:R-:W-:Y:S01]  /*4b680*/  ISETP.LT.AND P6, PT, R9, UR18, !P4 ;  /* 0x0000001209007c0c */ /* 0x000fe2000e7c1270 */
[----:B------:R-:W1:Y:S01]  /*4b690*/  LDCU UR18, c[0x0][0x398] ;  /* 0x00007300ff1277ac */ /* 0x000e620008000800 */
[----:B-----5:R-:W-:Y:S01]  /*4b6a0*/  ISETP.LT.AND P4, PT, R5, UR10, !P4 ;  /* 0x0000000a05007c0c */ /* 0x020fe2000e781270 */
[----:B------:R5:W-:Y:S01]  /*4b6b0*/  @P5 STG.E.U8 desc[UR20][R76.64], R80 ;  /* 0x000000504c005986 */ /* 0x000be2000c101114 */
[----:B---3--:R-:W-:Y:S01]  /*4b6c0*/  ISETP.LT.AND P5, PT, R9, UR16, !P0 ;  /* 0x0000001009007c0c */ /* 0x008fe2000c7a1270 */
[----:B------:R-:W3:Y:S01]  /*4b6d0*/  LDCU UR10, c[0x0][0x398] ;  /* 0x00007300ff0a77ac */ /* 0x000ee20008000800 */
[----:B------:R-:W1:Y:S01]  /*4b6e0*/  LDCU UR16, c[0x0][0x398] ;  /* 0x00007300ff1077ac */ /* 0x000e620008000800 */
[----:B0-----:R-:W-:-:S02]  /*4b6f0*/  PRMT R82, R82, 0x9910, RZ ;  /* 0x0000991052527816 */ /* 0x001fc400000000ff */
[----:B------:R-:W-:-:S03]  /*4b700*/  PRMT R78, R80, 0x9910, RZ ;  /* 0x00009910504e7816 */ /* 0x000fc600000000ff */
[----:B-----5:R-:W-:Y:S02]  /*4b710*/  IMAD.MOV.U32 R77, RZ, RZ, R82 ;  /* 0x000000ffff4d7224 */ /* 0x020fe400078e0052 */
[----:B------:R-:W-:Y:S02]  /*4b720*/  IMAD.MOV.U32 R76, RZ, RZ, R78 ;  /* 0x000000ffff4c7224 */ /* 0x000fe400078e004e */
[C---:B------:R-:W-:Y:S01]  /*4b730*/  VIADD R82, R69.reuse, UR26 ;  /* 0x0000001a45527c36 */ /* 0x040fe20008000000 */
[----:B------:R-:W-:Y:S02]  /*4b740*/  SHF.R.S32.HI R77, RZ, 0x8, R77 ;  /* 0x00000008ff4d7819 */ /* 0x000fe4000001144d */
[----:B------:R-:W-:Y:S01]  /*4b750*/  SHF.R.S32.HI R76, RZ, 0x8, R76 ;  /* 0x00000008ff4c7819 */ /* 0x000fe2000001144c */
[----:B------:R-:W-:Y:S02]  /*4b760*/  VIADD R78, R82, UR26 ;  /* 0x0000001a524e7c36 */ /* 0x000fe40008000000 */
[----:B------:R0:W-:Y:S04]  /*4b770*/  @P6 STG.E.U8 desc[UR20][R74.64], R77 ;  /* 0x0000004d4a006986 */ /* 0x0001e8000c101114 */
[----:B------:R-:W-:Y:S01]  /*4b780*/  @P4 STG.E.U8 desc[UR20][R72.64], R76 ;  /* 0x0000004c48004986 */ /* 0x000fe2000c101114 */
[----:B------:R-:W-:-:S02]  /*4b790*/  IADD3 R86, P4, PT, R69, R68, RZ ;  /* 0x0000004445567210 */ /* 0x000fc40007f9e0ff */
[----:B------:R-:W-:-:S03]  /*4b7a0*/  SHF.R.S32.HI R69, RZ, 0x1f, R78 ;  /* 0x0000001fff457819 */ /* 0x000fc6000001144e */
[----:B------:R-:W-:Y:S01]  /*4b7b0*/  IMAD.X R87, R88, 0x1, R3, P4 ;  /* 0x0000000158577824 */ /* 0x000fe200020e0603 */
[----:B------:R-:W-:Y:S01]  /*4b7c0*/  IADD3 R84, P4, PT, R82, R2, RZ ;  /* 0x0000000252547210 */ /* 0x000fe20007f9e0ff */
[----:B0-----:R-:W-:-:S03]  /*4b7d0*/  VIADD R74, R78, UR26 ;  /* 0x0000001a4e4a7c36 */ /* 0x001fc60008000000 */
[----:B------:R-:W-:Y:S01]  /*4b7e0*/  STL [R1+0x1828], R87 ;  /* 0x0018285701007387 */ /* 0x000fe20000100800 */
[----:B--2---:R-:W-:-:S05]  /*4b7f0*/  F2FP.SATFINITE.E5M2.F32.PACK_AB_MERGE_C R24, R91, R92, RZ ;  /* 0x0000005c5b18723e */ /* 0x004fca00048060ff */
[----:B------:R0:W-:Y:S02]  /*4b800*/  @P5 STG.E.U8 desc[UR20][R70.64], R24 ;  /* 0x0000001846005986 */ /* 0x0001e4000c101114 */
[----:B0-----:R-:W-:Y:S02]  /*4b810*/  SHF.R.S32.HI R70, RZ, 0x1f, R82 ;  /* 0x0000001fff467819 */ /* 0x001fe40000011452 */
[----:B------:R-:W-:Y:S02]  /*4b820*/  IADD3 R82, P5, PT, R82, R68, RZ ;  /* 0x0000004452527210 */ /* 0x000fe40007fbe0ff */
[----:B------:R-:W-:Y:S01]  /*4b830*/  SHF.R.S32.HI R71, RZ, 0x1f, R74 ;  /* 0x0000001fff477819 */ /* 0x000fe2000001144a */
[----:B------:R-:W-:Y:S01]  /*4b840*/  IMAD.X R85, R70, 0x1, R0, P4 ;  /* 0x0000000146557824 */ /* 0x000fe200020e0600 */
[----:B------:R-:W-:Y:S01]  /*4b850*/  IADD3 R80, P4, PT, R78, R2, RZ ;  /* 0x000000024e507210 */ /* 0x000fe20007f9e0ff */
[----:B------:R-:W-:Y:S01]  /*4b860*/  IMAD.X R83, R70, 0x1, R3, P5 ;  /* 0x0000000146537824 */ /* 0x000fe200028e0603 */
[----:B------:R-:W-:Y:S01]  /*4b870*/  IADD3 R78, P5, PT, R78, R68, RZ ;  /* 0x000000444e4e7210 */ /* 0x000fe20007fbe0ff */
[----:B------:R-:W-:-:S02]  /*4b880*/  VIADD R70, R74, UR26 ;  /* 0x0000001a4a467c36 */ /* 0x000fc40008000000 */
[C---:B------:R-:W-:Y:S01]  /*4b890*/  IMAD.X R81, R69.reuse, 0x1, R0, P4 ;  /* 0x0000000145517824 */ /* 0x040fe200020e0600 */
[C---:B------:R-:W-:Y:S01]  /*4b8a0*/  IADD3 R76, P4, PT, R74.reuse, R2, RZ ;  /* 0x000000024a4c7210 */ /* 0x040fe20007f9e0ff */
[--C-:B------:R-:W-:Y:S01]  /*4b8b0*/  IMAD.X R79, R69, 0x1, R3.reuse, P5 ;  /* 0x00000001454f7824 */ /* 0x100fe200028e0603 */
[----:B------:R-:W-:Y:S01]  /*4b8c0*/  IADD3 R74, P5, PT, R74, R68, RZ ;  /* 0x000000444a4a7210 */ /* 0x000fe20007fbe0ff */
[C---:B------:R-:W-:Y:S01]  /*4b8d0*/  VIADD R69, R70.reuse, UR26 ;  /* 0x0000001a46457c36 */ /* 0x040fe20008000000 */
[----:B------:R-:W-:Y:S01]  /*4b8e0*/  SHF.R.S32.HI R88, RZ, 0x1f, R70 ;  /* 0x0000001fff587819 */ /* 0x000fe20000011446 */
[C-C-:B------:R-:W-:Y:S01]  /*4b8f0*/  IMAD.X R77, R71.reuse, 0x1, R0.reuse, P4 ;  /* 0x00000001474d7824 */ /* 0x140fe200020e0600 */
[C---:B------:R-:W-:Y:S01]  /*4b900*/  IADD3 R72, P4, PT, R70.reuse, R2, RZ ;  /* 0x0000000246487210 */ /* 0x040fe20007f9e0ff */
[----:B------:R-:W-:Y:S01]  /*4b910*/  IMAD.X R75, R71, 0x1, R3, P5 ;  /* 0x00000001474b7824 */ /* 0x000fe200028e0603 */
[----:B------:R-:W-:Y:S01]  /*4b920*/  IADD3 R70, P5, PT, R70, R68, RZ ;  /* 0x0000004446467210 */ /* 0x000fe20007fbe0ff */
[----:B------:R-:W-:Y:S01]  /*4b930*/  VIADD R90, R69, UR26 ;  /* 0x0000001a455a7c36 */ /* 0x000fe20008000000 */
[----:B------:R-:W-:Y:S01]  /*4b940*/  SHF.R.S32.HI R91, RZ, 0x1f, R69 ;  /* 0x0000001fff5b7819 */ /* 0x000fe20000011445 */
[----:B------:R-:W-:-:S02]  /*4b950*/  IMAD.X R73, R88, 0x1, R0, P4 ;  /* 0x0000000158497824 */ /* 0x000fc400020e0600 */
[--C-:B------:R-:W-:Y:S01]  /*4b960*/  IMAD.X R71, R88, 0x1, R3.reuse, P5 ;  /* 0x0000000158477824 */ /* 0x100fe200028e0603 */
[C---:B------:R-:W-:Y:S02]  /*4b970*/  IADD3 R88, P4, PT, R69.reuse, R2, RZ ;  /* 0x0000000245587210 */ /* 0x040fe40007f9e0ff */
[----:B------:R-:W-:Y:S01]  /*4b980*/  IADD3 R14, P5, PT, R69, R68, RZ ;  /* 0x00000044450e7210 */ /* 0x000fe20007fbe0ff */
[C---:B------:R-:W-:Y:S01]  /*4b990*/  VIADD R69, R90.reuse, UR26 ;  /* 0x0000001a5a457c36 */ /* 0x040fe20008000000 */
[----:B------:R-:W-:Y:S01]  /*4b9a0*/  SHF.R.S32.HI R4, RZ, 0x1f, R90 ;  /* 0x0000001fff047819 */ /* 0x000fe2000001145a */
[C-C-:B------:R-:W-:Y:S01]  /*4b9b0*/  IMAD.X R89, R91.reuse, 0x1, R0.reuse, P4 ;  /* 0x000000015b597824 */ /* 0x140fe200020e0600 */
[C---:B------:R-:W-:Y:S01]  /*4b9c0*/  IADD3 R92, P4, PT, R90.reuse, R2, RZ ;  /* 0x000000025a5c7210 */ /* 0x040fe20007f9e0ff */
[----:B------:R-:W-:Y:S01]  /*4b9d0*/  IMAD.X R15, R91, 0x1, R3, P5 ;  /* 0x000000015b0f7824 */ /* 0x000fe200028e0603 */
[----:B------:R-:W-:Y:S01]  /*4b9e0*/  IADD3 R90, P5, PT, R90, R68, RZ ;  /* 0x000000445a5a7210 */ /* 0x000fe20007fbe0ff */
[C---:B------:R-:W-:Y:S01]  /*4b9f0*/  VIADD R6, R69.reuse, UR26 ;  /* 0x0000001a45067c36 */ /* 0x040fe20008000000 */
[----:B------:R-:W-:Y:S01]  /*4ba00*/  SHF.R.S32.HI R7, RZ, 0x1f, R69 ;  /* 0x0000001fff077819 */ /* 0x000fe20000011445 */
[C---:B------:R-:W-:Y:S01]  /*4ba10*/  IMAD.X R93, R4.reuse, 0x1, R0, P4 ;  /* 0x00000001045d7824 */ /* 0x040fe200020e0600 */
[C---:B------:R-:W-:Y:S01]  /*4ba20*/  IADD3 R10, P4, PT, R69.reuse, R2, RZ ;  /* 0x00000002450a7210 */ /* 0x040fe20007f9e0ff */
[--C-:B------:R-:W-:Y:S01]  /*4ba30*/  IMAD.X R91, R4, 0x1, R3.reuse, P5 ;  /* 0x00000001045b7824 */ /* 0x100fe200028e0603 */
[----:B------:R-:W-:Y:S01]  /*4ba40*/  IADD3 R60, P5, PT, R69, R68, RZ ;  /* 0x00000044453c7210 */ /* 0x000fe20007fbe0ff */
[C---:B------:R-:W-:Y:S01]  /*4ba50*/  VIADD R69, R6.reuse, UR26 ;  /* 0x0000001a06457c36 */ /* 0x040fe20008000000 */
[----:B------:R-:W-:Y:S01]  /*4ba60*/  SHF.R.S32.HI R4, RZ, 0x1f, R6 ;  /* 0x0000001fff047819 */ /* 0x000fe20000011406 */
[C---:B------:R-:W-:Y:S01]  /*4ba70*/  IMAD.X R11, R7.reuse, 0x1, R0, P4 ;  /* 0x00000001070b7824 */ /* 0x040fe200020e0600 */
[----:B------:R-:W-:Y:S01]  /*4ba80*/  IADD3 R12, P4, PT, R6, R2, RZ ;  /* 0x00000002060c7210 */ /* 0x000fe20007f9e0ff */
[----:B------:R-:W-:Y:S01]  /*4ba90*/  IMAD.X R61, R7, 0x1, R3, P5 ;  /* 0x00000001073d7824 */ /* 0x000fe200028e0603 */
[----:B------:R-:W-:-:S02]  /*4baa0*/  SHF.R.S32.HI R7, RZ, 0x1f, R69 ;  /* 0x0000001fff077819 */ /* 0x000fc40000011445 */
[----:B------:R0:W-:Y:S01]  /*4bab0*/  STL.64 [R1+0x708], R10 ;  /* 0x0007080a01007387 */ /* 0x0001e20000100a00 */
[----:B------:R-:W-:-:S05]  /*4bac0*/  IMAD.X R13, R4, 0x1, R0, P4 ;  /* 0x00000001040d7824 */ /* 0x000fca00020e0600 */
[----:B------:R2:W-:Y:S01]  /*4bad0*/  STL.64 [R1+0x608], R12 ;  /* 0x0006080c01007387 */ /* 0x0005e20000100a00 */
[----:B0-----:R-:W-:Y:S01]  /*4bae0*/  IADD3 R10, P5, PT, R6, R68, RZ ;  /* 0x00000044060a7210 */ /* 0x001fe20007fbe0ff */
[----:B------:R-:W-:-:S04]  /*4baf0*/  VIADD R6, R69, UR26 ;  /* 0x0000001a45067c36 */ /* 0x000fc80008000000 */
[----:B------:R-:W-:Y:S01]  /*4bb00*/  IMAD.X R11, R4, 0x1, R3, P5 ;  /* 0x00000001040b7824 */ /* 0x000fe200028e0603 */
[-C--:B--2---:R-:W-:Y:S02]  /*4bb10*/  IADD3 R12, P4, PT, R69, R2.reuse, RZ ;  /* 0x00000002450c7210 */ /* 0x084fe40007f9e0ff */
[----:B------:R-:W-:Y:S02]  /*4bb20*/  SHF.R.S32.HI R4, RZ, 0x1f, R6 ;  /* 0x0000001fff047819 */ /* 0x000fe40000011406 */
[----:B------:R0:W-:Y:S01]  /*4bb30*/  STL.64 [R1+0x600], R10 ;  /* 0x0006000a01007387 */ /* 0x0001e20000100a00 */
[----:B------:R-:W-:Y:S01]  /*4bb40*/  IMAD.X R13, R7, 0x1, R0, P4 ;  /* 0x00000001070d7824 */ /* 0x000fe200020e0600 */
[----:B------:R-:W-:-:S05]  /*4bb50*/  IADD3 R64, P4, PT, R6, R2, RZ ;  /* 0x0000000206407210 */ /* 0x000fca0007f9e0ff */
[----:B------:R-:W-:Y:S01]  /*4bb60*/  IMAD.X R65, R4, 0x1, R0, P4 ;  /* 0x0000000104417824 */ /* 0x000fe200020e0600 */
[----:B0-----:R-:W-:Y:S01]  /*4bb70*/  IADD3 R10, P5, PT, R69, R68, RZ ;  /* 0x00000044450a7210 */ /* 0x001fe20007fbe0ff */
[----:B------:R-:W-:-:S04]  /*4bb80*/  VIADD R69, R6, UR26 ;  /* 0x0000001a06457c36 */ /* 0x000fc80008000000 */
[----:B------:R-:W-:Y:S01]  /*4bb90*/  IMAD.X R11, R7, 0x1, R3, P5 ;  /* 0x00000001070b7824 */ /* 0x000fe200028e0603 */
[----:B------:R-:W-:-:S04]  /*4bba0*/  SHF.R.S32.HI R7, RZ, 0x1f, R69 ;  /* 0x0000001fff077819 */ /* 0x000fc80000011445 */
[----:B------:R0:W-:Y:S04]  /*4bbb0*/  STL.64 [R1+0x720], R10 ;  /* 0x0007200a01007387 */ /* 0x0001e80000100a00 */
[----:B------:R2:W-:Y:S01]  /*4bbc0*/  STL.64 [R1+0x728], R12 ;  /* 0x0007280c01007387 */ /* 0x0005e20000100a00 */
[----:B0-----:R-:W-:Y:S01]  /*4bbd0*/  IADD3 R10, P5, PT, R6, R68, RZ ;  /* 0x00000044060a7210 */ /* 0x001fe20007fbe0ff */
[----:B------:R-:W-:-:S04]  /*4bbe0*/  VIADD R6, R69, UR26 ;  /* 0x0000001a45067c36 */ /* 0x000fc80008000000 */
[--C-:B------:R-:W-:Y:S01]  /*4bbf0*/  IMAD.X R11, R4, 0x1, R3.reuse, P5 ;  /* 0x00000001040b7824 */ /* 0x100fe200028e0603 */
[-C--:B--2---:R-:W-:Y:S02]  /*4bc00*/  IADD3 R12, P5, PT, R69, R68.reuse, RZ ;  /* 0x00000044450c7210 */ /* 0x084fe40007fbe0ff */
[----:B------:R-:W-:Y:S02]  /*4bc10*/  SHF.R.S32.HI R4, RZ, 0x1f, R6 ;  /* 0x0000001fff047819 */ /* 0x000fe40000011406 */
[----:B------:R0:W-:Y:S01]  /*4bc20*/  STL.64 [R1+0x710], R10 ;  /* 0x0007100a01007387 */ /* 0x0001e20000100a00 */
[----:B------:R-:W-:Y:S01]  /*4bc30*/  IMAD.X R13, R7, 0x1, R3, P5 ;  /* 0x00000001070d7824 */ /* 0x000fe200028e0603 */
[----:B------:R-:W-:-:S04]  /*4bc40*/  IADD3 R62, P5, PT, R6, R68, RZ ;  /* 0x00000044063e7210 */ /* 0x000fc80007fbe0ff */
[----:B------:R2:W-:Y:S01]  /*4bc50*/  STL.64 [R1+0x748], R12 ;  /* 0x0007480c01007387 */ /* 0x0005e20000100a00 */
[----:B------:R-:W-:Y:S01]  /*4bc60*/  IMAD.X R63, R4, 0x1, R3, P5 ;  /* 0x00000001043f7824 */ /* 0x000fe200028e0603 */
[----:B0-----:R-:W-:Y:S01]  /*4bc70*/  IADD3 R10, P4, PT, R69, R2, RZ ;  /* 0x00000002450a7210 */ /* 0x001fe20007f9e0ff */
[----:B------:R-:W-:-:S04]  /*4bc80*/  VIADD R69, R6, UR26 ;  /* 0x0000001a06457c36 */ /* 0x000fc80008000000 */
[--C-:B------:R-:W-:Y:S01]  /*4bc90*/  IMAD.X R11, R7, 0x1, R0.reuse, P4 ;  /* 0x00000001070b7824 */ /* 0x100fe200020e0600 */
[----:B------:R-:W-:Y:S01]  /*4bca0*/  IADD3 R66, P4, PT, R6, R2, RZ ;  /* 0x0000000206427210 */ /* 0x000fe20007f9e0ff */
[C---:B------:R-:W-:Y:S01]  /*4bcb0*/  VIADD R6, R69.reuse, UR26 ;  /* 0x0000001a45067c36 */ /* 0x040fe20008000000 */
[----:B------:R-:W-:Y:S02]  /*4bcc0*/  SHF.R.S32.HI R7, RZ, 0x1f, R69 ;  /* 0x0000001fff077819 */ /* 0x000fe40000011445 */
        /* <DEDUP_REMOVED lines=20> */
[----:B--2---:R-:W-:Y:S01]  /*4be10*/  IADD3 R12, P4, PT, R6, R2, RZ ;  /* 0x00000002060c7210 */ /* 0x004fe20007f9e0ff */
        /* <DEDUP_REMOVED lines=10> */
[----:B------:R-:W-:Y:S01]  /*4bec0*/  IMAD.X R47, R7, 0x1, R0, P4 ;  /* 0x00000001072f7824 */ /* 0x000fe200020e0600 */
[----:B------:R-:W-:Y:S01]  /*4bed0*/  IADD3 R42, P4, PT, R6, R2, RZ ;  /* 0x00000002062a7210 */ /* 0x000fe20007f9e0ff */
[----:B------:R-:W-:Y:S01]  /*4bee0*/  VIADD R7, R69, UR26 ;  /* 0x0000001a45077c36 */ /* 0x000fe20008000000 */
[----:B------:R-:W-:Y:S01]  /*4bef0*/  SHF.R.S32.HI R16, RZ, 0x1f, R69 ;  /* 0x0000001fff107819 */ /* 0x000fe20000011445 */
[----:B------:R-:W-:-:S02]  /*4bf00*/  IMAD.X R41, R4, 0x1, R3, P5 ;  /* 0x0000000104297824 */ /* 0x000fc400028e0603 */
[----:B------:R-:W-:Y:S02]  /*4bf10*/  IMAD.X R43, R4, 0x1, R0, P4 ;  /* 0x00000001042b7824 */ /* 0x000fe400020e0600 */
[----:B------:R-:W1:Y:S04]  /*4bf20*/  LDL.LU R4, [R1+0x137c] ;  /* 0x00137c0001047983 */ /* 0x000e680000300800 */
[----:B------:R-:W2:Y:S04]  /*4bf30*/  LDL.LU R25, [R1+0x210] ;  /* 0x0002100001197983 */ /* 0x000ea80000300800 */
[----:B------:R-:W2:Y:S01]  /*4bf40*/  LDL.LU R8, [R1+0x214] ;  /* 0x0002140001087983 */ /* 0x000ea20000300800 */
[----:B------:R-:W-:-:S02]  /*4bf50*/  IADD3 R38, P4, PT, R69, R2, RZ ;  /* 0x0000000245267210 */ /* 0x000fc40007f9e0ff */
[----:B------:R-:W-:Y:S01]  /*4bf60*/  IADD3 R34, P5, PT, R69, R68, RZ ;  /* 0x0000004445227210 */ /* 0x000fe20007fbe0ff */
[----:B------:R-:W5:Y:S01]  /*4bf70*/  LDL.LU R87, [R1+0x1380] ;  /* 0x0013800001577983 */ /* 0x000f620000300800 */
[----:B------:R-:W-:Y:S01]  /*4bf80*/  SHF.R.S32.HI R6, RZ, 0x1f, R7 ;  /* 0x0000001fff067819 */ /* 0x000fe20000011407 */
[C-C-:B------:R-:W-:Y:S01]  /*4bf90*/  IMAD.X R39, R16.reuse, 0x1, R0.reuse, P4 ;  /* 0x0000000110277824 */ /* 0x140fe200020e0600 */
[C---:B------:R-:W-:Y:S01]  /*4bfa0*/  IADD3 R32, P4, PT, R7.reuse, R2, RZ ;  /* 0x0000000207207210 */ /* 0x040fe20007f9e0ff */
[--C-:B------:R-:W-:Y:S01]  /*4bfb0*/  IMAD.X R35, R16, 0x1, R3.reuse, P5 ;  /* 0x0000000110237824 */ /* 0x100fe200028e0603 */
[C---:B------:R-:W-:Y:S01]  /*4bfc0*/  IADD3 R30, P5, PT, R7.reuse, R68, RZ ;  /* 0x00000044071e7210 */ /* 0x040fe20007fbe0ff */
[----:B------:R-:W-:Y:S01]  /*4bfd0*/  VIADD R69, R7, UR26 ;  /* 0x0000001a07457c36 */ /* 0x000fe20008000000 */
[----:B------:R-:W3:Y:S01]  /*4bfe0*/  LDL.LU R22, [R1+0x618] ;  /* 0x0006180001167983 */ /* 0x000ee20000300800 */
[C-C-:B------:R-:W-:Y:S02]  /*4bff0*/  IMAD.X R33, R6.reuse, 0x1, R0.reuse, P4 ;  /* 0x0000000106217824 */ /* 0x140fe400020e0600 */
[----:B------:R-:W-:Y:S01]  /*4c000*/  IMAD.X R31, R6, 0x1, R3, P5 ;  /* 0x00000001061f7824 */ /* 0x000fe200028e0603 */
[----:B------:R-:W-:Y:S01]  /*4c010*/  SHF.R.S32.HI R16, RZ, 0x1f, R69 ;  /* 0x0000001fff107819 */ /* 0x000fe20000011445 */
[C---:B------:R-:W-:Y:S01]  /*4c020*/  VIADD R7, R69.reuse, UR26 ;  /* 0x0000001a45077c36 */ /* 0x040fe20008000000 */
[C---:B------:R-:W-:Y:S01]  /*4c030*/  IADD3 R28, P4, PT, R69.reuse, R2, RZ ;  /* 0x00000002451c7210 */ /* 0x040fe20007f9e0ff */
[----:B------:R-:W3:Y:S01]  /*4c040*/  LDL.LU R23, [R1+0x61c] ;  /* 0x00061c0001177983 */ /* 0x000ee20000300800 */
[-C--:B------:R-:W-:Y:S01]  /*4c050*/  IADD3 R26, P5, PT, R69, R68.reuse, RZ ;  /* 0x00000044451a7210 */ /* 0x080fe20007fbe0ff */
[C---:B------:R-:W-:Y:S01]  /*4c060*/  VIADD R69, R7.reuse, UR26 ;  /* 0x0000001a07457c36 */ /* 0x040fe20008000000 */
[----:B------:R-:W-:Y:S01]  /*4c070*/  SHF.R.S32.HI R6, RZ, 0x1f, R7 ;  /* 0x0000001fff067819 */ /* 0x000fe20000011407 */
[C---:B------:R-:W-:Y:S01]  /*4c080*/  IMAD.X R29, R16.reuse, 0x1, R0, P4 ;  /* 0x00000001101d7824 */ /* 0x040fe200020e0600 */
[----:B------:R-:W3:Y:S01]  /*4c090*/  LDL.LU R18, [R1+0x218] ;  /* 0x0002180001127983 */ /* 0x000ee20000300800 */
[----:B------:R-:W-:Y:S01]  /*4c0a0*/  IMAD.X R27, R16, 0x1, R3, P5 ;  /* 0x00000001101b7824 */ /* 0x000fe200028e0603 */
[----:B------:R-:W-:-:S02]  /*4c0b0*/  IADD3 R16, P6, PT, R7, R68, RZ ;  /* 0x0000004407107210 */ /* 0x000fc40007fde0ff */
[----:B------:R-:W3:Y:S01]  /*4c0c0*/  LDL.LU R19, [R1+0x21c] ;  /* 0x00021c0001137983 */ /* 0x000ee20000300800 */
[----:B------:R-:W-:Y:S02]  /*4c0d0*/  IADD3 R20, P4, PT, R7, R2, RZ ;  /* 0x0000000207147210 */ /* 0x000fe40007f9e0ff */
[----:B------:R-:W-:Y:S01]  /*4c0e0*/  IMAD.X R17, R6, 0x1, R3, P6 ;  /* 0x0000000106117824 */ /* 0x000fe200030e0603 */
[----:B--2---:R-:W-:Y:S02]  /*4c0f0*/  F2FP.SATFINITE.E5M2.F32.PACK_AB_MERGE_C R25, R8, R25, RZ ;  /* 0x000000190819723e */ /* 0x004fe400048060ff */
[----:B------:R-:W2:Y:S01]  /*4c100*/  LDL.LU R8, [R1+0x1384] ;  /* 0x0013840001087983 */ /* 0x000ea20000300800 */
[----:B-----5:R-:W-:Y:S02]  /*4c110*/  ISETP.GE.AND P6, PT, R87, UR6, PT ;  /* 0x0000000657007c0c */ /* 0x020fe4000bfc6270 */
[----:B------:R-:W-:Y:S01]  /*4c120*/  ISETP.LT.AND P5, PT, R5, UR24, !P0 ;  /* 0x0000001805007c0c */ /* 0x000fe2000c7a1270 */
[----:B------:R-:W5:Y:S01]  /*4c130*/  LDL.LU R87, [R1+0x1828] ;  /* 0x0018280001577983 */ /* 0x000f620000300800 */
[----:B------:R-:W-:Y:S01]  /*4c140*/  PRMT R24, R24, 0x9910, RZ ;  /* 0x0000991018187816 */ /* 0x000fe200000000ff */
[----:B------:R-:W-:Y:S01]  /*4c150*/  IMAD.X R21, R6, 0x1, R0, P4 ;  /* 0x0000000106157824 */ /* 0x000fe200020e0600 */
[----:B-1----:R-:W-:Y:S01]  /*4c160*/  ISETP.GE.AND P4, PT, R4, UR4, PT ;  /* 0x0000000404007c0c */ /* 0x002fe2000bf86270 */
[----:B------:R-:W2:Y:S01]  /*4c170*/  LDCU UR4, c[0x0][0x39c] ;  /* 0x00007380ff0477ac */ /* 0x000ea20008000800 */
[----:B------:R-:W-:-:S02]  /*4c180*/  SHF.R.S32.HI R4, RZ, 0x1f, R69 ;  /* 0x0000001fff047819 */ /* 0x000fc40000011445 */
[----:B------:R-:W-:Y:S01]  /*4c190*/  IADD3 R6, P0, PT, R69, R2, RZ ;  /* 0x0000000245067210 */ /* 0x000fe20007f1e0ff */
[----:B------:R-:W0:Y:S04]  /*4c1a0*/  LDCU UR6, c[0x0][0x39c] ;  /* 0x00007380ff0677ac */ /* 0x000e280008000800 */
[----:B------:R-:W-:Y:S01]  /*4c1b0*/  IMAD.X R7, R4, 0x1, R0, P0 ;  /* 0x0000000104077824 */ /* 0x000fe200000e0600 */
[----:B------:R-:W-:Y:S02]  /*4c1c0*/  ISETP.LT.AND P0, PT, R9, UR22, !P2 ;  /* 0x0000001609007c0c */ /* 0x000fe4000d701270 */
[----:B------:R-:W-:Y:S01]  /*4c1d0*/  ISETP.LT.AND P2, PT, R5, UR28, !P2 ;  /* 0x0000001c05007c0c */ /* 0x000fe2000d741270 */
[----:B-----5:R1:W-:Y:S02]  /*4c1e0*/  @P5 STG.E.U8 desc[UR20][R86.64], R25 ;  /* 0x0000001956005986 */ /* 0x0203e4000c101114 */
[----:B-1----:R-:W-:-:S02]  /*4c1f0*/  SHF.R.S32.HI R86, RZ, 0x8, R24 ;  /* 0x00000008ff567819 */ /* 0x002fc40000011418 */
[----:B------:R-:W-:Y:S01]  /*4c200*/  IADD3 R24, P5, PT, R69, R68, RZ ;  /* 0x0000004445187210 */ /* 0x000fe20007fbe0ff */
[----:B------:R-:W-:-:S04]  /*4c210*/  IMAD.MOV.U32 R87, RZ, RZ, R25 ;  /* 0x000000ffff577224 */ /* 0x000fc800078e0019 */
[----:B------:R-:W-:Y:S02]  /*4c220*/  IMAD.X R25, R4, 0x1, R3, P5 ;  /* 0x0000000104197824 */ /* 0x000fe400028e0603 */
[----:B------:R-:W0:Y:S01]  /*4c230*/  LDL.LU R4, [R1+0x1388] ;  /* 0x0013880001047983 */ /* 0x000e220000300800 */
[----:B------:R-:W-:-:S03]  /*4c240*/  PRMT R87, R87, 0x9910, RZ ;  /* 0x0000991057577816 */ /* 0x000fc600000000ff */
[----:B------:R1:W-:Y:S01]  /*4c250*/  @P0 STG.E.U8 desc[UR20][R84.64], R86 ;  /* 0x0000005654000986 */ /* 0x0003e2000c101114 */
[----:B------:R-:W-:Y:S02]  /*4c260*/  ISETP.LT.AND P0, PT, R9, UR30, !P4 ;  /* 0x0000001e09007c0c */ /* 0x000fe4000e701270 */
[----:B--2---:R-:W-:Y:S01]  /*4c270*/  ISETP.GE.AND P5, PT, R8, UR4, PT ;  /* 0x0000000408007c0c */ /* 0x004fe2000bfa6270 */
[----:B------:R-:W2:Y:S01]  /*4c280*/  LDCU UR4, c[0x0][0x39c] ;  /* 0x00007380ff0477ac */ /* 0x000ea20008000800 */
[----:B-1----:R-:W-:Y:S01]  /*4c290*/  IMAD.MOV.U32 R86, RZ, RZ, R87 ;  /* 0x000000ffff567224 */ /* 0x002fe200078e0057 */
[----:B---3--:R-:W-:Y:S01]  /*4c2a0*/  F2FP.SATFINITE.E5M2.F32.PACK_AB_MERGE_C R85, R19, R18, RZ ;  /* 0x000000121355723e */ /* 0x008fe200048060ff */
[----:B------:R-:W3:Y:S03]  /*4c2b0*/  LDL.LU R87, [R1+0x620] ;  /* 0x0006200001577983 */ /* 0x000ee60000300800 */
[----:B------:R-:W-:Y:S01]  /*4c2c0*/  SHF.R.S32.HI R86, RZ, 0x8, R86 ;  /* 0x00000008ff567819 */ /* 0x000fe20000011456 */
[----:B------:R-:W3:Y:S04]  /*4c2d0*/  LDL.LU R8, [R1+0x624] ;  /* 0x0006240001087983 */ /* 0x000ee80000300800 */
[----:B------:R-:W5:Y:S04]  /*4c2e0*/  LDL.LU R18, [R1+0x220] ;  /* 0x0002200001127983 */ /* 0x000f680000300800 */
[----:B------:R-:W5:Y:S04]  /*4c2f0*/  LDL.LU R19, [R1+0x224] ;  /* 0x0002240001137983 */ /* 0x000f680000300800 */
[----:B------:R1:W-:Y:S01]  /*4c300*/  @P2 STG.E.U8 desc[UR20][R82.64], R86 ;  /* 0x0000005652002986 */ /* 0x0003e2000c101114 */
[----:B------:R-:W-:-:S03]  /*4c310*/  F2FP.SATFINITE.E5M2.F32.PACK_AB_MERGE_C R84, R23, R22, RZ ;  /* 0x000000161754723e */ /* 0x000fc600048060ff */
[----:B-1----:R-:W2:Y:S04]  /*4c320*/  LDL.LU R83, [R1+0x138c] ;  /* 0x00138c0001537983 */ /* 0x002ea80000300800 */
[----:B------:R1:W-:Y:S01]  /*4c330*/  @P0 STG.E.U8 desc[UR20][R80.64], R84 ;  /* 0x0000005450000986 */ /* 0x0003e2000c101114 */
[----:B0-----:R-:W-:Y:S01]  /*4c340*/  ISETP.GE.AND P0, PT, R4, UR6, PT ;  /* 0x0000000604007c0c */ /* 0x001fe2000bf06270 */
[----:B------:R-:W0:Y:S02]  /*4c350*/  LDCU UR6, c[0x0][0x39c] ;  /* 0x00007380ff0677ac */ /* 0x000e240008000800 */
[----:B------:R-:W0:Y:S01]  /*4c360*/  LDL.LU R4, [R1+0x1390] ;  /* 0x0013900001047983 */ /* 0x000e220000300800 */
[----:B----4-:R-:W-:Y:S01]  /*4c370*/  ISETP.LT.AND P4, PT, R5, UR9, !P4 ;  /* 0x0000000905007c0c */ /* 0x010fe2000e781270 */
[----:B------:R-:W4:Y:S01]  /*4c380*/  LDCU UR9, c[0x0][0x398] ;  /* 0x00007300ff0977ac */ /* 0x000f220008000800 */
[----:B-1----:R-:W-:-:S02]  /*4c390*/  PRMT R84, R84, 0x9910, RZ ;  /* 0x0000991054547816 */ /* 0x002fc400000000ff */
[----:B------:R-:W-:Y:S01]  /*4c3a0*/  ISETP.LT.AND P2, PT, R9, UR10, !P6 ;  /* 0x0000000a09007c0c */ /* 0x000fe2000f741270 */
[----:B------:R-:W1:Y:S08]  /*4c3b0*/  LDCU UR10, c[0x0][0x398] ;  /* 0x00007300ff0a77ac */ /* 0x000e700008000800 */
[----:B------:R1:W-:Y:S01]  /*4c3c0*/  @P4 STG.E.U8 desc[UR20][R78.64], R85 ;  /* 0x000000554e004986 */ /* 0x0003e2000c101114 */
[----:B------:R-:W-:Y:S01]  /*4c3d0*/  ISETP.LT.AND P6, PT, R5, UR12, !P6 ;  /* 0x0000000c05007c0c */ /* 0x000fe2000f7c1270 */
[----:B------:R-:W0:Y:S01]  /*4c3e0*/  LDCU UR12, c[0x0][0x398] ;  /* 0x00007300ff0c77ac */ /* 0x000e220008000800 */
[----:B-1----:R-:W-:-:S02]  /*4c3f0*/  IMAD.MOV.U32 R79, RZ, RZ, R84 ;  /* 0x000000ffff4f7224 */ /* 0x002fc400078e0054 */
[----:B------:R-:W-:-:S03]  /*4c400*/  VIADD R78, R69, UR26 ;  /* 0x0000001a454e7c36 */ /* 0x000fc60008000000 */
[----:B------:R-:W-:Y:S02]  /*4c410*/  SHF.R.S32.HI R69, RZ, 0x8, R79 ;  /* 0x00000008ff457819 */ /* 0x000fe4000001144f */
[----:B------:R-:W-:Y:S02]  /*4c420*/  SHF.R.S32.HI R79, RZ, 0x1f, R78 ;  /* 0x0000001fff4f7819 */ /* 0x000fe4000001144e */
[----:B------:R-:W-:Y:S02]  /*4c430*/  IADD3 R22, P4, PT, R78, R2, RZ ;  /* 0x000000024e167210 */ /* 0x000fe40007f9e0ff */
[----:B------:R-:W-:Y:S01]  /*4c440*/  PRMT R85, R85, 0x9910, RZ ;  /* 0x0000991055557816 */ /* 0x000fe200000000ff */
[----:B------:R1:W-:Y:S02]  /*4c450*/  @P2 STG.E.U8 desc[UR20][R76.64], R69 ;  /* 0x000000454c002986 */ /* 0x0003e4000c101114 */
[----:B------:R-:W-:Y:S01]  /*4c460*/  IMAD.X R23, R79, 0x1, R0, P4 ;  /* 0x000000014f177824 */ /* 0x000fe200020e0600 */
[----:B----4-:R-:W-:Y:S01]  /*4c470*/  ISETP.LT.AND P4, PT, R9, UR9, !P5 ;  /* 0x0000000909007c0c */ /* 0x010fe2000ef81270 */
[----:B------:R-:W4:Y:S01]  /*4c480*/  LDCU UR9, c[0x0][0x398] ;  /* 0x00007300ff0977ac */ /* 0x000f220008000800 */
[----:B--2---:R-:W-:Y:S01]  /*4c490*/  ISETP.GE.AND P2, PT, R83, UR4, PT ;  /* 0x0000000453007c0c */ /* 0x004fe2000bf46270 */
[----:B-1----:R-:W2:Y:S01]  /*4c4a0*/  LDL.LU R77, [R1+0x1394] ;  /* 0x00139400014d7983 */ /* 0x002ea20000300800 */
[----:B------:R-:W-:Y:S01]  /*4c4b0*/  IMAD.MOV.U32 R76, RZ, RZ, R85 ;  /* 0x000000ffff4c7224 */ /* 0x000fe200078e0055 */
[----:B---3--:R-:W-:Y:S01]  /*4c4c0*/  F2FP.SATFINITE.E5M2.F32.PACK_AB_MERGE_C R69, R8, R87, RZ ;  /* 0x000000570845723e */ /* 0x008fe200048060ff */
[----:B------:R-:W2:Y:S01]  /*4c4d0*/  LDCU UR4, c[0x0][0x39c] ;  /* 0x00007380ff0477ac */ /* 0x000ea20008000800 */
[----:B------:R-:W3:Y:S04]  /*4c4e0*/  LDL.LU R82, [R1+0x628] ;  /* 0x0006280001527983 */ /* 0x000ee80000300800 */
[----:B------:R-:W3:Y:S01]  /*4c4f0*/  LDL.LU R8, [R1+0x62c] ;  /* 0x00062c0001087983 */ /* 0x000ee20000300800 */
[----:B------:R-:W-:-:S03]  /*4c500*/  SHF.R.S32.HI R76, RZ, 0x8, R76 ;  /* 0x00000008ff4c7819 */ /* 0x000fc6000001144c */
[----:B------:R-:W2:Y:S04]  /*4c510*/  LDL.LU R83, [R1+0x228] ;  /* 0x0002280001537983 */ /* 0x000ea80000300800 */
[----:B------:R-:W2:Y:S04]  /*4c520*/  LDL.LU R87, [R1+0x22c] ;  /* 0x00022c0001577983 */ /* 0x000ea80000300800 */
[----:B------:R1:W-:Y:S04]  /*4c530*/  @P6 STG.E.U8 desc[UR20][R74.64], R76 ;  /* 0x0000004c4a006986 */ /* 0x0003e8000c101114 */
[----:B------:R0:W-:Y:S02]  /*4c540*/  @P4 STG.E.U8 desc[UR20][R72.64], R69 ;  /* 0x0000004548004986 */ /* 0x0001e4000c101114 */
[----:B0-----:R-:W-:Y:S01]  /*4c550*/  ISETP.GE.AND P4, PT, R4, UR6, PT ;  /* 0x0000000604007c0c */ /* 0x001fe2000bf86270 */
[----:B------:R-:W0:Y:S01]  /*4c560*/  LDCU UR6, c[0x0][0x39c] ;  /* 0x00007380ff0677ac */ /* 0x000e220008000800 */
[----:B------:R-:W0:Y:S01]  /*4c570*/  LDL.LU R4, [R1+0x1398] ;  /* 0x0013980001047983 */ /* 0x000e220000300800 */
[----:B------:R-:W-:Y:S01]  /*4c580*/  ISETP.LT.AND P5, PT, R5, UR10, !P5 ;  /* 0x0000000a05007c0c */ /* 0x000fe2000efa1270 */
[----:B------:R-:W4:Y:S01]  /*4c590*/  LDCU UR10, c[0x0][0x398] ;  /* 0x00007300ff0a77ac */ /* 0x000f220008000800 */
[----:B-1----:R-:W-:Y:S01]  /*4c5a0*/  PRMT R74, R69, 0x9910, RZ ;  /* 0x00009910454a7816 */ /* 0x002fe200000000ff */
[----:B------:R-:W2:Y:S01]  /*4c5b0*/  LDL.LU.64 R84, [R1+0x708] ;  /* 0x0007080001547983 */ /* 0x000ea20000300a00 */
[----:B------:R-:W-:Y:S01]  /*4c5c0*/  ISETP.LT.AND P6, PT, R9, UR14, !P0 ;  /* 0x0000000e09007c0c */ /* 0x000fe2000c7c1270 */
[----:B------:R-:W1:Y:S02]  /*4c5d0*/  LDCU UR14, c[0x0][0x398] ;  /* 0x00007300ff0e77ac */ /* 0x000e640008000800 */
[----:B------:R-:W-:Y:S01]  /*4c5e0*/  IMAD.MOV.U32 R69, RZ, RZ, R74 ;  /* 0x000000ffff457224 */ /* 0x000fe200078e004a */
[----:B-----5:R-:W-:Y:S01]  /*4c5f0*/  F2FP.SATFINITE.E5M2.F32.PACK_AB_MERGE_C R75, R19, R18, RZ ;  /* 0x00000012134b723e */ /* 0x020fe200048060ff */
[----:B------:R-:W5:Y:S03]  /*4c600*/  LDL.LU R73, [R1+0x139c] ;  /* 0x00139c0001497983 */ /* 0x000f660000300800 */
[----:B------:R-:W-:Y:S01]  /*4c610*/  SHF.R.S32.HI R69, RZ, 0x8, R69 ;  /* 0x00000008ff457819 */ /* 0x000fe20000011445 */
[----:B------:R1:W-:Y:S01]  /*4c620*/  @P5 STG.E.U8 desc[UR20][R70.64], R75 ;  /* 0x0000004b46005986 */ /* 0x0003e2000c101114 */
[----:B----4-:R-:W-:Y:S01]  /*4c630*/  ISETP.LT.AND P0, PT, R5, UR9, !P0 ;  /* 0x0000000905007c0c */ /* 0x010fe2000c701270 */
[----:B------:R-:W-:-:S02]  /*4c640*/  VIADD R74, R78, UR26 ;  /* 0x0000001a4e4a7c36 */ /* 0x000fc40008000000 */
[----:B------:R4:W-:Y:S01]  /*4c650*/  @P6 STG.E.U8 desc[UR20][R88.64], R69 ;  /* 0x0000004558006986 */ /* 0x0009e2000c101114 */
[----:B------:R-:W-:Y:S01]  /*4c660*/  IADD3 R78, P5, PT, R78, R68, RZ ;  /* 0x000000444e4e7210 */ /* 0x000fe20007fbe0ff */
[----:B------:R-:W5:Y:S01]  /*4c670*/  LDCU UR9, c[0x0][0x39c] ;  /* 0x00007380ff0977ac */ /* 0x000f620008000800 */
[----:B------:R-:W-:Y:S01]  /*4c680*/  ISETP.LT.AND P6, PT, R9, UR10, !P2 ;  /* 0x0000000a09007c0c */ /* 0x000fe2000d7c1270 */
[----:B------:R-:W5:Y:S01]  /*4c690*/  LDL.LU R81, [R1+0x630] ;  /* 0x0006300001517983 */ /* 0x000f620000300800 */
[----:B-1----:R-:W-:Y:S01]  /*4c6a0*/  PRMT R71, R75, 0x9910, RZ ;  /* 0x000099104b477816 */ /* 0x002fe200000000ff */
[----:B------:R-:W-:Y:S01]  /*4c6b0*/  IMAD.X R79, R79, 0x1, R3, P5 ;  /* 0x000000014f4f7824 */ /* 0x000fe200028e0603 */
[----:B------:R-:W-:Y:S01]  /*4c6c0*/  IADD3 R18, P5, PT, R74, R2, RZ ;  /* 0x000000024a127210 */ /* 0x000fe20007fbe0ff */
[----:B------:R-:W1:Y:S01]  /*4c6d0*/  LDCU UR10, c[0x0][0x398] ;  /* 0x00007300ff0a77ac */ /* 0x000e620008000800 */
[----:B----4-:R-:W-:Y:S02]  /*4c6e0*/  SHF.R.S32.HI R69, RZ, 0x1f, R74 ;  /* 0x0000001fff457819 */ /* 0x010fe4000001144a */
[----:B------:R-:W-:-:S03]  /*4c6f0*/  SHF.R.S32.HI R71, RZ, 0x8, R71 ;  /* 0x00000008ff477819 */ /* 0x000fc60000011447 */
[----:B------:R-:W-:Y:S02]  /*4c700*/  IMAD.X R19, R69, 0x1, R0, P5 ;  /* 0x0000000145137824 */ /* 0x000fe400028e0600 */
[----:B------:R4:W-:Y:S01]  /*4c710*/  @P0 STG.E.U8 desc[UR20][R14.64], R71 ;  /* 0x000000470e000986 */ /* 0x0009e2000c101114 */
[----:B---3--:R-:W-:-:S03]  /*4c720*/  F2FP.SATFINITE.E5M2.F32.PACK_AB_MERGE_C R70, R8, R82, RZ ;  /* 0x000000520846723e */ /* 0x008fc600048060ff */
[----:B------:R-:W5:Y:S04]  /*4c730*/  LDL.LU R8, [R1+0x634] ;  /* 0x0006340001087983 */ /* 0x000f680000300800 */
[----:B------:R-:W3:Y:S01]  /*4c740*/  LDL.LU R82, [R1+0x230] ;  /* 0x0002300001527983 */ /* 0x000ee20000300800 */
[----:B--2---:R-:W-:-:S03]  /*4c750*/  F2FP.SATFINITE.E5M2.F32.PACK_AB_MERGE_C R72, R87, R83, RZ ;  /* 0x000000535748723e */ /* 0x004fc600048060ff */
[----:B------:R-:W3:Y:S01]  /*4c760*/  LDL.LU R83, [R1+0x234] ;  /* 0x0002340001537983 */ /* 0x000ee20000300800 */
[----:B------:R-:W-:Y:S01]  /*4c770*/  ISETP.GE.AND P5, PT, R77, UR4, PT ;  /* 0x000000044d007c0c */ /* 0x000fe2000bfa6270 */
[----:B------:R-:W2:Y:S02]  /*4c780*/  LDCU UR4, c[0x0][0x39c] ;  /* 0x00007380ff0477ac */ /* 0x000ea40008000800 */
[----:B------:R0:W-:Y:S04]  /*4c790*/  @P6 STG.E.U8 desc[UR20][R92.64], R70 ;  /* 0x000000465c006986 */ /* 0x0001e8000c101114 */
[----:B------:R-:W2:Y:S01]  /*4c7a0*/  LDL.LU.64 R76, [R1+0x608] ;  /* 0x00060800014c7983 */ /* 0x000ea20000300a00 */
[----:B0-----:R-:W-:Y:S01]  /*4c7b0*/  ISETP.GE.AND P6, PT, R4, UR6, PT ;  /* 0x0000000604007c0c */ /* 0x001fe2000bfc6270 */
[----:B------:R-:W0:Y:S02]  /*4c7c0*/  LDCU UR6, c[0x0][0x39c] ;  /* 0x00007380ff0677ac */ /* 0x000e240008000800 */
[----:B------:R-:W2:Y:S01]  /*4c7d0*/  LDL.LU R4, [R1+0x13a0] ;  /* 0x0013a00001047983 */ /* 0x000ea20000300800 */
[----:B------:R-:W-:Y:S01]  /*4c7e0*/  ISETP.LT.AND P2, PT, R5, UR12, !P2 ;  /* 0x0000000c05007c0c */ /* 0x000fe2000d741270 */
[----:B------:R-:W0:Y:S01]  /*4c7f0*/  LDCU UR12, c[0x0][0x398] ;  /* 0x00007300ff0c77ac */ /* 0x000e220008000800 */
[----:B----4-:R-:W-:Y:S01]  /*4c800*/  PRMT R71, R70, 0x9910, RZ ;  /* 0x0000991046477816 */ /* 0x010fe200000000ff */
[----:B------:R-:W4:Y:S01]  /*4c810*/  LDL.LU.64 R86, [R1+0x600] ;  /* 0x0006000001567983 */ /* 0x000f220000300a00 */
[----:B------:R-:W-:Y:S01]  /*4c820*/  ISETP.LT.AND P0, PT, R9, UR14, !P4 ;  /* 0x0000000e09007c0c */ /* 0x000fe2000e701270 */
[----:B------:R-:W2:Y:S02]  /*4c830*/  LDCU UR14, c[0x0][0x398] ;  /* 0x00007300ff0e77ac */ /* 0x000ea40008000800 */
[----:B------:R-:W-:Y:S01]  /*4c840*/  IMAD.MOV.U32 R70, RZ, RZ, R71 ;  /* 0x000000ffff467224 */ /* 0x000fe200078e0047 */
[----:B-1----:R-:W-:Y:S01]  /*4c850*/  ISETP.LT.AND P4, PT, R5, UR10, !P4 ;  /* 0x0000000a05007c0c */ /* 0x002fe2000e781270 */
[----:B------:R-:W1:Y:S01]  /*4c860*/  LDCU UR10, c[0x0][0x398] ;  /* 0x00007300ff0a77ac */ /* 0x000e620008000800 */
[----:B------:R-:W-:-:S02]  /*4c870*/  PRMT R71, R72, 0x9910, RZ ;  /* 0x0000991048477816 */ /* 0x000fc400000000ff */
[----:B------:R-:W-:Y:S01]  /*4c880*/  SHF.R.S32.HI R70, RZ, 0x8, R70 ;  /* 0x00000008ff467819 */ /* 0x000fe20000011446 */
[----:B------:R-:W-:Y:S01]  /*4c890*/  @P2 STG.E.U8 desc[UR20][R90.64], R72 ;  /* 0x000000485a002986 */ /* 0x000fe2000c101114 */
[C---:B------:R-:W-:Y:S02]  /*4c8a0*/  IADD3 R14, P2, PT, R74.reuse, R68, RZ ;  /* 0x000000444a0e7210 */ /* 0x040fe40007f5e0ff */
[----:B------:R-:W-:Y:S01]  /*4c8b0*/  SHF.R.S32.HI R71, RZ, 0x8, R71 ;  /* 0x00000008ff477819 */ /* 0x000fe20000011447 */
[----:B------:R1:W-:Y:S01]  /*4c8c0*/  @P0 STG.E.U8 desc[UR20][R84.64], R70 ;  /* 0x0000004654000986 */ /* 0x0003e2000c101114 */
[----:B0-----:R-:W-:Y:S01]  /*4c8d0*/  ISETP.LT.AND P0, PT, R9, UR12, !P5 ;  /* 0x0000000c09007c0c */ /* 0x001fe2000ef01270 */
[----:B------:R-:W-:Y:S02]  /*4c8e0*/  IMAD.X R15, R69, 0x1, R3, P2 ;  /* 0x00000001450f7824 */ /* 0x000fe400010e0603 */
[----:B------:R0:W-:Y:S01]  /*4c8f0*/  @P4 STG.E.U8 desc[UR20][R60.64], R71 ;  /* 0x000000473c004986 */ /* 0x0001e2000c101114 */
[----:B------:R-:W-:Y:S01]  /*4c900*/  VIADD R74, R74, UR26 ;  /* 0x0000001a4a4a7c36 */ /* 0x000fe20008000000 */
[----:B------:R-:W0:Y:S02]  /*4c910*/  LDCU UR12, c[0x0][0x398] ;  /* 0x00007300ff0c77ac */ /* 0x000e240008000800 */
[----:B-1----:R-:W4:Y:S04]  /*4c920*/  LDL.LU.64 R84, [R1+0x728] ;  /* 0x0007280001547983 */ /* 0x002f280000300a00 */
[----:B------:R-:W4:Y:S01]  /*4c930*/  LDL.LU R72, [R1+0x13a4] ;  /* 0x0013a40001487983 */ /* 0x000f220000300800 */
[----:B-----5:R-:W-:-:S03]  /*4c940*/  F2FP.SATFINITE.E5M2.F32.PACK_AB_MERGE_C R69, R8, R81, RZ ;  /* 0x000000510845723e */ /* 0x020fc600048060ff */
[----:B------:R-:W5:Y:S04]  /*4c950*/  LDL.LU R81, [R1+0x638] ;  /* 0x0006380001517983 */ /* 0x000f680000300800 */
[----:B------:R-:W5:Y:S01]  /*4c960*/  LDL.LU R8, [R1+0x63c] ;  /* 0x00063c0001087983 */ /* 0x000f620000300800 */
[----:B---3--:R-:W-:-:S03]  /*4c970*/  F2FP.SATFINITE.E5M2.F32.PACK_AB_MERGE_C R70, R83, R82, RZ ;  /* 0x000000525346723e */ /* 0x008fc600048060ff */
[----:B------:R-:W3:Y:S04]  /*4c980*/  LDL.LU.64 R82, [R1+0x720] ;  /* 0x0007200001527983 */ /* 0x000ee80000300a00 */
[----:B0-----:R-:W3:Y:S04]  /*4c990*/  LDL.LU R60, [R1+0x238] ;  /* 0x00023800013c7983 */ /* 0x001ee80000300800 */
[----:B------:R-:W3:Y:S04]  /*4c9a0*/  LDL.LU R61, [R1+0x23c] ;  /* 0x00023c00013d7983 */ /* 0x000ee80000300800 */
[----:B--2---:R0:W-:Y:S01]  /*4c9b0*/  @P0 STG.E.U8 desc[UR20][R76.64], R69 ;  /* 0x000000454c000986 */ /* 0x0041e2000c101114 */
[----:B------:R-:W-:Y:S01]  /*4c9c0*/  ISETP.GE.AND P0, PT, R4, UR4, PT ;  /* 0x0000000404007c0c */ /* 0x000fe2000bf06270 */
[----:B------:R-:W1:Y:S02]  /*4c9d0*/  LDCU UR4, c[0x0][0x39c] ;  /* 0x00007380ff0477ac */ /* 0x000e640008000800 */
[----:B------:R-:W1:Y:S01]  /*4c9e0*/  LDL.LU R4, [R1+0x13a8] ;  /* 0x0013a80001047983 */ /* 0x000e620000300800 */
[----:B------:R-:W-:Y:S01]  /*4c9f0*/  ISETP.GE.AND P2, PT, R73, UR9, PT ;  /* 0x0000000949007c0c */ /* 0x000fe2000bf46270 */
[----:B------:R-:W2:Y:S01]  /*4ca00*/  LDCU UR9, c[0x0][0x398] ;  /* 0x00007300ff0977ac */ /* 0x000ea20008000800 */
[----:B------:R-:W-:-:S02]  /*4ca10*/  ISETP.LT.AND P5, PT, R5, UR16, !P5 ;  /* 0x0000001005007c0c */ /* 0x000fc4000efa1270 */
[----:B------:R-:W-:Y:S01]  /*4ca20*/  ISETP.LT.AND P4, PT, R9, UR14, !P6 ;  /* 0x0000000e09007c0c */ /* 0x000fe2000f781270 */
[----:B------:R-:W1:Y:S01]  /*4ca30*/  LDCU UR14, c[0x0][0x398] ;  /* 0x00007300ff0e77ac */ /* 0x000e620008000800 */
[----:B0-----:R-:W-:Y:S02]  /*4ca40*/  PRMT R69, R69, 0x9910, RZ ;  /* 0x0000991045457816 */ /* 0x001fe400000000ff */
[----:B------:R-:W-:Y:S01]  /*4ca50*/  SHF.R.S32.HI R71, RZ, 0x1f, R74 ;  /* 0x0000001fff477819 */ /* 0x000fe2000001144a */
[----:B------:R-:W0:Y:S01]  /*4ca60*/  LDCU UR16, c[0x0][0x398] ;  /* 0x00007300ff1077ac */ /* 0x000e220008000800 */
[----:B------:R-:W-:-:S05]  /*4ca70*/  SHF.R.S32.HI R69, RZ, 0x8, R69 ;  /* 0x00000008ff457819 */ /* 0x000fca0000011445 */
[----:B----4-:R4:W-:Y:S01]  /*4ca80*/  @P5 STG.E.U8 desc[UR20][R86.64], R70 ;  /* 0x0000004656005986 */ /* 0x0109e2000c101114 */
[----:B------:R-:W-:Y:S02]  /*4ca90*/  IADD3 R92, P5, PT, R74, R2, RZ ;  /* 0x000000024a5c7210 */ /* 0x000fe40007fbe0ff */
[----:B--2---:R-:W-:Y:S01]  /*4caa0*/  ISETP.LT.AND P6, PT, R5, UR9, !P6 ;  /* 0x0000000905007c0c */ /* 0x004fe2000f7c1270 */
[----:B------:R-:W2:Y:S02]  /*4cab0*/  LDCU UR9, c[0x0][0x398] ;  /* 0x00007300ff0977ac */ /* 0x000ea40008000800 */
[----:B------:R-:W-:Y:S01]  /*4cac0*/  IMAD.X R93, R71, 0x1, R0, P5 ;  /* 0x00000001475d7824 */ /* 0x000fe200028e0600 */
[----:B------:R5:W-:Y:S01]  /*4cad0*/  @P4 STG.E.U8 desc[UR20][R84.64], R69 ;  /* 0x0000004554004986 */ /* 0x000be2000c101114 */
[----:B------:R-:W-:Y:S01]  /*4cae0*/  ISETP.LT.AND P4, PT, R9, UR10, !P2 ;  /* 0x0000000a09007c0c */ /* 0x000fe2000d781270 */
[----:B------:R-:W0:Y:S02]  /*4caf0*/  LDCU UR10, c[0x0][0x398] ;  /* 0x00007300ff0a77ac */ /* 0x000e240008000800 */
[----:B----4-:R-:W4:Y:S01]  /*4cb00*/  LDL.LU.64 R86, [R1+0x710] ;  /* 0x0007100001567983 */ /* 0x010f220000300a00 */
[----:B------:R-:W-:-:S02]  /*4cb10*/  PRMT R70, R70, 0x9910, RZ ;  /* 0x0000991046467816 */ /* 0x000fc400000000ff */
[----:B------:R-:W-:Y:S01]  /*4cb20*/  ISETP.GE.AND P5, PT, R72, UR6, PT ;  /* 0x0000000648007c0c */ /* 0x000fe2000bfa6270 */
[----:B------:R-:W0:Y:S01]  /*4cb30*/  LDCU UR6, c[0x0][0x39c] ;  /* 0x00007380ff0677ac */ /* 0x000e220008000800 */
[----:B------:R-:W-:Y:S02]  /*4cb40*/  SHF.R.S32.HI R70, RZ, 0x8, R70 ;  /* 0x00000008ff467819 */ /* 0x000fe40000011446 */
[----:B-----5:R-:W-:Y:S02]  /*4cb50*/  F2FP.SATFINITE.E5M2.F32.PACK_AB_MERGE_C R69, R8, R81, RZ ;  /* 0x000000510845723e */ /* 0x020fe400048060ff */
[----:B------:R-:W0:Y:S04]  /*4cb60*/  LDL.LU R8, [R1+0x13ac] ;  /* 0x0013ac0001087983 */ /* 0x000e280000300800 */
[----:B---3--:R-:W-:Y:S01]  /*4cb70*/  @P6 STG.E.U8 desc[UR20][R82.64], R70 ;  /* 0x0000004652006986 */ /* 0x008fe2000c101114 */
[----:B------:R-:W-:-:S03]  /*4cb80*/  F2FP.SATFINITE.E5M2.F32.PACK_AB_MERGE_C R72, R61, R60, RZ ;  /* 0x0000003c3d48723e */ /* 0x000fc600048060ff */
[----:B------:R-:W3:Y:S04]  /*4cb90*/  LDL.LU R60, [R1+0x640] ;  /* 0x00064000013c7983 */ /* 0x000ee80000300800 */
[----:B------:R-:W3:Y:S04]  /*4cba0*/  LDL.LU R61, [R1+0x644] ;  /* 0x00064400013d7983 */ /* 0x000ee80000300800 */
[----:B------:R5:W-:Y:S04]  /*4cbb0*/  @P4 STG.E.U8 desc[UR20][R64.64], R69 ;  /* 0x0000004540004986 */ /* 0x000be8000c101114 */
[----:B-----5:R-:W5:Y:S01]  /*4cbc0*/  LDL.LU R65, [R1+0x240] ;  /* 0x0002400001417983 */ /* 0x020f620000300800 */
[----:B-1----:R-:W-:Y:S01]  /*4cbd0*/  ISETP.GE.AND P4, PT, R4, UR4, PT ;  /* 0x0000000404007c0c */ /* 0x002fe2000bf86270 */
[----:B------:R-:W1:Y:S02]  /*4cbe0*/  LDCU UR4, c[0x0][0x39c] ;  /* 0x00007380ff0477ac */ /* 0x000e640008000800 */
[----:B------:R-:W5:Y:S01]  /*4cbf0*/  LDL.LU R4, [R1+0x244] ;  /* 0x0002440001047983 */ /* 0x000f620000300800 */
[----:B------:R-:W-:-:S02]  /*4cc00*/  ISETP.LT.AND P2, PT, R5, UR12, !P2 ;  /* 0x0000000c05007c0c */ /* 0x000fc4000d741270 */
[----:B------:R-:W-:Y:S01]  /*4cc10*/  PRMT R70, R69, 0x9910, RZ ;  /* 0x0000991045467816 */ /* 0x000fe200000000ff */
[----:B------:R-:W2:Y:S01]  /*4cc20*/  LDL.LU.64 R82, [R1+0x748] ;  /* 0x0007480001527983 */ /* 0x000ea20000300a00 */
[----:B------:R-:W-:Y:S01]  /*4cc30*/  ISETP.LT.AND P6, PT, R9, UR14, !P0 ;  /* 0x0000000e09007c0c */ /* 0x000fe2000c7c1270 */
[----:B------:R-:W0:Y:S02]  /*4cc40*/  LDCU UR12, c[0x0][0x398] ;  /* 0x00007300ff0c77ac */ /* 0x000e240008000800 */
[----:B------:R-:W-:Y:S01]  /*4cc50*/  IMAD.MOV.U32 R69, RZ, RZ, R70 ;  /* 0x000000ffff457224 */ /* 0x000fe200078e0046 */
[----:B------:R-:W1:Y:S01]  /*4cc60*/  LDL.LU R64, [R1+0x13b0] ;  /* 0x0013b00001407983 */ /* 0x000e620000300800 */
[C---:B------:R-:W-:Y:S01]  /*4cc70*/  VIADD R70, R74.reuse, UR26 ;  /* 0x0000001a4a467c36 */ /* 0x040fe20008000000 */
[----:B------:R-:W0:Y:S02]  /*4cc80*/  LDCU UR14, c[0x0][0x398] ;  /* 0x00007300ff0e77ac */ /* 0x000e240008000800 */
[----:B------:R-:W-:Y:S01]  /*4cc90*/  SHF.R.S32.HI R69, RZ, 0x8, R69 ;  /* 0x00000008ff457819 */ /* 0x000fe20000011445 */
[----:B----4-:R-:W-:Y:S01]  /*4cca0*/  @P2 STG.E.U8 desc[UR20][R86.64], R72 ;  /* 0x0000004856002986 */ /* 0x010fe2000c101114 */
[----:B------:R-:W-:-:S03]  /*4ccb0*/  IADD3 R74, P2, PT, R74, R68, RZ ;  /* 0x000000444a4a7210 */ /* 0x000fc60007f5e0ff */
[----:B------:R4:W-:Y:S02]  /*4ccc0*/  @P6 STG.E.U8 desc[UR20][R10.64], R69 ;  /* 0x000000450a006986 */ /* 0x0009e4000c101114 */
[----:B------:R-:W-:Y:S02]  /*4ccd0*/  IMAD.X R75, R71, 0x1, R3, P2 ;  /* 0x00000001474b7824 */ /* 0x000fe400010e0603 */
[----:B----4-:R-:W4:Y:S04]  /*4cce0*/  LDL.LU R10, [R1+0x13b4] ;  /* 0x0013b400010a7983 */ /* 0x010f280000300800 */
[----:B------:R-:W4:Y:S01]  /*4ccf0*/  LDL.LU R11, [R1+0x248] ;  /* 0x00024800010b7983 */ /* 0x000f220000300800 */
[----:B0-----:R-:W-:Y:S01]  /*4cd00*/  ISETP.GE.AND P6, PT, R8, UR6, PT ;  /* 0x0000000608007c0c */ /* 0x001fe2000bfc6270 */
[----:B------:R-:W0:Y:S02]  /*4cd10*/  LDCU UR6, c[0x0][0x398] ;  /* 0x00007300ff0677ac */ /* 0x000e240008000800 */
[----:B------:R-:W4:Y:S01]  /*4cd20*/  LDL.LU R8, [R1+0x24c] ;  /* 0x00024c0001087983 */ /* 0x000f220000300800 */
[----:B---3--:R-:W-:-:S03]  /*4cd30*/  F2FP.SATFINITE.E5M2.F32.PACK_AB_MERGE_C R71, R61, R60, RZ ;  /* 0x0000003c3d47723e */ /* 0x008fc600048060ff */
[----:B------:R-:W3:Y:S04]  /*4cd40*/  LDL.LU R60, [R1+0x648] ;  /* 0x00064800013c7983 */ /* 0x000ee80000300800 */
[----:B------:R-:W3:Y:S01]  /*4cd50*/  LDL.LU R61, [R1+0x64c] ;  /* 0x00064c00013d7983 */ /* 0x000ee20000300800 */
[----:B-----5:R-:W-:-:S03]  /*4cd60*/  F2FP.SATFINITE.E5M2.F32.PACK_AB_MERGE_C R73, R4, R65, RZ ;  /* 0x000000410449723e */ /* 0x020fc600048060ff */
[----:B------:R-:W5:Y:S01]  /*4cd70*/  LDL.LU R4, [R1+0x13b8] ;  /* 0x0013b80001047983 */ /* 0x000f620000300800 */
[----:B------:R-:W-:Y:S02]  /*4cd80*/  SHF.R.S32.HI R69, RZ, 0x1f, R70 ;  /* 0x0000001fff457819 */ /* 0x000fe40000011446 */
[----:B------:R-:W-:Y:S02]  /*4cd90*/  IADD3 R90, P2, PT, R70, R2, RZ ;  /* 0x00000002465a7210 */ /* 0x000fe40007f5e0ff */
[----:B--2---:R-:W-:Y:S01]  /*4cda0*/  ISETP.LT.AND P0, PT, R5, UR9, !P0 ;  /* 0x0000000905007c0c */ /* 0x004fe2000c701270 */
[----:B------:R-:W4:Y:S01]  /*4cdb0*/  LDCU UR9, c[0x0][0x39c] ;  /* 0x00007380ff0977ac */ /* 0x000f220008000800 */
[----:B------:R-:W-:Y:S01]  /*4cdc0*/  PRMT R72, R72, 0x9910, RZ ;  /* 0x0000991048487816 */ /* 0x000fe200000000ff */
[----:B------:R-:W-:Y:S01]  /*4cdd0*/  IMAD.X R91, R69, 0x1, R0, P2 ;  /* 0x00000001455b7824 */ /* 0x000fe200010e0600 */
[----:B------:R-:W-:Y:S01]  /*4cde0*/  ISETP.LT.AND P2, PT, R9, UR10, !P5 ;  /* 0x0000000a09007c0c */ /* 0x000fe2000ef41270 */
[----:B------:R-:W2:Y:S01]  /*4cdf0*/  LDCU UR10, c[0x0][0x398] ;  /* 0x00007300ff0a77ac */ /* 0x000ea20008000800 */
[----:B------:R-:W-:-:S02]  /*4ce00*/  SHF.R.S32.HI R72, RZ, 0x8, R72 ;  /* 0x00000008ff487819 */ /* 0x000fc40000011448 */
[----:B------:R-:W-:Y:S01]  /*4ce10*/  ISETP.LT.AND P5, PT, R5, UR12, !P5 ;  /* 0x0000000c05007c0c */ /* 0x000fe2000efa1270 */
[----:B------:R-:W0:Y:S04]  /*4ce20*/  LDCU UR12, c[0x0][0x398] ;  /* 0x00007300ff0c77ac */ /* 0x000e280008000800 */
[----:B------:R1:W-:Y:S01]  /*4ce30*/  @P0 STG.E.U8 desc[UR20][R82.64], R72 ;  /* 0x0000004852000986 */ /* 0x0003e2000c101114 */
[----:B------:R-:W-:Y:S01]  /*4ce40*/  ISETP.LT.AND P0, PT, R9, UR14, !P4 ;  /* 0x0000000e09007c0c */ /* 0x000fe2000e701270 */
[----:B------:R-:W0:Y:S02]  /*4ce50*/  LDCU UR14, c[0x0][0x398] ;  /* 0x00007300ff0e77ac */ /* 0x000e240008000800 */
[----:B------:R2:W-:Y:S01]  /*4ce60*/  @P2 STG.E.U8 desc[UR20][R66.64], R71 ;  /* 0x0000004742002986 */ /* 0x0005e2000c101114 */
[----:B-1----:R-:W-:-:S05]  /*4ce70*/  PRMT R72, R71, 0x9910, RZ ;  /* 0x0000991047487816 */ /* 0x002fca00000000ff */
[----:B--2---:R-:W-:Y:S01]  /*4ce80*/  IMAD.MOV.U32 R71, RZ, RZ, R72 ;  /* 0x000000ffff477224 */ /* 0x004fe200078e0048 */
[----:B------:R-:W-:Y:S01]  /*4ce90*/  ISETP.GE.AND P2, PT, R64, UR4, PT ;  /* 0x0000000440007c0c */ /* 0x000fe2000bf46270 */
[----:B------:R-:W5:Y:S01]  /*4cea0*/  LDCU UR4, c[0x0][0x39c] ;  /* 0x00007380ff0477ac */ /* 0x000f620008000800 */
[----:B------:R-:W-:Y:S02]  /*4ceb0*/  @P5 STG.E.U8 desc[UR20][R62.64], R73 ;  /* 0x000000493e005986 */ /* 0x000fe4000c101114 */
[----:B------:R-:W-:Y:S02]  /*4cec0*/  SHF.R.S32.HI R71, RZ, 0x8, R71 ;  /* 0x00000008ff477819 */ /* 0x000fe40000011447 */
[----:B------:R-:W-:Y:S02]  /*4ced0*/  IADD3 R88, P5, PT, R70, R68, RZ ;  /* 0x0000004446587210 */ /* 0x000fe40007fbe0ff */
[----:B0-----:R-:W-:Y:S01]  /*4cee0*/  ISETP.LT.AND P4, PT, R5, UR6, !P4 ;  /* 0x0000000605007c0c */ /* 0x001fe2000e781270 */
[----:B------:R0:W-:Y:S01]  /*4cef0*/  @P0 STG.E.U8 desc[UR20][R50.64], R71 ;  /* 0x0000004732000986 */ /* 0x0001e2000c101114 */
[----:B------:R-:W-:Y:S01]  /*4cf00*/  ISETP.LT.AND P0, PT, R9, UR10, !P6 ;  /* 0x0000000a09007c0c */ /* 0x000fe2000f701270 */
[----:B------:R-:W-:Y:S01]  /*4cf10*/  IMAD.X R89, R69, 0x1, R3, P5 ;  /* 0x0000000145597824 */ /* 0x000fe200028e0603 */
[----:B------:R-:W-:Y:S01]  /*4cf20*/  PRMT R72, R73, 0x9910, RZ ;  /* 0x0000991049487816 */ /* 0x000fe200000000ff */
[----:B------:R-:W1:Y:S01]  /*4cf30*/  LDCU UR10, c[0x0][0x398] ;  /* 0x00007300ff0a77ac */ /* 0x000e620008000800 */
[----:B----4-:R-:W-:-:S02]  /*4cf40*/  ISETP.GE.AND P5, PT, R10, UR9, PT ;  /* 0x000000090a007c0c */ /* 0x010fc4000bfa6270 */
[----:B------:R-:W-:Y:S01]  /*4cf50*/  SHF.R.S32.HI R72, RZ, 0x8, R72 ;  /* 0x00000008ff487819 */ /* 0x000fe20000011448 */
[----:B------:R-:W2:Y:S01]  /*4cf60*/  LDCU UR9, c[0x0][0x398] ;  /* 0x00007300ff0977ac */ /* 0x000ea20008000800 */
[----:B0-----:R-:W4:Y:S01]  /*4cf70*/  LDL.LU R50, [R1+0x13bc] ;  /* 0x0013bc0001327983 */ /* 0x001f220000300800 */
[----:B------:R-:W-:Y:S01]  /*4cf80*/  VIADD R70, R70, UR26 ;  /* 0x0000001a46467c36 */ /* 0x000fe20008000000 */
[----:B------:R-:W4:Y:S02]  /*4cf90*/  LDCU UR6, c[0x0][0x39c] ;  /* 0x00007380ff0677ac */ /* 0x000f240008000800 */
[----:B------:R-:W4:Y:S04]  /*4cfa0*/  LDL.LU R51, [R1+0x650] ;  /* 0x0006500001337983 */ /* 0x000f280000300800 */
[----:B------:R-:W4:Y:S01]  /*4cfb0*/  LDL.LU R10, [R1+0x654] ;  /* 0x00065400010a7983 */ /* 0x000f220000300800 */
[----:B------:R-:W-:-:S03]  /*4cfc0*/  F2FP.SATFINITE.E5M2.F32.PACK_AB_MERGE_C R71, R8, R11, RZ ;  /* 0x0000000b0847723e */ /* 0x000fc600048060ff */
[----:B------:R-:W-:Y:S04]  /*4cfd0*/  @P4 STG.E.U8 desc[UR20][R58.64], R72 ;  /* 0x000000483a004986 */ /* 0x000fe8000c101114 */
[----:B------:R-:W4:Y:S04]  /*4cfe0*/  LDL.LU R11, [R1+0x250] ;  /* 0x00025000010b7983 */ /* 0x000f280000300800 */
[----:B------:R-:W4:Y:S01]  /*4cff0*/  LDL.LU R8, [R1+0x254] ;  /* 0x0002540001087983 */ /* 0x000f220000300800 */
[----:B---3--:R-:W-:-:S05]  /*4d000*/  F2FP.SATFINITE.E5M2.F32.PACK_AB_MERGE_C R69, R61, R60, RZ ;  /* 0x0000003c3d45723e */ /* 0x008fca00048060ff */
[----:B------:R0:W-:Y:S01]  /*4d010*/  @P0 STG.E.U8 desc[UR20][R56.64], R69 ;  /* 0x0000004538000986 */ /* 0x0001e2000c101114 */
[----:B-----5:R-:W-:Y:S01]  /*4d020*/  ISETP.GE.AND P0, PT, R4, UR4, PT ;  /* 0x0000000404007c0c */ /* 0x020fe2000bf06270 */
[----:B------:R-:W3:Y:S02]  /*4d030*/  LDCU UR4, c[0x0][0x39c] ;  /* 0x00007380ff0477ac */ /* 0x000ee40008000800 */
[----:B------:R-:W3:Y:S01]  /*4d040*/  LDL.LU R4, [R1+0x13c0] ;  /* 0x0013c00001047983 */ /* 0x000ee20000300800 */
[----:B------:R-:W-:Y:S02]  /*4d050*/  ISETP.LT.AND P6, PT, R5, UR12, !P6 ;  /* 0x0000000c05007c0c */ /* 0x000fe4000f7c1270 */
[----:B------:R-:W-:Y:S01]  /*4d060*/  ISETP.LT.AND P4, PT, R9, UR14, !P2 ;  /* 0x0000000e09007c0c */ /* 0x000fe2000d781270 */
[----:B------:R-:W5:Y:S01]  /*4d070*/  LDCU UR12, c[0x0][0x398] ;  /* 0x00007300ff0c77ac */ /* 0x000f620008000800 */
[----:B--2---:R-:W-:Y:S02]  /*4d080*/  ISETP.LT.AND P2, PT, R5, UR9, !P2 ;  /* 0x0000000905007c0c */ /* 0x004fe4000d741270 */
[----:B0-----:R-:W-:Y:S01]  /*4d090*/  PRMT R69, R69, 0x9910, RZ ;  /* 0x0000991045457816 */ /* 0x001fe200000000ff */
[----:B------:R-:W0:Y:S01]  /*4d0a0*/  LDCU UR14, c[0x0][0x398] ;  /* 0x00007300ff0e77ac */ /* 0x000e220008000800 */
[----:B------:R-:W-:-:S05]  /*4d0b0*/  PRMT R72, R71, 0x9910, RZ ;  /* 0x0000991047487816 */ /* 0x000fca00000000ff */
[----:B------:R2:W-:Y:S01]  /*4d0c0*/  @P6 STG.E.U8 desc[UR20][R54.64], R71 ;  /* 0x0000004736006986 */ /* 0x0005e2000c101114 */
[----:B------:R-:W-:Y:S01]  /*4d0d0*/  IADD3 R86, P6, PT, R70, R2, RZ ;  /* 0x0000000246567210 */ /* 0x000fe20007fde0ff */
[----:B------:R-:W0:Y:S01]  /*4d0e0*/  LDCU UR9, c[0x0][0x398] ;  /* 0x00007300ff0977ac */ /* 0x000e220008000800 */
[----:B------:R-:W-:Y:S02]  /*4d0f0*/  SHF.R.S32.HI R69, RZ, 0x8, R69 ;  /* 0x00000008ff457819 */ /* 0x000fe40000011445 */
[----:B------:R-:W-:Y:S02]  /*4d100*/  SHF.R.S32.HI R72, RZ, 0x8, R72 ;  /* 0x00000008ff487819 */ /* 0x000fe40000011448 */
[----:B--2---:R-:W-:Y:S01]  /*4d110*/  SHF.R.S32.HI R71, RZ, 0x1f, R70 ;  /* 0x0000001fff477819 */ /* 0x004fe20000011446 */
[----:B------:R4:W-:Y:S04]  /*4d120*/  @P4 STG.E.U8 desc[UR20][R52.64], R69 ;  /* 0x0000004534004986 */ /* 0x0009e8000c101114 */
[----:B------:R-:W-:Y:S01]  /*4d130*/  IMAD.X R87, R71, 0x1, R0, P6 ;  /* 0x0000000147577824 */ /* 0x000fe200030e0600 */
[----:B-1----:R-:W-:Y:S01]  /*4d140*/  ISETP.LT.AND P6, PT, R9, UR10, !P5 ;  /* 0x0000000a09007c0c */ /* 0x002fe2000efc1270 */
[----:B------:R1:W-:Y:S01]  /*4d150*/  @P2 STG.E.U8 desc[UR20][R36.64], R72 ;  /* 0x0000004824002986 */ /* 0x0003e2000c101114 */
[----:B----4-:R-:W-:Y:S01]  /*4d160*/  F2FP.SATFINITE.E5M2.F32.PACK_AB_MERGE_C R69, R10, R51, RZ ;  /* 0x000000330a45723e */ /* 0x010fe200048060ff */
[----:B------:R-:W2:Y:S02]  /*4d170*/  LDCU UR10, c[0x0][0x398] ;  /* 0x00007300ff0a77ac */ /* 0x000ea40008000800 */
[----:B------:R-:W4:Y:S04]  /*4d180*/  LDL.LU R10, [R1+0x13c4] ;  /* 0x0013c400010a7983 */ /* 0x000f280000300800 */
[----:B-1----:R-:W4:Y:S04]  /*4d190*/  LDL.LU R36, [R1+0x658] ;  /* 0x0006580001247983 */ /* 0x002f280000300800 */
[----:B------:R-:W4:Y:S04]  /*4d1a0*/  LDL.LU R37, [R1+0x65c] ;  /* 0x00065c0001257983 */ /* 0x000f280000300800 */
[----:B------:R1:W-:Y:S01]  /*4d1b0*/  @P6 STG.E.U8 desc[UR20][R12.64], R69 ;  /* 0x000000450c006986 */ /* 0x0003e2000c101114 */
[----:B------:R-:W-:-:S03]  /*4d1c0*/  F2FP.SATFINITE.E5M2.F32.PACK_AB_MERGE_C R73, R8, R11, RZ ;  /* 0x0000000b0849723e */ /* 0x000fc600048060ff */
[----:B-1----:R-:W4:Y:S01]  /*4d1d0*/  LDL.LU R12, [R1+0x258] ;  /* 0x00025800010c7983 */ /* 0x002f220000300800 */
[----:B---3--:R-:W-:Y:S01]  /*4d1e0*/  ISETP.GE.AND P6, PT, R4, UR4, PT ;  /* 0x0000000404007c0c */ /* 0x008fe2000bfc6270 */
[----:B------:R-:W-:Y:S02]  /*4d1f0*/  VIADD R76, R70, UR26 ;  /* 0x0000001a464c7c36 */ /* 0x000fe40008000000 */
[----:B------:R-:W3:Y:S01]  /*4d200*/  LDL.LU R4, [R1+0x25c] ;  /* 0x00025c0001047983 */ /* 0x000ee20000300800 */
[----:B-----5:R-:W-:Y:S01]  /*4d210*/  ISETP.LT.AND P5, PT, R5, UR12, !P5 ;  /* 0x0000000c05007c0c */ /* 0x020fe2000efa1270 */
[----:B------:R-:W1:Y:S02]  /*4d220*/  LDCU UR12, c[0x0][0x398] ;  /* 0x00007300ff0c77ac */ /* 0x000e640008000800 */
[----:B------:R-:W5:Y:S01]  /*4d230*/  LDL.LU R11, [R1+0x13c8] ;  /* 0x0013c800010b7983 */ /* 0x000f620000300800 */
[----:B------:R-:W-:Y:S01]  /*4d240*/  PRMT R72, R69, 0x9910, RZ ;  /* 0x0000991045487816 */ /* 0x000fe200000000ff */
[----:B------:R-:W5:Y:S02]  /*4d250*/  LDCU UR4, c[0x0][0x39c] ;  /* 0x00007380ff0477ac */ /* 0x000f640008000800 */
[----:B------:R-:W5:Y:S01]  /*4d260*/  LDL.LU R8, [R1+0x13cc] ;  /* 0x0013cc0001087983 */ /* 0x000f620000300800 */
[----:B0-----:R-:W-:Y:S01]  /*4d270*/  ISETP.LT.AND P2, PT, R9, UR14, !P0 ;  /* 0x0000000e09007c0c */ /* 0x001fe2000c741270 */
[----:B------:R-:W-:Y:S01]  /*4d280*/  IMAD.MOV.U32 R69, RZ, RZ, R72 ;  /* 0x000000ffff457224 */ /* 0x000fe200078e0048 */
[----:B------:R-:W-:Y:S01]  /*4d290*/  ISETP.GE.AND P4, PT, R50, UR6, PT ;  /* 0x0000000632007c0c */ /* 0x000fe2000bf86270 */
[----:B------:R-:W4:Y:S01]  /*4d2a0*/  LDCU UR6, c[0x0][0x39c] ;  /* 0x00007380ff0677ac */ /* 0x000f220008000800 */
[----:B------:R-:W-:Y:S01]  /*4d2b0*/  PRMT R80, R73, 0x9910, RZ ;  /* 0x0000991049507816 */ /* 0x000fe200000000ff */
[----:B------:R-:W-:Y:S01]  /*4d2c0*/  @P5 STG.E.U8 desc[UR20][R48.64], R73 ;  /* 0x0000004930005986 */ /* 0x000fe2000c101114 */
[----:B------:R-:W-:Y:S01]  /*4d2d0*/  SHF.R.S32.HI R69, RZ, 0x8, R69 ;  /* 0x00000008ff457819 */ /* 0x000fe20000011445 */
[----:B------:R-:W0:Y:S01]  /*4d2e0*/  LDCU UR14, c[0x0][0x398] ;  /* 0x00007300ff0e77ac */ /* 0x000e220008000800 */
[----:B------:R-:W-:Y:S01]  /*4d2f0*/  IADD3 R70, P5, PT, R70, R68, RZ ;  /* 0x0000004446467210 */ /* 0x000fe20007fbe0ff */
[----:B------:R-:W5:Y:S04]  /*4d300*/  LDL.LU R13, [R1+0x260] ;  /* 0x00026000010d7983 */ /* 0x000f680000300800 */
[----:B------:R0:W-:Y:S01]  /*4d310*/  @P2 STG.E.U8 desc[UR20][R46.64], R69 ;  /* 0x000000452e002986 */ /* 0x0001e2000c101114 */
[----:B------:R-:W-:Y:S01]  /*4d320*/  IMAD.X R71, R71, 0x1, R3, P5 ;  /* 0x0000000147477824 */ /* 0x000fe200028e0603 */
[----:B------:R-:W-:-:S02]  /*4d330*/  IADD3 R72, P5, PT, R76, R2, RZ ;  /* 0x000000024c487210 */ /* 0x000fc40007fbe0ff */
[----:B------:R-:W-:Y:S01]  /*4d340*/  ISETP.LT.AND P2, PT, R5, UR9, !P0 ;  /* 0x0000000905007c0c */ /* 0x000fe2000c741270 */
[----:B------:R-:W3:Y:S01]  /*4d350*/  LDCU UR9, c[0x0][0x39c] ;  /* 0x00007380ff0977ac */ /* 0x000ee20008000800 */
[----:B0-----:R-:W-:-:S05]  /*4d360*/  SHF.R.S32.HI R69, RZ, 0x1f, R76 ;  /* 0x0000001fff457819 */ /* 0x001fca000001144c */
[----:B------:R-:W-:Y:S01]  /*4d370*/  IMAD.X R73, R69, 0x1, R0, P5 ;  /* 0x0000000145497824 */ /* 0x000fe200028e0600 */
[----:B--2---:R-:W-:Y:S01]  /*4d380*/  ISETP.LT.AND P5, PT, R9, UR10, !P4 ;  /* 0x0000000a09007c0c */ /* 0x004fe2000e7a1270 */
[----:B------:R-:W0:Y:S01]  /*4d390*/  LDCU UR10, c[0x0][0x398] ;  /* 0x00007300ff0a77ac */ /* 0x000e220008000800 */
[----:B------:R-:W-:Y:S02]  /*4d3a0*/  SHF.R.S32.HI R80, RZ, 0x8, R80 ;  /* 0x00000008ff507819 */ /* 0x000fe40000011450 */
[----:B-1----:R-:W-:Y:S01]  /*4d3b0*/  ISETP.LT.AND P4, PT, R5, UR12, !P4 ;  /* 0x0000000c05007c0c */ /* 0x002fe2000e781270 */
[----:B------:R-:W1:Y:S02]  /*4d3c0*/  LDCU UR12, c[0x0][0x398] ;  /* 0x00007300ff0c77ac */ /* 0x000e640008000800 */
[----:B------:R2:W-:Y:S01]  /*4d3d0*/  @P2 STG.E.U8 desc[UR20][R44.64], R80 ;  /* 0x000000502c002986 */ /* 0x0005e2000c101114 */
[----:B------:R-:W-:Y:S01]  /*4d3e0*/  ISETP.LT.AND P2, PT, R9, UR14, !P6 ;  /* 0x0000000e09007c0c */ /* 0x000fe2000f741270 */
[----:B------:R-:W0:Y:S01]  /*4d3f0*/  LDCU UR14, c[0x0][0x398] ;  /* 0x00007300ff0e77ac */ /* 0x000e220008000800 */
[----:B----4-:R-:W-:Y:S01]  /*4d400*/  ISETP.GE.AND P0, PT, R10, UR6, PT ;  /* 0x000000060a007c0c */ /* 0x010fe2000bf06270 */
[----:B------:R-:W4:Y:S01]  /*4d410*/  LDCU UR6, c[0x0][0x398] ;  /* 0x00007300ff0677ac */ /* 0x000f220008000800 */
[----:B------:R-:W4:Y:S01]  /*4d420*/  LDL.LU R10, [R1+0x264] ;  /* 0x00026400010a7983 */ /* 0x000f220000300800 */
[----:B------:R-:W-:-:S03]  /*4d430*/  F2FP.SATFINITE.E5M2.F32.PACK_AB_MERGE_C R77, R37, R36, RZ ;  /* 0x00000024254d723e */ /* 0x000fc600048060ff */
[----:B------:R-:W4:Y:S01]  /*4d440*/  LDL.LU R36, [R1+0x660] ;  /* 0x0006600001247983 */ /* 0x000f220000300800 */
[----:B--2---:R-:W-:-:S03]  /*4d450*/  PRMT R80, R77, 0x9910, RZ ;  /* 0x000099104d507816 */ /* 0x004fc600000000ff */
[----:B------:R-:W2:Y:S04]  /*4d460*/  LDL.LU R37, [R1+0x664] ;  /* 0x0006640001257983 */ /* 0x000ea80000300800 */
[----:B------:R0:W-:Y:S02]  /*4d470*/  @P5 STG.E.U8 desc[UR20][R42.64], R77 ;  /* 0x0000004d2a005986 */ /* 0x0001e4000c101114 */
[----:B0-----:R-:W-:-:S05]  /*4d480*/  IMAD.MOV.U32 R77, RZ, RZ, R80 ;  /* 0x000000ffff4d7224 */ /* 0x001fca00078e0050 */
[----:B------:R-:W-:Y:S02]  /*4d490*/  SHF.R.S32.HI R77, RZ, 0x8, R77 ;  /* 0x00000008ff4d7819 */ /* 0x000fe4000001144d */
[----:B---3--:R-:W-:Y:S02]  /*4d4a0*/  F2FP.SATFINITE.E5M2.F32.PACK_AB_MERGE_C R81, R4, R12, RZ ;  /* 0x0000000c0451723e */ /* 0x008fe400048060ff */
[----:B------:R-:W3:Y:S01]  /*4d4b0*/  LDL.LU R4, [R1+0x13d0] ;  /* 0x0013d00001047983 */ /* 0x000ee20000300800 */
[----:B-----5:R-:W-:Y:S01]  /*4d4c0*/  ISETP.GE.AND P5, PT, R11, UR4, PT ;  /* 0x000000040b007c0c */ /* 0x020fe2000bfa6270 */
[----:B------:R-:W3:Y:S02]  /*4d4d0*/  LDCU UR4, c[0x0][0x39c] ;  /* 0x00007380ff0477ac */ /* 0x000ee40008000800 */
[----:B------:R-:W-:Y:S04]  /*4d4e0*/  @P4 STG.E.U8 desc[UR20][R40.64], R81 ;  /* 0x0000005128004986 */ /* 0x000fe8000c101114 */
[----:B------:R0:W-:Y:S01]  /*4d4f0*/  @P2 STG.E.U8 desc[UR20][R38.64], R77 ;  /* 0x0000004d26002986 */ /* 0x0001e2000c101114 */
[----:B------:R-:W-:Y:S01]  /*4d500*/  ISETP.GE.AND P2, PT, R8, UR9, PT ;  /* 0x0000000908007c0c */ /* 0x000fe2000bf46270 */
[----:B------:R-:W5:Y:S02]  /*4d510*/  LDCU UR9, c[0x0][0x398] ;  /* 0x00007300ff0977ac */ /* 0x000f640008000800 */
[----:B------:R-:W5:Y:S04]  /*4d520*/  LDL.LU R11, [R1+0x13d4] ;  /* 0x0013d400010b7983 */ /* 0x000f680000300800 */
[----:B------:R-:W5:Y:S04]  /*4d530*/  LDL.LU R12, [R1+0x668] ;  /* 0x00066800010c7983 */ /* 0x000f680000300800 */
[----:B------:R-:W5:Y:S01]  /*4d540*/  LDL.LU R8, [R1+0x66c] ;  /* 0x00066c0001087983 */ /* 0x000f620000300800 */
[----:B------:R-:W-:-:S02]  /*4d550*/  IADD3 R84, P4, PT, R76, R68, RZ ;  /* 0x000000444c547210 */ /* 0x000fc40007f9e0ff */
[----:B----4-:R-:W-:Y:S01]  /*4d560*/  ISETP.LT.AND P6, PT, R5, UR6, !P6 ;  /* 0x0000000605007c0c */ /* 0x010fe2000f7c1270 */
[----:B------:R-:W5:Y:S02]  /*4d570*/  LDCU UR6, c[0x0][0x39c] ;  /* 0x00007380ff0677ac */ /* 0x000f640008000800 */
[----:B------:R-:W-:Y:S01]  /*4d580*/  IMAD.X R85, R69, 0x1, R3, P4 ;  /* 0x0000000145557824 */ /* 0x000fe200020e0603 */
[----:B------:R-:W-:Y:S02]  /*4d590*/  ISETP.LT.AND P4, PT, R9, UR10, !P0 ;  /* 0x0000000a09007c0c */ /* 0x000fe4000c781270 */
[----:B------:R-:W-:Y:S01]  /*4d5a0*/  PRMT R80, R81, 0x9910, RZ ;  /* 0x0000991051507816 */ /* 0x000fe200000000ff */
[----:B------:R-:W-:Y:S01]  /*4d5b0*/  VIADD R76, R76, UR26 ;  /* 0x0000001a4c4c7c36 */ /* 0x000fe20008000000 */
[----:B-1----:R-:W-:Y:S01]  /*4d5c0*/  ISETP.LT.AND P0, PT, R5, UR12, !P0 ;  /* 0x0000000c05007c0c */ /* 0x002fe2000c701270 */
[----:B------:R-:W1:Y:S01]  /*4d5d0*/  LDCU UR10, c[0x0][0x398] ;  /* 0x00007300ff0a77ac */ /* 0x000e620008000800 */
[----:B------:R-:W-:Y:S01]  /*4d5e0*/  SHF.R.S32.HI R80, RZ, 0x8, R80 ;  /* 0x00000008ff507819 */ /* 0x000fe20000011450 */
[----:B------:R-:W4:Y:S04]  /*4d5f0*/  LDCU UR12, c[0x0][0x398] ;  /* 0x00007300ff0c77ac */ /* 0x000f280008000800 */
[----:B------:R0:W-:Y:S01]  /*4d600*/  @P6 STG.E.U8 desc[UR20][R34.64], R80 ;  /* 0x0000005022006986 */ /* 0x0001e2000c101114 */
[----:B------:R-:W-:Y:S01]  /*4d610*/  ISETP.LT.AND P6, PT, R9, UR14, !P5 ;  /* 0x0000000e09007c0c */ /* 0x000fe2000efc1270 */
[----:B------:R-:W0:Y:S02]  /*4d620*/  LDCU UR14, c[0x0][0x398] ;  /* 0x00007300ff0e77ac */ /* 0x000e240008000800 */
[----:B0-----:R-:W-:-:S02]  /*4d630*/  F2FP.SATFINITE.E5M2.F32.PACK_AB_MERGE_C R77, R10, R13, RZ ;  /* 0x0000000d0a4d723e */ /* 0x001fc400048060ff */
[----:B------:R-:W4:Y:S04]  /*4d640*/  LDL.LU R13, [R1+0x268] ;  /* 0x00026800010d7983 */ /* 0x000f280000300800 */
[----:B------:R-:W4:Y:S01]  /*4d650*/  LDL.LU R10, [R1+0x26c] ;  /* 0x00026c00010a7983 */ /* 0x000f220000300800 */
[----:B--2---:R-:W-:-:S05]  /*4d660*/  F2FP.SATFINITE.E5M2.F32.PACK_AB_MERGE_C R69, R37, R36, RZ ;  /* 0x000000242545723e */ /* 0x004fca00048060ff */
[----:B------:R0:W-:Y:S01]  /*4d670*/  @P4 STG.E.U8 desc[UR20][R32.64], R69 ;  /* 0x0000004520004986 */ /* 0x0001e2000c101114 */
[----:B------:R-:W-:-:S03]  /*4d680*/  PRMT R80, R77, 0x9910, RZ ;  /* 0x000099104d507816 */ /* 0x000fc600000000ff */
[----:B------:R2:W-:Y:S01]  /*4d690*/  @P0 STG.E.U8 desc[UR20][R30.64], R77 ;  /* 0x0000004d1e000986 */ /* 0x0005e2000c101114 */
[----:B------:R-:W-:Y:S02]  /*4d6a0*/  IADD3 R82, P0, PT, R76, R2, RZ ;  /* 0x000000024c527210 */ /* 0x000fe40007f1e0ff */
[----:B0-----:R-:W-:Y:S02]  /*4d6b0*/  PRMT R69, R69, 0x9910, RZ ;  /* 0x0000991045457816 */ /* 0x001fe400000000ff */
[----:B--2---:R-:W-:Y:S02]  /*4d6c0*/  SHF.R.S32.HI R77, RZ, 0x1f, R76 ;  /* 0x0000001fff4d7819 */ /* 0x004fe4000001144c */
[----:B------:R-:W-:-:S03]  /*4d6d0*/  SHF.R.S32.HI R69, RZ, 0x8, R69 ;  /* 0x00000008ff457819 */ /* 0x000fc60000011445 */
[----:B------:R-:W-:Y:S02]  /*4d6e0*/  IMAD.X R83, R77, 0x1, R0, P0 ;  /* 0x000000014d537824 */ /* 0x000fe400000e0600 */
[----:B------:R0:W-:Y:S01]  /*4d6f0*/  @P6 STG.E.U8 desc[UR20][R28.64], R69 ;  /* 0x000000451c006986 */ /* 0x0001e2000c101114 */
[----:B---3--:R-:W-:Y:S01]  /*4d700*/  ISETP.GE.AND P4, PT, R4, UR4, PT ;  /* 0x0000000404007c0c */ /* 0x008fe2000bf86270 */
[----:B------:R-:W2:Y:S02]  /*4d710*/  LDCU UR4, c[0x0][0x39c] ;  /* 0x00007380ff0477ac */ /* 0x000ea40008000800 */
[----:B------:R-:W2:Y:S01]  /*4d720*/  LDL.LU R4, [R1+0x13d8] ;  /* 0x0013d80001047983 */ /* 0x000ea20000300800 */
[----:B-----5:R-:W-:Y:S01]  /*4d730*/  ISETP.GE.AND P0, PT, R11, UR6, PT ;  /* 0x000000060b007c0c */ /* 0x020fe2000bf06270 */
[----:B------:R-:W3:Y:S02]  /*4d740*/  LDCU UR6, c[0x0][0x39c] ;  /* 0x00007380ff0677ac */ /* 0x000ee40008000800 */
[----:B------:R-:W3:Y:S01]  /*4d750*/  LDL.LU R11, [R1+0x13dc] ;  /* 0x0013dc00010b7983 */ /* 0x000ee20000300800 */
[----:B0-----:R-:W-:-:S03]  /*4d760*/  F2FP.SATFINITE.E5M2.F32.PACK_AB_MERGE_C R69, R8, R12, RZ ;  /* 0x0000000c0845723e */ /* 0x001fc600048060ff */
[----:B------:R-:W5:Y:S04]  /*4d770*/  LDL.LU R12, [R1+0x670] ;  /* 0x00067000010c7983 */ /* 0x000f680000300800 */
[----:B------:R-:W5:Y:S01]  /*4d780*/  LDL.LU R8, [R1+0x674] ;  /* 0x0006740001087983 */ /* 0x000f620000300800 */
[----:B------:R-:W-:Y:S01]  /*4d790*/  ISETP.LT.AND P5, PT, R5, UR9, !P5 ;  /* 0x0000000905007c0c */ /* 0x000fe2000efa1270 */
[----:B------:R-:W0:Y:S01]  /*4d7a0*/  LDCU UR9, c[0x0][0x398] ;  /* 0x00007300ff0977ac */ /* 0x000e220008000800 */
[----:B------:R-:W-:Y:S02]  /*4d7b0*/  SHF.R.S32.HI R80, RZ, 0x8, R80 ;  /* 0x00000008ff507819 */ /* 0x000fe40000011450 */
[----:B-1----:R-:W-:Y:S01]  /*4d7c0*/  ISETP.LT.AND P6, PT, R9, UR10, !P2 ;  /* 0x0000000a09007c0c */ /* 0x002fe2000d7c1270 */
[----:B------:R-:W1:Y:S01]  /*4d7d0*/  LDCU UR10, c[0x0][0x398] ;  /* 0x00007300ff0a77ac */ /* 0x000e620008000800 */
[----:B----4-:R-:W-:Y:S01]  /*4d7e0*/  ISETP.LT.AND P2, PT, R5, UR12, !P2 ;  /* 0x0000000c05007c0c */ /* 0x010fe2000d741270 */
[----:B------:R-:W4:Y:S06]  /*4d7f0*/  LDCU UR12, c[0x0][0x398] ;  /* 0x00007300ff0c77ac */ /* 0x000f2c0008000800 */
[----:B------:R0:W-:Y:S01]  /*4d800*/  @P5 STG.E.U8 desc[UR20][R26.64], R80 ;  /* 0x000000501a005986 */ /* 0x0001e2000c101114 */
[----:B------:R-:W-:Y:S01]  /*4d810*/  ISETP.LT.AND P5, PT, R9, UR14, !P4 ;  /* 0x0000000e09007c0c */ /* 0x000fe2000e7a1270 */
[----:B------:R-:W1:Y:S02]  /*4d820*/  LDCU UR14, c[0x0][0x398] ;  /* 0x00007300ff0e77ac */ /* 0x000e640008000800 */
[----:B------:R1:W-:Y:S01]  /*4d830*/  @P6 STG.E.U8 desc[UR20][R20.64], R69 ;  /* 0x0000004514006986 */ /* 0x0003e2000c101114 */
[----:B0-----:R-:W-:-:S04]  /*4d840*/  PRMT R80, R69, 0x9910, RZ ;  /* 0x0000991045507816 */ /* 0x001fc800000000ff */
[----:B------:R-:W-:Y:S01]  /*4d850*/  SHF.R.S32.HI R80, RZ, 0x8, R80 ;  /* 0x00000008ff507819 */ /* 0x000fe20000011450 */
[----:B-1----:R-:W-:Y:S01]  /*4d860*/  VIADD R69, R76, UR26 ;  /* 0x0000001a4c457c36 */ /* 0x002fe20008000000 */
[----:B------:R-:W-:Y:S02]  /*4d870*/  F2FP.SATFINITE.E5M2.F32.PACK_AB_MERGE_C R81, R10, R13, RZ ;  /* 0x0000000d0a51723e */ /* 0x000fe400048060ff */
[----:B------:R-:W4:Y:S04]  /*4d880*/  LDL.LU R13, [R1+0x270] ;  /* 0x00027000010d7983 */ /* 0x000f280000300800 */
[----:B------:R-:W-:Y:S01]  /*4d890*/  @P2 STG.E.U8 desc[UR20][R16.64], R81 ;  /* 0x0000005110002986 */ /* 0x000fe2000c101114 */
[----:B------:R-:W-:-:S03]  /*4d8a0*/  IADD3 R76, P2, PT, R76, R68, RZ ;  /* 0x000000444c4c7210 */ /* 0x000fc60007f5e0ff */
[----:B------:R0:W-:Y:S01]  /*4d8b0*/  @P5 STG.E.U8 desc[UR20][R6.64], R80 ;  /* 0x0000005006005986 */ /* 0x0001e2000c101114 */
[----:B------:R-:W-:Y:S01]  /*4d8c0*/  SHF.R.S32.HI R10, RZ, 0x1f, R69 ;  /* 0x0000001fff0a7819 */ /* 0x000fe20000011445 */
[----:B------:R-:W-:Y:S01]  /*4d8d0*/  IMAD.X R77, R77, 0x1, R3, P2 ;  /* 0x000000014d4d7824 */ /* 0x000fe200010e0603 */
[----:B0-----:R-:W-:Y:S02]  /*4d8e0*/  PRMT R6, R81, 0x9910, RZ ;  /* 0x0000991051067816 */ /* 0x001fe400000000ff */
[----:B------:R-:W-:-:S03]  /*4d8f0*/  IADD3 R80, P2, PT, R69, R2, RZ ;  /* 0x0000000245507210 */ /* 0x000fc60007f5e0ff */
[----:B------:R-:W-:Y:S02]  /*4d900*/  IMAD.MOV.U32 R7, RZ, RZ, R6 ;  /* 0x000000ffff077224 */ /* 0x000fe400078e0006 */
[----:B------:R-:W-:Y:S01]  /*4d910*/  IMAD.X R81, R10, 0x1, R0, P2 ;  /* 0x000000010a517824 */ /* 0x000fe200010e0600 */
[----:B--2---:R-:W-:Y:S01]  /*4d920*/  ISETP.GE.AND P6, PT, R4, UR4, PT ;  /* 0x0000000404007c0c */ /* 0x004fe2000bfc6270 */
[----:B------:R-:W0:Y:S01]  /*4d930*/  LDCU UR4, c[0x0][0x39c] ;  /* 0x00007380ff0477ac */ /* 0x000e220008000800 */
[----:B------:R-:W2:Y:S04]  /*4d940*/  LDL.LU R4, [R1+0x274] ;  /* 0x0002740001047983 */ /* 0x000ea80000300800 */
[----:B------:R-:W0:Y:S04]  /*4d950*/  LDL.LU R16, [R1+0x13e0] ;  /* 0x0013e00001107983 */ /* 0x000e280000300800 */
[----:B------:R-:W2:Y:S01]  /*4d960*/  LDL.LU R6, [R1+0x13e4] ;  /* 0x0013e40001067983 */ /* 0x000ea20000300800 */
[----:B---3--:R-:W-:Y:S01]  /*4d970*/  ISETP.GE.AND P2, PT, R11, UR6, PT ;  /* 0x000000060b007c0c */ /* 0x008fe2000bf46270 */
[----:B------:R-:W1:Y:S02]  /*4d980*/  LDCU UR6, c[0x0][0x398] ;  /* 0x00007300ff0677ac */ /* 0x000e640008000800 */
[----:B------:R-:W3:Y:S01]  /*4d990*/  LDL.LU R17, [R1+0x678] ;  /* 0x0006780001117983 */ /* 0x000ee20000300800 */
[----:B-----5:R-:W-:-:S02]  /*4d9a0*/  F2FP.SATFINITE.E5M2.F32.PACK_AB_MERGE_C R20, R8, R12, RZ ;  /* 0x0000000c0814723e */ /* 0x020fc400048060ff */
[----:B------:R-:W-:Y:S02]  /*4d9b0*/  SHF.R.S32.HI R12, RZ, 0x8, R7 ;  /* 0x00000008ff0c7819 */ /* 0x000fe40000011407 */
[----:B------:R-:W3:Y:S04]  /*4d9c0*/  LDL.LU R7, [R1+0x67c] ;  /* 0x00067c0001077983 */ /* 0x000ee80000300800 */
[----:B------:R-:W5:Y:S04]  /*4d9d0*/  LDL.LU R11, [R1+0x278] ;  /* 0x00027800010b7983 */ /* 0x000f680000300800 */
[----:B------:R-:W5:Y:S01]  /*4d9e0*/  LDL.LU R8, [R1+0x27c] ;  /* 0x00027c0001087983 */ /* 0x000f620000300800 */
[----:B------:R-:W-:Y:S01]  /*4d9f0*/  ISETP.LT.AND P4, PT, R5, UR9, !P4 ;  /* 0x0000000905007c0c */ /* 0x000fe2000e781270 */
[----:B------:R-:W0:Y:S01]  /*4da00*/  LDCU UR9, c[0x0][0x39c] ;  /* 0x00007380ff0977ac */ /* 0x000e220008000800 */
[----:B------:R-:W-:-:S02]  /*4da10*/  ISETP.LT.AND P5, PT, R9, UR10, !P0 ;  /* 0x0000000a09007c0c */ /* 0x000fc4000c7a1270 */
[----:B----4-:R-:W-:Y:S01]  /*4da20*/  ISETP.LT.AND P0, PT, R5, UR12, !P0 ;  /* 0x0000000c05007c0c */ /* 0x010fe2000c701270 */
[----:B------:R-:W4:Y:S01]  /*4da30*/  LDCU UR10, c[0x0][0x398] ;  /* 0x00007300ff0a77ac */ /* 0x000f220008000800 */
[----:B------:R-:W0:Y:S07]  /*4da40*/  LDCU UR12, c[0x0][0x398] ;  /* 0x00007300ff0c77ac */ /* 0x000e2e0008000800 */
[----:B------:R4:W-:Y:S01]  /*4da50*/  @P4 STG.E.U8 desc[UR20][R24.64], R12 ;  /* 0x0000000c18004986 */ /* 0x0009e2000c101114 */
[----:B------:R-:W-:Y:S01]  /*4da60*/  ISETP.LT.AND P4, PT, R9, UR14, !P6 ;  /* 0x0000000e09007c0c */ /* 0x000fe2000f781270 */
[----:B------:R-:W0:Y:S01]  /*4da70*/  LDCU UR14, c[0x0][0x398] ;  /* 0x00007300ff0e77ac */ /* 0x000e220008000800 */
[----:B-1----:R-:W-:Y:S01]  /*4da80*/  ISETP.LT.AND P6, PT, R5, UR6, !P6 ;  /* 0x0000000605007c0c */ /* 0x002fe2000f7c1270 */
[----:B------:R-:W-:Y:S01]  /*4da90*/  @P5 STG.E.U8 desc[UR20][R22.64], R20 ;  /* 0x0000001416005986 */ /* 0x000fe2000c101114 */
[----:B------:R-:W1:Y:S01]  /*4daa0*/  LDCU UR6, c[0x0][0x39c] ;  /* 0x00007380ff0677ac */ /* 0x000e620008000800 */
[----:B----4-:R-:W-:-:S02]  /*4dab0*/  PRMT R12, R20, 0x9910, RZ ;  /* 0x00009910140c7816 */ /* 0x010fc400000000ff */
[----:B--2---:R-:W-:Y:S02]  /*4dac0*/  F2FP.SATFINITE.E5M2.F32.PACK_AB_MERGE_C R4, R4, R13, RZ ;  /* 0x0000000d0404723e */ /* 0x004fe400048060ff */
[----:B------:R-:W2:Y:S04]  /*4dad0*/  LDL.LU R13, [R1+0x13e8] ;  /* 0x0013e800010d7983 */ /* 0x000ea80000300800 */
[----:B------:R4:W-:Y:S02]  /*4dae0*/  @P0 STG.E.U8 desc[UR20][R78.64], R4 ;  /* 0x000000044e000986 */ /* 0x0009e4000c101114 */
[----:B----4-:R-:W-:Y:S02]  /*4daf0*/  SHF.R.S32.HI R79, RZ, 0x8, R12 ;  /* 0x00000008ff4f7819 */ /* 0x010fe4000001140c */
[----:B------:R-:W-:-:S02]  /*4db00*/  IADD3 R78, P0, PT, R69, R68, RZ ;  /* 0x00000044454e7210 */ /* 0x000fc40007f1e0ff */
[----:B------:R-:W-:Y:S01]  /*4db10*/  PRMT R4, R4, 0x9910, RZ ;  /* 0x0000991004047816 */ /* 0x000fe200000000ff */
[----:B------:R4:W-:Y:S03]  /*4db20*/  @P4 STG.E.U8 desc[UR20][R18.64], R79 ;  /* 0x0000004f12004986 */ /* 0x0009e6000c101114 */
[----:B------:R-:W-:-:S05]  /*4db30*/  SHF.R.S32.HI R4, RZ, 0x8, R4 ;  /* 0x00000008ff047819 */ /* 0x000fca0000011404 */
[----:B------:R1:W-:Y:S01]  /*4db40*/  @P6 STG.E.U8 desc[UR20][R14.64], R4 ;  /* 0x000000040e006986 */ /* 0x0003e2000c101114 */
[----:B----4-:R-:W-:Y:S01]  /*4db50*/  IMAD.X R79, R10, 0x1, R3, P0 ;  /* 0x000000010a4f7824 */ /* 0x010fe200000e0603 */
[----:B0-----:R-:W-:Y:S02]  /*4db60*/  ISETP.GE.AND P0, PT, R6, UR9, PT ;  /* 0x0000000906007c0c */ /* 0x001fe4000bf06270 */
[----:B------:R-:W4:Y:S01]  /*4db70*/  LDL.LU R10, [R1+0x13ec] ;  /* 0x0013ec00010a7983 */ /* 0x000f220000300800 */
[----:B-----5:R-:W-:Y:S01]  /*4db80*/  F2FP.SATFINITE.E5M2.F32.PACK_AB_MERGE_C R11, R8, R11, RZ ;  /* 0x0000000b080b723e */ /* 0x020fe200048060ff */
[----:B------:R-:W0:Y:S02]  /*4db90*/  LDCU UR9, c[0x0][0x398] ;  /* 0x00007300ff0977ac */ /* 0x000e240008000800 */
[----:B------:R-:W5:Y:S04]  /*4dba0*/  LDL.LU R12, [R1+0x680] ;  /* 0x00068000010c7983 */ /* 0x000f680000300800 */
[----:B------:R-:W5:Y:S04]  /*4dbb0*/  LDL.LU R6, [R1+0x684] ;  /* 0x0006840001067983 */ /* 0x000f680000300800 */
[----:B------:R-:W2:Y:S04]  /*4dbc0*/  LDL.LU R8, [R1+0x280] ;  /* 0x0002800001087983 */ /* 0x000ea80000300800 */
[----:B-1----:R-:W2:Y:S01]  /*4dbd0*/  LDL.LU R4, [R1+0x284] ;  /* 0x0002840001047983 */ /* 0x002ea20000300800 */
[----:B------:R-:W-:Y:S01]  /*4dbe0*/  ISETP.LT.AND P4, PT, R9, UR10, !P2 ;  /* 0x0000000a09007c0c */ /* 0x000fe2000d781270 */
[----:B------:R-:W1:Y:S01]  /*4dbf0*/  LDCU UR10, c[0x0][0x398] ;  /* 0x00007300ff0a77ac */ /* 0x000e620008000800 */
[----:B------:R-:W-:-:S02]  /*4dc00*/  ISETP.LT.AND P2, PT, R5, UR12, !P2 ;  /* 0x0000000c05007c0c */ /* 0x000fc4000d741270 */
[----:B---3--:R-:W-:Y:S01]  /*4dc10*/  F2FP.SATFINITE.E5M2.F32.PACK_AB_MERGE_C R7, R7, R17, RZ ;  /* 0x000000110707723e */ /* 0x008fe200048060ff */
[----:B------:R-:W3:Y:S01]  /*4dc20*/  LDCU UR12, c[0x0][0x398] ;  /* 0x00007300ff0c77ac */ /* 0x000ee20008000800 */
[----:B------:R-:W-:Y:S01]  /*4dc30*/  ISETP.GE.AND P5, PT, R16, UR4, PT ;  /* 0x0000000410007c0c */ /* 0x000fe2000bfa6270 */
[----:B------:R-:W0:Y:S03]  /*4dc40*/  LDCU UR4, c[0x0][0x39c] ;  /* 0x00007380ff0477ac */ /* 0x000e260008000800 */
[----:B------:R-:W-:-:S03]  /*4dc50*/  ISETP.LT.AND P6, PT, R9, UR14, !P5 ;  /* 0x0000000e09007c0c */ /* 0x000fc6000efc1270 */
[----:B------:R0:W-:Y:S01]  /*4dc60*/  @P4 STG.E.U8 desc[UR20][R92.64], R7 ;  /* 0x000000075c004986 */ /* 0x0001e2000c101114 */
[----:B------:R-:W1:Y:S03]  /*4dc70*/  LDCU UR14, c[0x0][0x398] ;  /* 0x00007300ff0e77ac */ /* 0x000e660008000800 */
[----:B------:R3:W-:Y:S01]  /*4dc80*/  @P2 STG.E.U8 desc[UR20][R74.64], R11 ;  /* 0x0000000b4a002986 */ /* 0x0007e2000c101114 */
[----:B0-----:R-:W-:Y:S02]  /*4dc90*/  PRMT R92, R7, 0x9910, RZ ;  /* 0x00009910075c7816 */ /* 0x001fe400000000ff */
[----:B------:R-:W-:Y:S01]  /*4dca0*/  ISETP.LT.AND P5, PT, R5, UR9, !P5 ;  /* 0x0000000905007c0c */ /* 0x000fe2000efa1270 */
[----:B------:R-:W4:Y:S01]  /*4dcb0*/  LDL.LU R7, [R1+0x13f0] ;  /* 0x0013f00001077983 */ /* 0x000f220000300800 */
[----:B---3--:R-:W-:Y:S01]  /*4dcc0*/  PRMT R75, R11, 0x9910, RZ ;  /* 0x000099100b4b7816 */ /* 0x008fe200000000ff */
[----:B------:R-:W-:Y:S01]  /*4dcd0*/  IMAD.MOV.U32 R74, RZ, RZ, R92 ;  /* 0x000000ffff4a7224 */ /* 0x000fe200078e005c */
[----:B------:R-:W0:Y:S01]  /*4dce0*/  LDCU UR9, c[0x0][0x398] ;  /* 0x00007300ff0977ac */ /* 0x000e220008000800 */
[----:B------:R-:W-:-:S03]  /*4dcf0*/  VIADD R92, R69, UR26 ;  /* 0x0000001a455c7c36 */ /* 0x000fc60008000000 */
[----:B------:R-:W-:-:S05]  /*4dd00*/  SHF.R.S32.HI R69, RZ, 0x8, R74 ;  /* 0x00000008ff457819 */ /* 0x000fca000001144a */
[----:B------:R3:W-:Y:S02]  /*4dd10*/  @P6 STG.E.U8 desc[UR20][R90.64], R69 ;  /* 0x000000455a006986 */ /* 0x0007e4000c101114 */
[----:B---3--:R-:W-:-:S05]  /*4dd20*/  IMAD.MOV.U32 R90, RZ, RZ, R75 ;  /* 0x000000ffff5a7224 */ /* 0x008fca00078e004b */
[----:B------:R-:W-:-:S05]  /*4dd30*/  SHF.R.S32.HI R90, RZ, 0x8, R90 ;  /* 0x00000008ff5a7819 */ /* 0x000fca000001145a */
[----:B------:R2:W-:Y:S01]  /*4dd40*/  @P5 STG.E.U8 desc[UR20][R88.64], R90 ;  /* 0x0000005a58005986 */ /* 0x0005e2000c101114 */
[----:B-----5:R-:W-:-:S03]  /*4dd50*/  F2FP.SATFINITE.E5M2.F32.PACK_AB_MERGE_C R69, R6, R12, RZ ;  /* 0x0000000c0645723e */ /* 0x020fc600048060ff */
[----:B------:R-:W3:Y:S01]  /*4dd60*/  LDL.LU R6, [R1+0x13f4] ;  /* 0x0013f40001067983 */ /* 0x000ee20000300800 */
[----:B--2---:R-:W-:-:S03]  /*4dd70*/  F2FP.SATFINITE.E5M2.F32.PACK_AB_MERGE_C R88, R4, R8, RZ ;  /* 0x000000080458723e */ /* 0x004fc600048060ff */
[----:B------:R-:W2:Y:S04]  /*4dd80*/  LDL.LU R8, [R1+0x688] ;  /* 0x0006880001087983 */ /* 0x000ea80000300800 */
[----:B------:R-:W2:Y:S04]  /*4dd90*/  LDL.LU R4, [R1+0x68c] ;  /* 0x00068c0001047983 */ /* 0x000ea80000300800 */
[----:B------:R-:W5:Y:S04]  /*4dda0*/  LDL.LU R11, [R1+0x288] ;  /* 0x00028800010b7983 */ /* 0x000f680000300800 */
[----:B------:R-:W5:Y:S01]  /*4ddb0*/  LDL.LU R12, [R1+0x28c] ;  /* 0x00028c00010c7983 */ /* 0x000f620000300800 */
[----:B-1----:R-:W-:Y:S01]  /*4ddc0*/  ISETP.LT.AND P6, PT, R9, UR10, !P0 ;  /* 0x0000000a09007c0c */ /* 0x002fe2000c7c1270 */
[----:B------:R-:W1:Y:S01]  /*4ddd0*/  LDCU UR10, c[0x0][0x398] ;  /* 0x00007300ff0a77ac */ /* 0x000e620008000800 */
[----:B------:R-:W-:Y:S01]  /*4dde0*/  ISETP.LT.AND P0, PT, R5, UR12, !P0 ;  /* 0x0000000c05007c0c */ /* 0x000fe2000c701270 */
[----:B------:R-:W5:Y:S01]  /*4ddf0*/  LDL.LU R14, [R1+0x13f8] ;  /* 0x0013f800010e7983 */ /* 0x000f620000300800 */
[----:B------:R-:W-:Y:S01]  /*4de00*/  ISETP.GE.AND P4, PT, R13, UR4, PT ;  /* 0x000000040d007c0c */ /* 0x000fe2000bf86270 */
[----:B------:R-:W0:Y:S01]  /*4de10*/  LDCU UR4, c[0x0][0x39c] ;  /* 0x00007380ff0477ac */ /* 0x000e220008000800 */
[----:B------:R-:W-:Y:S01]  /*4de20*/  SHF.R.S32.HI R93, RZ, 0x1f, R92 ;  /* 0x0000001fff5d7819 */ /* 0x000fe2000001145c */
[----:B------:R-:W5:Y:S01]  /*4de30*/  LDL.LU R13, [R1+0x1400] ;  /* 0x00140000010d7983 */ /* 0x000f620000300800 */
[----:B------:R-:W-:Y:S01]  /*4de40*/  IADD3 R74, P2, PT, R92, R2, RZ ;  /* 0x000000025c4a7210 */ /* 0x000fe20007f5e0ff */
[----:B------:R-:W0:Y:S01]  /*4de50*/  LDCU UR12, c[0x0][0x398] ;  /* 0x00007300ff0c77ac */ /* 0x000e220008000800 */
[----:B------:R-:W-:-:S02]  /*4de60*/  PRMT R89, R69, 0x9910, RZ ;  /* 0x0000991045597816 */ /* 0x000fc400000000ff */
[----:B------:R-:W-:Y:S01]  /*4de70*/  ISETP.LT.AND P5, PT, R9, UR14, !P4 ;  /* 0x0000000e09007c0c */ /* 0x000fe2000e7a1270 */
[----:B------:R-:W-:Y:S01]  /*4de80*/  IMAD.X R75, R93, 0x1, R0, P2 ;  /* 0x000000015d4b7824 */ /* 0x000fe200010e0600 */
[----:B----4-:R-:W-:Y:S01]  /*4de90*/  ISETP.GE.AND P2, PT, R10, UR6, PT ;  /* 0x000000060a007c0c */ /* 0x010fe2000bf46270 */
[----:B------:R4:W-:Y:S01]  /*4dea0*/  @P6 STG.E.U8 desc[UR20][R86.64], R69 ;  /* 0x0000004556006986 */ /* 0x0009e2000c101114 */
[----:B------:R-:W3:Y:S03]  /*4deb0*/  LDCU UR6, c[0x0][0x39c] ;  /* 0x00007380ff0677ac */ /* 0x000ee60008000800 */
[----:B------:R0:W-:Y:S01]  /*4dec0*/  @P0 STG.E.U8 desc[UR20][R70.64], R88 ;  /* 0x0000005846000986 */ /* 0x0001e2000c101114 */
[----:B------:R-:W1:Y:S01]  /*4ded0*/  LDCU UR14, c[0x0][0x398] ;  /* 0x00007300ff0e77ac */ /* 0x000e620008000800 */
[----:B----4-:R-:W-:Y:S01]  /*4dee0*/  IMAD.MOV.U32 R69, RZ, RZ, R89 ;  /* 0x000000ffff457224 */ /* 0x010fe200078e0059 */
[----:B0-----:R-:W-:-:S04]  /*4def0*/  IADD3 R70, P0, PT, R92, R68, RZ ;  /* 0x000000445c467210 */ /* 0x001fc80007f1e0ff */
[----:B------:R-:W-:Y:S01]  /*4df00*/  SHF.R.S32.HI R71, RZ, 0x8, R69 ;  /* 0x00000008ff477819 */ /* 0x000fe20000011445 */
[----:B------:R-:W-:-:S04]  /*4df10*/  VIADD R69, R92, UR26 ;  /* 0x0000001a5c457c36 */ /* 0x000fc80008000000 */
[----:B------:R0:W-:Y:S01]  /*4df20*/  @P5 STG.E.U8 desc[UR20][R72.64], R71 ;  /* 0x0000004748005986 */ /* 0x0001e2000c101114 */
[----:B------:R-:W-:Y:S02]  /*4df30*/  SHF.R.S32.HI R86, RZ, 0x1f, R69 ;  /* 0x0000001fff567819 */ /* 0x000fe40000011445 */
[----:B------:R-:W-:Y:S01]  /*4df40*/  ISETP.GE.AND P6, PT, R7, UR4, PT ;  /* 0x0000000407007c0c */ /* 0x000fe2000bfc6270 */
[----:B------:R-:W4:Y:S01]  /*4df50*/  LDCU UR4, c[0x0][0x39c] ;  /* 0x00007380ff0477ac */ /* 0x000f220008000800 */
[----:B0-----:R-:W-:Y:S01]  /*4df60*/  IMAD.X R71, R93, 0x1, R3, P0 ;  /* 0x000000015d477824 */ /* 0x001fe200000e0603 */
[----:B------:R-:W-:Y:S02]  /*4df70*/  IADD3 R72, P0, PT, R69, R2, RZ ;  /* 0x0000000245487210 */ /* 0x000fe40007f1e0ff */
[----:B------:R-:W-:-:S03]  /*4df80*/  PRMT R89, R88, 0x9910, RZ ;  /* 0x0000991058597816 */ /* 0x000fc600000000ff */
[----:B------:R-:W-:Y:S01]  /*4df90*/  IMAD.X R73, R86, 0x1, R0, P0 ;  /* 0x0000000156497824 */ /* 0x000fe200000e0600 */
[----:B---3--:R-:W-:Y:S01]  /*4dfa0*/  ISETP.GE.AND P0, PT, R6, UR6, PT ;  /* 0x0000000606007c0c */ /* 0x008fe2000bf06270 */
[----:B------:R-:W0:Y:S01]  /*4dfb0*/  LDCU UR6, c[0x0][0x398] ;  /* 0x00007300ff0677ac */ /* 0x000e220008000800 */
[----:B------:R-:W3:Y:S04]  /*4dfc0*/  LDL.LU R6, [R1+0x698] ;  /* 0x0006980001067983 */ /* 0x000ee80000300800 */
[----:B------:R-:W3:Y:S01]  /*4dfd0*/  LDL.LU R7, [R1+0x69c] ;  /* 0x00069c0001077983 */ /* 0x000ee20000300800 */
[----:B--2---:R-:W-:-:S03]  /*4dfe0*/  F2FP.SATFINITE.E5M2.F32.PACK_AB_MERGE_C R88, R4, R8, RZ ;  /* 0x000000080458723e */ /* 0x004fc600048060ff */
[----:B------:R-:W2:Y:S04]  /*4dff0*/  LDL.LU R4, [R1+0x13fc] ;  /* 0x0013fc0001047983 */ /* 0x000ea80000300800 */
[----:B------:R-:W2:Y:S01]  /*4e000*/  LDL.LU R10, [R1+0x690] ;  /* 0x00069000010a7983 */ /* 0x000ea20000300800 */
[----:B-----5:R-:W-:-:S03]  /*4e010*/  F2FP.SATFINITE.E5M2.F32.PACK_AB_MERGE_C R87, R12, R11, RZ ;  /* 0x0000000b0c57723e */ /* 0x020fc600048060ff */
[----:B------:R-:W5:Y:S04]  /*4e020*/  LDL.LU R8, [R1+0x694] ;  /* 0x0006940001087983 */ /* 0x000f680000300800 */
[----:B------:R-:W5:Y:S04]  /*4e030*/  LDL.LU R11, [R1+0x290] ;  /* 0x00029000010b7983 */ /* 0x000f680000300800 */
[----:B------:R-:W5:Y:S01]  /*4e040*/  LDL.LU R12, [R1+0x294] ;  /* 0x00029400010c7983 */ /* 0x000f620000300800 */
[----:B------:R-:W-:Y:S01]  /*4e050*/  ISETP.LT.AND P4, PT, R5, UR9, !P4 ;  /* 0x0000000905007c0c */ /* 0x000fe2000e781270 */
[----:B------:R-:W0:Y:S01]  /*4e060*/  LDCU UR9, c[0x0][0x39c] ;  /* 0x00007380ff0977ac */ /* 0x000e220008000800 */
[----:B-1----:R-:W-:-:S02]  /*4e070*/  ISETP.LT.AND P5, PT, R9, UR10, !P2 ;  /* 0x0000000a09007c0c */ /* 0x002fc4000d7a1270 */
[----:B------:R-:W-:Y:S01]  /*4e080*/  ISETP.LT.AND P2, PT, R5, UR12, !P2 ;  /* 0x0000000c05007c0c */ /* 0x000fe2000d741270 */
[----:B------:R-:W1:Y:S01]  /*4e090*/  LDCU UR10, c[0x0][0x398] ;  /* 0x00007300ff0a77ac */ /* 0x000e620008000800 */
[----:B------:R-:W-:Y:S01]  /*4e0a0*/  SHF.R.S32.HI R89, RZ, 0x8, R89 ;  /* 0x00000008ff597819 */ /* 0x000fe20000011459 */
[----:B------:R-:W0:Y:S06]  /*4e0b0*/  LDCU UR12, c[0x0][0x398] ;  /* 0x00007300ff0c77ac */ /* 0x000e2c0008000800 */
[----:B------:R0:W-:Y:S01]  /*4e0c0*/  @P4 STG.E.U8 desc[UR20][R84.64], R89 ;  /* 0x0000005954004986 */ /* 0x0001e2000c101114 */
[----:B------:R-:W-:Y:S01]  /*4e0d0*/  ISETP.LT.AND P4, PT, R9, UR14, !P6 ;  /* 0x0000000e09007c0c */ /* 0x000fe2000f781270 */
[----:B------:R-:W1:Y:S02]  /*4e0e0*/  LDCU UR14, c[0x0][0x398] ;  /* 0x00007300ff0e77ac */ /* 0x000e640008000800 */
[----:B------:R1:W-:Y:S01]  /*4e0f0*/  @P5 STG.E.U8 desc[UR20][R82.64], R88 ;  /* 0x0000005852005986 */ /* 0x0003e2000c101114 */
[----:B----4-:R-:W-:Y:S01]  /*4e100*/  ISETP.GE.AND P5, PT, R14, UR4, PT ;  /* 0x000000040e007c0c */ /* 0x010fe2000bfa6270 */
[----:B------:R-:W2:Y:S01]  /*4e110*/  LDCU UR4, c[0x0][0x39c] ;  /* 0x00007380ff0477ac */ /* 0x000ea20008000800 */
[----:B0-----:R-:W-:Y:S01]  /*4e120*/  PRMT R84, R88, 0x9910, RZ ;  /* 0x0000991058547816 */ /* 0x001fe200000000ff */
[----:B------:R0:W-:Y:S01]  /*4e130*/  @P2 STG.E.U8 desc[UR20][R76.64], R87 ;  /* 0x000000574c002986 */ /* 0x0001e2000c101114 */
[----:B------:R-:W-:Y:S01]  /*4e140*/  ISETP.LT.AND P6, PT, R5, UR6, !P6 ;  /* 0x0000000605007c0c */ /* 0x000fe2000f7c1270 */
[----:B------:R-:W4:Y:S02]  /*4e150*/  LDCU UR6, c[0x0][0x398] ;  /* 0x00007300ff0677ac */ /* 0x000f240008000800 */
[----:B-1----:R-:W-:Y:S01]  /*4e160*/  IMAD.MOV.U32 R82, RZ, RZ, R84 ;  /* 0x000000ffff527224 */ /* 0x002fe200078e0054 */
[----:B0-----:R-:W-:-:S04]  /*4e170*/  PRMT R87, R87, 0x9910, RZ ;  /* 0x0000991057577816 */ /* 0x001fc800000000ff */
[----:B------:R-:W-:Y:S01]  /*4e180*/  SHF.R.S32.HI R77, RZ, 0x8, R82 ;  /* 0x00000008ff4d7819 */ /* 0x000fe20000011452 */
[----:B------:R-:W-:-:S04]  /*4e190*/  IMAD.MOV.U32 R82, RZ, RZ, R87 ;  /* 0x000000ffff527224 */ /* 0x000fc800078e0057 */
[----:B------:R0:W-:Y:S02]  /*4e1a0*/  @P4 STG.E.U8 desc[UR20][R80.64], R77 ;  /* 0x0000004d50004986 */ /* 0x0001e4000c101114 */
[----:B0-----:R-:W-:-:S05]  /*4e1b0*/  SHF.R.S32.HI R80, RZ, 0x8, R82 ;  /* 0x00000008ff507819 */ /* 0x001fca0000011452 */
[----:B------:R3:W-:Y:S02]  /*4e1c0*/  @P6 STG.E.U8 desc[UR20][R78.64], R80 ;  /* 0x000000504e006986 */ /* 0x0007e4000c101114 */
[----:B---3--:R-:W-:Y:S02]  /*4e1d0*/  F2FP.SATFINITE.E5M2.F32.PACK_AB_MERGE_C R80, R7, R6, RZ ;  /* 0x000000060750723e */ /* 0x008fe400048060ff */
[----:B--2---:R-:W-:Y:S01]  /*4e1e0*/  ISETP.GE.AND P6, PT, R4, UR4, PT ;  /* 0x0000000404007c0c */ /* 0x004fe2000bfc6270 */
[----:B------:R-:W0:Y:S01]  /*4e1f0*/  LDCU UR4, c[0x0][0x39c] ;  /* 0x00007380ff0477ac */ /* 0x000e220008000800 */
[----:B------:R-:W2:Y:S01]  /*4e200*/  LDL.LU R4, [R1+0x1410] ;  /* 0x0014100001047983 */ /* 0x000ea20000300800 */
[----:B-----5:R-:W-:-:S03]  /*4e210*/  F2FP.SATFINITE.E5M2.F32.PACK_AB_MERGE_C R79, R8, R10, RZ ;  /* 0x0000000a084f723e */ /* 0x020fc600048060ff */
[----:B------:R-:W3:Y:S04]  /*4e220*/  LDL.LU R8, [R1+0x1408] ;  /* 0x0014080001087983 */ /* 0x000ee80000300800 */
[----:B------:R-:W5:Y:S01]  /*4e230*/  LDL.LU R6, [R1+0x6a0] ;  /* 0x0006a00001067983 */ /* 0x000f620000300800 */
[----:B------:R-:W-:-:S03]  /*4e240*/  F2FP.SATFINITE.E5M2.F32.PACK_AB_MERGE_C R78, R12, R11, RZ ;  /* 0x0000000b0c4e723e */ /* 0x000fc600048060ff */
[----:B------:R-:W5:Y:S04]  /*4e250*/  LDL.LU R7, [R1+0x6a4] ;  /* 0x0006a40001077983 */ /* 0x000f680000300800 */
[----:B------:R-:W0:Y:S04]  /*4e260*/  LDL.LU R10, [R1+0x1404] ;  /* 0x00140400010a7983 */ /* 0x000e280000300800 */
[----:B------:R-:W2:Y:S04]  /*4e270*/  LDL.LU R11, [R1+0x298] ;  /* 0x00029800010b7983 */ /* 0x000ea80000300800 */
[----:B------:R-:W2:Y:S01]  /*4e280*/  LDL.LU R12, [R1+0x29c] ;  /* 0x00029c00010c7983 */ /* 0x000ea20000300800 */
[----:B------:R-:W-:Y:S01]  /*4e290*/  ISETP.LT.AND P4, PT, R9, UR10, !P0 ;  /* 0x0000000a09007c0c */ /* 0x000fe2000c781270 */
[----:B------:R-:W1:Y:S01]  /*4e2a0*/  LDCU UR10, c[0x0][0x398] ;  /* 0x00007300ff0a77ac */ /* 0x000e620008000800 */
[----:B------:R-:W-:-:S02]  /*4e2b0*/  IADD3 R76, P2, PT, R69, R68, RZ ;  /* 0x00000044454c7210 */ /* 0x000fc40007f5e0ff */
[----:B------:R-:W-:-:S09]  /*4e2c0*/  ISETP.LT.AND P0, PT, R5, UR12, !P0 ;  /* 0x0000000c05007c0c */ /* 0x000fd2000c701270 */
[----:B------:R1:W-:Y:S01]  /*4e2d0*/  @P4 STG.E.U8 desc[UR20][R74.64], R79 ;  /* 0x0000004f4a004986 */ /* 0x0003e2000c101114 */
[----:B------:R-:W-:Y:S01]  /*4e2e0*/  IMAD.X R77, R86, 0x1, R3, P2 ;  /* 0x00000001564d7824 */ /* 0x000fe200010e0603 */
[----:B------:R-:W-:Y:S01]  /*4e2f0*/  ISETP.GE.AND P2, PT, R13, UR9, PT ;  /* 0x000000090d007c0c */ /* 0x000fe2000bf46270 */
[----:B------:R-:W1:Y:S01]  /*4e300*/  LDCU UR9, c[0x0][0x398] ;  /* 0x00007300ff0977ac */ /* 0x000e620008000800 */
[----:B----4-:R-:W-:Y:S01]  /*4e310*/  ISETP.LT.AND P4, PT, R9, UR6, !P5 ;  /* 0x0000000609007c0c */ /* 0x010fe2000ef81270 */
[----:B------:R4:W-:Y:S01]  /*4e320*/  @P0 STG.E.U8 desc[UR20][R70.64], R78 ;  /* 0x0000004e46000986 */ /* 0x0009e2000c101114 */
[----:B------:R-:W-:Y:S01]  /*4e330*/  VIADD R69, R69, UR26 ;  /* 0x0000001a45457c36 */ /* 0x000fe20008000000 */
[----:B------:R-:W1:Y:S01]  /*4e340*/  LDCU UR12, c[0x0][0x398] ;  /* 0x00007300ff0c77ac */ /* 0x000e620008000800 */
[----:B------:R-:W3:Y:S01]  /*4e350*/  LDCU UR6, c[0x0][0x39c] ;  /* 0x00007380ff0677ac */ /* 0x000ee20008000800 */
[----:B-1----:R-:W-:-:S05]  /*4e360*/  PRMT R79, R79, 0x9910, RZ ;  /* 0x000099104f4f7816 */ /* 0x002fca00000000ff */
[----:B----4-:R-:W-:Y:S01]  /*4e370*/  IMAD.MOV.U32 R71, RZ, RZ, R79 ;  /* 0x000000ffff477224 */ /* 0x010fe200078e004f */
[----:B------:R-:W-:-:S04]  /*4e380*/  PRMT R78, R78, 0x9910, RZ ;  /* 0x000099104e4e7816 */ /* 0x000fc800000000ff */
[----:B------:R-:W-:Y:S02]  /*4e390*/  SHF.R.S32.HI R71, RZ, 0x8, R71 ;  /* 0x00000008ff477819 */ /* 0x000fe40000011447 */
[----:B------:R-:W-:Y:S01]  /*4e3a0*/  ISETP.LT.AND P5, PT, R5, UR9, !P5 ;  /* 0x0000000905007c0c */ /* 0x000fe2000efa1270 */
[----:B------:R-:W1:Y:S02]  /*4e3b0*/  LDCU UR9, c[0x0][0x398] ;  /* 0x00007300ff0977ac */ /* 0x000e640008000800 */
[----:B------:R4:W-:Y:S01]  /*4e3c0*/  @P4 STG.E.U8 desc[UR20][R72.64], R71 ;  /* 0x0000004748004986 */ /* 0x0009e2000c101114 */
[----:B------:R-:W-:Y:S02]  /*4e3d0*/  SHF.R.S32.HI R70, RZ, 0x1f, R69 ;  /* 0x0000001fff467819 */ /* 0x000fe40000011445 */
[----:B------:R-:W-:Y:S01]  /*4e3e0*/  IADD3 R74, P0, PT, R69, R2, RZ ;  /* 0x00000002454a7210 */ /* 0x000fe20007f1e0ff */
[----:B----4-:R-:W-:-:S05]  /*4e3f0*/  IMAD.MOV.U32 R71, RZ, RZ, R78 ;  /* 0x000000ffff477224 */ /* 0x010fca00078e004e */
[----:B------:R-:W-:Y:S01]  /*4e400*/  SHF.R.S32.HI R71, RZ, 0x8, R71 ;  /* 0x00000008ff477819 */ /* 0x000fe20000011447 */
[----:B------:R-:W-:Y:S01]  /*4e410*/  IMAD.X R75, R70, 0x1, R0, P0 ;  /* 0x00000001464b7824 */ /* 0x000fe200000e0600 */
[----:B------:R-:W-:-:S03]  /*4e420*/  IADD3 R72, P0, PT, R69, R68, RZ ;  /* 0x0000004445487210 */ /* 0x000fc60007f1e0ff */
[----:B------:R4:W-:Y:S02]  /*4e430*/  @P5 STG.E.U8 desc[UR20][R76.64], R71 ;  /* 0x000000474c005986 */ /* 0x0009e4000c101114 */
[----:B------:R-:W-:Y:S01]  /*4e440*/  IMAD.X R73, R70, 0x1, R3, P0 ;  /* 0x0000000146497824 */ /* 0x000fe200000e0603 */
[----:B------:R-:W-:Y:S01]  /*4e450*/  ISETP.LT.AND P0, PT, R9, UR10, !P2 ;  /* 0x0000000a09007c0c */ /* 0x000fe2000d701270 */
[----:B------:R-:W-:Y:S01]  /*4e460*/  VIADD R69, R69, UR26 ;  /* 0x0000001a45457c36 */ /* 0x000fe20008000000 */
[----:B------:R-:W-:Y:S01]  /*4e470*/  ISETP.LT.AND P2, PT, R5, UR12, !P2 ;  /* 0x0000000c05007c0c */ /* 0x000fe2000d741270 */
[----:B------:R-:W0:Y:S01]  /*4e480*/  LDCU UR10, c[0x0][0x398] ;  /* 0x00007300ff0a77ac */ /* 0x000e220008000800 */
[----:B------:R-:W-:Y:S02]  /*4e490*/  ISETP.LT.AND P5, PT, R9, UR14, !P6 ;  /* 0x0000000e09007c0c */ /* 0x000fe4000f7a1270 */
[----:B------:R-:W-:Y:S01]  /*4e4a0*/  SHF.R.S32.HI R78, RZ, 0x1f, R69 ;  /* 0x0000001fff4e7819 */ /* 0x000fe20000011445 */
[----:B------:R-:W0:Y:S01]  /*4e4b0*/  LDCU UR12, c[0x0][0x398] ;  /* 0x00007300ff0c77ac */ /* 0x000e220008000800 */
[----:B------:R-:W-:-:S02]  /*4e4c0*/  IADD3 R70, P4, PT, R69, R2, RZ ;  /* 0x0000000245467210 */ /* 0x000fc40007f9e0ff */
[----:B----4-:R-:W-:Y:S01]  /*4e4d0*/  PRMT R77, R80, 0x9910, RZ ;  /* 0x00009910504d7816 */ /* 0x010fe200000000ff */
[----:B------:R-:W4:Y:S02]  /*4e4e0*/  LDCU UR14, c[0x0][0x398] ;  /* 0x00007300ff0e77ac */ /* 0x000f240008000800 */
[----:B------:R1:W-:Y:S01]  /*4e4f0*/  @P0 STG.E.U8 desc[UR20][R74.64], R80 ;  /* 0x000000504a000986 */ /* 0x0003e2000c101114 */
[----:B------:R-:W-:Y:S01]  /*4e500*/  IMAD.X R71, R78, 0x1, R0, P4 ;  /* 0x000000014e477824 */ /* 0x000fe200020e0600 */
[----:B-1----:R-:W-:Y:S02]  /*4e510*/  SHF.R.S32.HI R74, RZ, 0x8, R77 ;  /* 0x00000008ff4a7819 */ /* 0x002fe4000001144d */
[----:B--2---:R-:W-:Y:S02]  /*4e520*/  F2FP.SATFINITE.E5M2.F32.PACK_AB_MERGE_C R76, R12, R11, RZ ;  /* 0x0000000b0c4c723e */ /* 0x004fe400048060ff */
[----:B------:R-:W2:Y:S04]  /*4e530*/  LDL.LU R11, [R1+0x2a0] ;  /* 0x0002a000010b7983 */ /* 0x000ea80000300800 */
[----:B------:R-:W2:Y:S01]  /*4e540*/  LDL.LU R12, [R1+0x2a4] ;  /* 0x0002a400010c7983 */ /* 0x000ea20000300800 */
[----:B---3--:R-:W-:Y:S01]  /*4e550*/  ISETP.GE.AND P0, PT, R8, UR6, PT ;  /* 0x0000000608007c0c */ /* 0x008fe2000bf06270 */
[----:B------:R-:W1:Y:S02]  /*4e560*/  LDCU UR6, c[0x0][0x39c] ;  /* 0x00007380ff0677ac */ /* 0x000e640008000800 */
[----:B------:R3:W-:Y:S04]  /*4e570*/  @P2 STG.E.U8 desc[UR20][R72.64], R76 ;  /* 0x0000004c48002986 */ /* 0x0007e8000c101114 */
[----:B------:R0:W-:Y:S04]  /*4e580*/  @P5 STG.E.U8 desc[UR20][R70.64], R74 ;  /* 0x0000004a46005986 */ /* 0x0001e8000c101114 */
[----:B------:R-:W1:Y:S01]  /*4e590*/  LDL.LU R8, [R1+0x140c] ;  /* 0x00140c0001087983 */ /* 0x000e620000300800 */
[C---:B---3--:R-:W-:Y:S01]  /*4e5a0*/  IADD3 R72, P2, PT, R69.reuse, R68, RZ ;  /* 0x0000004445487210 */ /* 0x048fe20007f5e0ff */
[----:B0-----:R-:W-:Y:S01]  /*4e5b0*/  VIADD R74, R69, UR26 ;  /* 0x0000001a454a7c36 */ /* 0x001fe20008000000 */
[----:B-----5:R-:W-:-:S02]  /*4e5c0*/  F2FP.SATFINITE.E5M2.F32.PACK_AB_MERGE_C R69, R7, R6, RZ ;  /* 0x000000060745723e */ /* 0x020fc400048060ff */
[----:B------:R-:W3:Y:S04]  /*4e5d0*/  LDL.LU R6, [R1+0x6a8] ;  /* 0x0006a80001067983 */ /* 0x000ee80000300800 */
[----:B------:R-:W3:Y:S01]  /*4e5e0*/  LDL.LU R7, [R1+0x6ac] ;  /* 0x0006ac0001077983 */ /* 0x000ee20000300800 */
[----:B------:R-:W-:Y:S01]  /*4e5f0*/  ISETP.GE.AND P4, PT, R10, UR4, PT ;  /* 0x000000040a007c0c */ /* 0x000fe2000bf86270 */
[----:B------:R-:W0:Y:S01]  /*4e600*/  LDCU UR4, c[0x0][0x39c] ;  /* 0x00007380ff0477ac */ /* 0x000e220008000800 */
[----:B------:R-:W-:Y:S01]  /*4e610*/  PRMT R75, R76, 0x9910, RZ ;  /* 0x000099104c4b7816 */ /* 0x000fe200000000ff */
[----:B------:R-:W-:Y:S01]  /*4e620*/  IMAD.X R73, R78, 0x1, R3, P2 ;  /* 0x000000014e497824 */ /* 0x000fe200010e0603 */
[----:B------:R-:W-:Y:S02]  /*4e630*/  SHF.R.S32.HI R76, RZ, 0x1f, R74 ;  /* 0x0000001fff4c7819 */ /* 0x000fe4000001144a */
[----:B------:R-:W-:-:S05]  /*4e640*/  IADD3 R70, P2, PT, R74, R2, RZ ;  /* 0x000000024a467210 */ /* 0x000fca0007f5e0ff */
[----:B------:R-:W-:Y:S01]  /*4e650*/  IMAD.X R71, R76, 0x1, R0, P2 ;  /* 0x000000014c477824 */ /* 0x000fe200010e0600 */
[----:B0-----:R-:W-:Y:S01]  /*4e660*/  ISETP.GE.AND P2, PT, R4, UR4, PT ;  /* 0x0000000404007c0c */ /* 0x001fe2000bf46270 */
[----:B------:R-:W0:Y:S01]  /*4e670*/  LDCU UR4, c[0x0][0x39c] ;  /* 0x00007380ff0477ac */ /* 0x000e220008000800 */
[----:B------:R-:W0:Y:S01]  /*4e680*/  LDL.LU R4, [R1+0x1414] ;  /* 0x0014140001047983 */ /* 0x000e220000300800 */
[----:B------:R-:W-:Y:S02]  /*4e690*/  ISETP.LT.AND P6, PT, R5, UR16, !P6 ;  /* 0x0000001005007c0c */ /* 0x000fe4000f7c1270 */
[----:B------:R-:W-:Y:S01]  /*4e6a0*/  ISETP.LT.AND P5, PT, R9, UR9, !P4 ;  /* 0x0000000909007c0c */ /* 0x000fe2000e7a1270 */
[----:B------:R-:W5:Y:S01]  /*4e6b0*/  LDCU UR9, c[0x0][0x398] ;  /* 0x00007300ff0977ac */ /* 0x000f620008000800 */
[----:B------:R-:W-:Y:S02]  /*4e6c0*/  SHF.R.S32.HI R75, RZ, 0x8, R75 ;  /* 0x00000008ff4b7819 */ /* 0x000fe4000001144b */
[----:B------:R-:W-:Y:S01]  /*4e6d0*/  ISETP.LT.AND P4, PT, R5, UR10, !P4 ;  /* 0x0000000a05007c0c */ /* 0x000fe2000e781270 */
[----:B------:R-:W0:Y:S01]  /*4e6e0*/  LDCU UR16, c[0x0][0x398] ;  /* 0x00007300ff1077ac */ /* 0x000e220008000800 */
[----:B------:R-:W0:Y:S05]  /*4e6f0*/  LDCU UR10, c[0x0][0x398] ;  /* 0x00007300ff0a77ac */ /* 0x000e2a0008000800 */
[----:B------:R4:W-:Y:S04]  /*4e700*/  @P6 STG.E.U8 desc[UR20][R72.64], R75 ;  /* 0x0000004b48006986 */ /* 0x0009e8000c101114 */
[----:B------:R5:W-:Y:S01]  /*4e710*/  @P5 STG.E.U8 desc[UR20][R70.64], R69 ;  /* 0x0000004546005986 */ /* 0x000be2000c101114 */
[----:B------:R-:W-:Y:S01]  /*4e720*/  ISETP.LT.AND P5, PT, R9, UR12, !P0 ;  /* 0x0000000c09007c0c */ /* 0x000fe2000c7a1270 */
[----:B------:R-:W0:Y:S01]  /*4e730*/  LDCU UR12, c[0x0][0x398] ;  /* 0x00007300ff0c77ac */ /* 0x000e220008000800 */
[----:B----4-:R-:W-:-:S02]  /*4e740*/  IADD3 R72, P6, PT, R74, R68, RZ ;  /* 0x000000444a487210 */ /* 0x010fc40007fde0ff */
[----:B-----5:R-:W-:Y:S01]  /*4e750*/  PRMT R71, R69, 0x9910, RZ ;  /* 0x0000991045477816 */ /* 0x020fe200000000ff */
[----:B------:R-:W-:Y:S02]  /*4e760*/  VIADD R69, R74, UR26 ;  /* 0x0000001a4a457c36 */ /* 0x000fe40008000000 */
[----:B------:R-:W-:-:S03]  /*4e770*/  IMAD.X R73, R76, 0x1, R3, P6 ;  /* 0x000000014c497824 */ /* 0x000fc600030e0603 */
[----:B------:R-:W-:Y:S02]  /*4e780*/  SHF.R.S32.HI R75, RZ, 0x1f, R69 ;  /* 0x0000001fff4b7819 */ /* 0x000fe40000011445 */
[----:B------:R-:W-:Y:S02]  /*4e790*/  IADD3 R70, P6, PT, R69, R2, RZ ;  /* 0x0000000245467210 */ /* 0x000fe40007fde0ff */
[----:B------:R-:W-:-:S03]  /*4e7a0*/  SHF.R.S32.HI R76, RZ, 0x8, R71 ;  /* 0x00000008ff4c7819 */ /* 0x000fc60000011447 */
[----:B------:R-:W-:Y:S01]  /*4e7b0*/  IMAD.X R71, R75, 0x1, R0, P6 ;  /* 0x000000014b477824 */ /* 0x000fe200030e0600 */
[----:B------:R-:W-:Y:S01]  /*4e7c0*/  ISETP.LT.AND P0, PT, R5, UR9, !P0 ;  /* 0x0000000905007c0c */ /* 0x000fe2000c701270 */
[----:B------:R-:W4:Y:S01]  /*4e7d0*/  LDCU UR9, c[0x0][0x398] ;  /* 0x00007300ff0977ac */ /* 0x000f220008000800 */
[----:B--2---:R-:W-:Y:S02]  /*4e7e0*/  F2FP.SATFINITE.E5M2.F32.PACK_AB_MERGE_C R74, R12, R11, RZ ;  /* 0x0000000b0c4a723e */ /* 0x004fe400048060ff */
[----:B------:R-:W2:Y:S04]  /*4e7f0*/  LDL.LU R11, [R1+0x2a8] ;  /* 0x0002a800010b7983 */ /* 0x000ea80000300800 */
[----:B------:R-:W2:Y:S04]  /*4e800*/  LDL.LU R12, [R1+0x2ac] ;  /* 0x0002ac00010c7983 */ /* 0x000ea80000300800 */
[----:B------:R5:W-:Y:S04]  /*4e810*/  @P4 STG.E.U8 desc[UR20][R72.64], R74 ;  /* 0x0000004a48004986 */ /* 0x000be8000c101114 */
[----:B------:R4:W-:Y:S01]  /*4e820*/  @P5 STG.E.U8 desc[UR20][R70.64], R76 ;  /* 0x0000004c46005986 */ /* 0x0009e2000c101114 */
[----:B-1----:R-:W-:Y:S01]  /*4e830*/  ISETP.GE.AND P4, PT, R8, UR6, PT ;  /* 0x0000000608007c0c */ /* 0x002fe2000bf86270 */
[----:B------:R-:W1:Y:S02]  /*4e840*/  LDCU UR6, c[0x0][0x39c] ;  /* 0x00007380ff0677ac */ /* 0x000e640008000800 */
[----:B------:R-:W1:Y:S01]  /*4e850*/  LDL.LU R8, [R1+0x1418] ;  /* 0x0014180001087983 */ /* 0x000e620000300800 */
[----:B-----5:R-:W-:-:S02]  /*4e860*/  IADD3 R72, P6, PT, R69, R68, RZ ;  /* 0x0000004445487210 */ /* 0x020fc40007fde0ff */
[----:B----4-:R-:W-:Y:S01]  /*4e870*/  PRMT R70, R74, 0x9910, RZ ;  /* 0x000099104a467816 */ /* 0x010fe200000000ff */
[----:B------:R-:W-:-:S04]  /*4e880*/  VIADD R74, R69, UR26 ;  /* 0x0000001a454a7c36 */ /* 0x000fc80008000000 */
[----:B------:R-:W-:Y:S02]  /*4e890*/  IMAD.MOV.U32 R69, RZ, RZ, R70 ;  /* 0x000000ffff457224 */ /* 0x000fe400078e0046 */
[----:B------:R-:W-:-:S03]  /*4e8a0*/  IMAD.X R73, R75, 0x1, R3, P6 ;  /* 0x000000014b497824 */ /* 0x000fc600030e0603 */
[----:B------:R-:W-:Y:S02]  /*4e8b0*/  SHF.R.S32.HI R75, RZ, 0x8, R69 ;  /* 0x00000008ff4b7819 */ /* 0x000fe40000011445 */
[----:B---3--:R-:W-:Y:S02]  /*4e8c0*/  F2FP.SATFINITE.E5M2.F32.PACK_AB_MERGE_C R69, R7, R6, RZ ;  /* 0x000000060745723e */ /* 0x008fe400048060ff */
[----:B------:R-:W3:Y:S04]  /*4e8d0*/  LDL.LU R6, [R1+0x6b0] ;  /* 0x0006b00001067983 */ /* 0x000ee80000300800 */
[----:B------:R-:W3:Y:S04]  /*4e8e0*/  LDL.LU R7, [R1+0x6b4] ;  /* 0x0006b40001077983 */ /* 0x000ee80000300800 */
[----:B------:R4:W-:Y:S01]  /*4e8f0*/  @P0 STG.E.U8 desc[UR20][R72.64], R75 ;  /* 0x0000004b48000986 */ /* 0x0009e2000c101114 */
[----:B0-----:R-:W-:Y:S01]  /*4e900*/  ISETP.GE.AND P0, PT, R4, UR4, PT ;  /* 0x0000000404007c0c */ /* 0x001fe2000bf06270 */
[----:B------:R-:W0:Y:S02]  /*4e910*/  LDCU UR4, c[0x0][0x39c] ;  /* 0x00007380ff0477ac */ /* 0x000e240008000800 */
[----:B------:R-:W0:Y:S01]  /*4e920*/  LDL.LU R4, [R1+0x1420] ;  /* 0x0014200001047983 */ /* 0x000e220000300800 */
[----:B------:R-:W-:Y:S01]  /*4e930*/  ISETP.LT.AND P5, PT, R9, UR14, !P2 ;  /* 0x0000000e09007c0c */ /* 0x000fe2000d7a1270 */
[----:B------:R-:W5:Y:S01]  /*4e940*/  LDCU UR14, c[0x0][0x398] ;  /* 0x00007300ff0e77ac */ /* 0x000f620008000800 */
[----:B------:R-:W-:-:S02]  /*4e950*/  SHF.R.S32.HI R76, RZ, 0x1f, R74 ;  /* 0x0000001fff4c7819 */ /* 0x000fc4000001144a */
[----:B------:R-:W-:-:S05]  /*4e960*/  IADD3 R70, P6, PT, R74, R2, RZ ;  /* 0x000000024a467210 */ /* 0x000fca0007fde0ff */
[----:B------:R-:W-:Y:S01]  /*4e970*/  IMAD.X R71, R76, 0x1, R0, P6 ;  /* 0x000000014c477824 */ /* 0x000fe200030e0600 */
[----:B----4-:R-:W-:-:S04]  /*4e980*/  IADD3 R72, P6, PT, R74, R68, RZ ;  /* 0x000000444a487210 */ /* 0x010fc80007fde0ff */
[----:B------:R4:W-:Y:S01]  /*4e990*/  @P5 STG.E.U8 desc[UR20][R70.64], R69 ;  /* 0x0000004546005986 */ /* 0x0009e2000c101114 */
[----:B------:R-:W-:Y:S01]  /*4e9a0*/  ISETP.LT.AND P2, PT, R5, UR16, !P2 ;  /* 0x0000001005007c0c */ /* 0x000fe2000d741270 */
[----:B------:R-:W-:Y:S01]  /*4e9b0*/  IMAD.X R73, R76, 0x1, R3, P6 ;  /* 0x000000014c497824 */ /* 0x000fe200030e0603 */
[----:B------:R-:W-:Y:S01]  /*4e9c0*/  ISETP.LT.AND P5, PT, R9, UR10, !P4 ;  /* 0x0000000a09007c0c */ /* 0x000fe2000e7a1270 */
[----:B------:R-:W0:Y:S01]  /*4e9d0*/  LDCU UR10, c[0x0][0x398] ;  /* 0x00007300ff0a77ac */ /* 0x000e220008000800 */
[----:B----4-:R-:W-:Y:S01]  /*4e9e0*/  PRMT R71, R69, 0x9910, RZ ;  /* 0x0000991045477816 */ /* 0x010fe200000000ff */
[----:B------:R-:W-:Y:S01]  /*4e9f0*/  VIADD R69, R74, UR26 ;  /* 0x0000001a4a457c36 */ /* 0x000fe20008000000 */
[----:B------:R-:W4:Y:S04]  /*4ea00*/  LDCU UR16, c[0x0][0x398] ;  /* 0x00007300ff1077ac */ /* 0x000f280008000800 */
[----:B------:R-:W-:-:S02]  /*4ea10*/  SHF.R.S32.HI R75, RZ, 0x1f, R69 ;  /* 0x0000001fff4b7819 */ /* 0x000fc40000011445 */
[----:B------:R-:W-:Y:S02]  /*4ea20*/  IADD3 R70, P6, PT, R69, R2, RZ ;  /* 0x0000000245467210 */ /* 0x000fe40007fde0ff */
[----:B------:R-:W-:-:S03]  /*4ea30*/  SHF.R.S32.HI R76, RZ, 0x8, R71 ;  /* 0x00000008ff4c7819 */ /* 0x000fc60000011447 */
[----:B------:R-:W-:Y:S01]  /*4ea40*/  IMAD.X R71, R75, 0x1, R0, P6 ;  /* 0x000000014b477824 */ /* 0x000fe200030e0600 */
[----:B------:R-:W-:Y:S01]  /*4ea50*/  ISETP.LT.AND P4, PT, R5, UR12, !P4 ;  /* 0x0000000c05007c0c */ /* 0x000fe2000e781270 */
[----:B------:R-:W0:Y:S01]  /*4ea60*/  LDCU UR12, c[0x0][0x398] ;  /* 0x00007300ff0c77ac */ /* 0x000e220008000800 */
        /* <DEDUP_REMOVED lines=8> */
[----:B----4-:R-:W-:-:S02]  /*4eaf0*/  IADD3 R72, P6, PT, R69, R68, RZ ;  /* 0x0000004445487210 */ /* 0x010fc40007fde0ff */
[----:B-----5:R-:W-:Y:S01]  /*4eb00*/  PRMT R70, R74, 0x9910, RZ ;  /* 0x000099104a467816 */ /* 0x020fe200000000ff */
        /* <DEDUP_REMOVED lines=1223> */
[----:B------:R4:W-:Y:S01]  /*53780*/  @P2 STG.E.U8 desc[UR20][R72.64], R74 ;  /* 0x0000004a48002986 */ /* 0x0009e2000c101114 */
[----:B-1----:R-:W-:Y:S01]  /*53790*/  ISETP.GE.AND P2, PT, R8, UR6, PT ;  /* 0x0000000608007c0c */ /* 0x002fe2000bf46270 */
[----:B------:R-:W1:Y:S02]  /*537a0*/  LDCU UR6, c[0x0][0x39c] ;  /* 0x00007380ff0677ac */ /* 0x000e640008000800 */
[----:B------:R5:W-:Y:S04]  /*537b0*/  @P5 STG.E.U8 desc[UR20][R70.64], R76 ;  /* 0x0000004c46005986 */ /* 0x000be8000c101114 */
        /* <DEDUP_REMOVED lines=101> */
[----:B----4-:R-:W-:Y:S02]  /*53e10*/  IADD3 R72, P6, PT, R74, R68, RZ ;  /* 0x000000444a487210 */ /* 0x010fe40007fde0ff */
[----:B------:R-:W-:Y:S01]  /*53e20*/  ISETP.LT.AND P2, PT, R5, UR16, !P2 ;  /* 0x0000001005007c0c */ /* 0x000fe2000d741270 */
[----:B------:R-:W4:Y:S01]  /*53e30*/  LDCU UR16, c[0x0][0x398] ;  /* 0x00007300ff1077ac */ /* 0x000f220008000800 */
[----:B------:R5:W-:Y:S01]  /*53e40*/  @P5 STG.E.U8 desc[UR20][R70.64], R69 ;  /* 0x0000004546005986 */ /* 0x000be2000c101114 */
[----:B------:R-:W-:Y:S01]  /*53e50*/  ISETP.LT.AND P5, PT, R9, UR10, !P4 ;  /* 0x0000000a09007c0c */ /* 0x000fe2000e7a1270 */
[----:B------:R-:W-:Y:S01]  /*53e60*/  IMAD.X R73, R76, 0x1, R3, P6 ;  /* 0x000000014c497824 */ /* 0x000fe200030e0603 */
[----:B-----5:R-:W-:Y:S01]  /*53e70*/  PRMT R71, R69, 0x9910, RZ ;  /* 0x0000991045477816 */ /* 0x020fe200000000ff */
[----:B------:R-:W-:Y:S01]  /*53e80*/  VIADD R69, R74, UR26 ;  /* 0x0000001a4a457c36 */ /* 0x000fe20008000000 */
[----:B------:R-:W5:Y:S04]  /*53e90*/  LDCU UR10, c[0x0][0x398] ;  /* 0x00007300ff0a77ac */ /* 0x000f680008000800 */
        /* <DEDUP_REMOVED lines=12> */
[----:B------:R-:W1:Y:S04]  /*53f60*/  LDL.LU R8, [R1+0x1524] ;  /* 0x0015240001087983 */ /* 0x000e680000300800 */
[----:B------:R5:W-:Y:S01]  /*53f70*/  @P5 STG.E.U8 desc[UR20][R70.64], R76 ;  /* 0x0000004c46005986 */ /* 0x000be2000c101114 */
        /* <DEDUP_REMOVED lines=18> */
[----:B------:R-:W-:Y:S01]  /*540a0*/  ISETP.LT.AND P0, PT, R5, UR14, !P0 ;  /* 0x0000000e05007c0c */ /* 0x000fe2000c701270 */
[----:B------:R-:W0:Y:S01]  /*540b0*/  LDCU UR14, c[0x0][0x398] ;  /* 0x00007300ff0e77ac */ /* 0x000e220008000800 */
[----:B----4-:R-:W-:Y:S02]  /*540c0*/  IADD3 R72, P6, PT, R74, R68, RZ ;  /* 0x000000444a487210 */ /* 0x010fe40007fde0ff */
[----:B------:R4:W-:Y:S01]  /*540d0*/  @P5 STG.E.U8 desc[UR20][R70.64], R69 ;  /* 0x0000004546005986 */ /* 0x0009e2000c101114 */
[----:B------:R-:W-:Y:S01]  /*540e0*/  ISETP.LT.AND P5, PT, R9, UR10, !P2 ;  /* 0x0000000a09007c0c */ /* 0x000fe2000d7a1270 */
[----:B------:R-:W0:Y:S01]  /*540f0*/  LDCU UR10, c[0x0][0x398] ;  /* 0x00007300ff0a77ac */ /* 0x000e220008000800 */
[----:B------:R-:W-:Y:S01]  /*54100*/  IMAD.X R73, R76, 0x1, R3, P6 ;  /* 0x000000014c497824 */ /* 0x000fe200030e0603 */
[----:B----4-:R-:W-:Y:S01]  /*54110*/  PRMT R71, R69, 0x9910, RZ ;  /* 0x0000991045477816 */ /* 0x010fe200000000ff */
[----:B------:R-:W-:-:S05]  /*54120*/  VIADD R69, R74, UR26 ;  /* 0x0000001a4a457c36 */ /* 0x000fca0008000000 */
        /* <DEDUP_REMOVED lines=112> */
[----:B------:R-:W-:Y:S02]  /*54830*/  IADD3 R70, P6, PT, R74, R2, RZ ;  /* 0x000000024a467210 */ /* 0x000fe40007fde0ff */
[----:B------:R-:W-:Y:S01]  /*54840*/  ISETP.LT.AND P0, PT, R5, UR14, !P0 ;  /* 0x0000000e05007c0c */ /* 0x000fe2000c701270 */
[----:B------:R-:W0:Y:S02]  /*54850*/  LDCU UR14, c[0x0][0x398] ;  /* 0x00007300ff0e77ac */ /* 0x000e240008000800 */
[----:B------:R-:W-:Y:S01]  /*54860*/  IMAD.X R71, R76, 0x1, R0, P6 ;  /* 0x000000014c477824 */ /* 0x000fe200030e0600 */
[----:B----4-:R-:W-:-:S04]  /*54870*/  IADD3 R72, P6, PT, R74, R68, RZ ;  /* 0x000000444a487210 */ /* 0x010fc80007fde0ff */
[----:B------:R4:W-:Y:S01]  /*54880*/  @P5 STG.E.U8 desc[UR20][R70.64], R69 ;  /* 0x0000004546005986 */ /* 0x0009e2000c101114 */
[----:B------:R-:W-:Y:S01]  /*54890*/  ISETP.LT.AND P5, PT, R9, UR10, !P2 ;  /* 0x0000000a09007c0c */ /* 0x000fe2000d7a1270 */
[----:B------:R-:W-:Y:S01]  /*548a0*/  IMAD.X R73, R76, 0x1, R3, P6 ;  /* 0x000000014c497824 */ /* 0x000fe200030e0603 */
[----:B----4-:R-:W-:Y:S01]  /*548b0*/  PRMT R71, R69, 0x9910, RZ ;  /* 0x0000991045477816 */ /* 0x010fe200000000ff */
[----:B------:R-:W-:Y:S01]  /*548c0*/  VIADD R69, R74, UR26 ;  /* 0x0000001a4a457c36 */ /* 0x000fe20008000000 */
[----:B------:R-:W4:Y:S04]  /*548d0*/  LDCU UR10, c[0x0][0x398] ;  /* 0x00007300ff0a77ac */ /* 0x000f280008000800 */
[----:B------:R-:W-:Y:S02]  /*548e0*/  SHF.R.S32.HI R75, RZ, 0x1f, R69 ;  /* 0x0000001fff4b7819 */ /* 0x000fe40000011445 */
[----:B------:R-:W-:-:S02]  /*548f0*/  IADD3 R70, P6, PT, R69, R2, RZ ;  /* 0x0000000245467210 */ /* 0x000fc40007fde0ff */
        /* <DEDUP_REMOVED lines=102> */
[----:B------:R4:W-:Y:S01]  /*54f60*/  @P4 STG.E.U8 desc[UR20][R72.64], R75 ;  /* 0x0000004b48004986 */ /* 0x0009e2000c101114 */
[----:B0-----:R-:W-:Y:S01]  /*54f70*/  ISETP.GE.AND P4, PT, R4, UR4, PT ;  /* 0x0000000404007c0c */ /* 0x001fe2000bf86270 */
[----:B------:R-:W0:Y:S02]  /*54f80*/  LDCU UR4, c[0x0][0x39c] ;  /* 0x00007380ff0477ac */ /* 0x000e240008000800 */
[----:B------:R-:W3:Y:S04]  /*54f90*/  LDL.LU R7, [R1+0x5f4] ;  /* 0x0005f40001077983 */ /* 0x000ee80000300800 */
        /* <DEDUP_REMOVED lines=10> */
[----:B------:R-:W-:Y:S01]  /*55040*/  IMAD.X R73, R76, 0x1, R3, P6 ;  /* 0x000000014c497824 */ /* 0x000fe200030e0603 */
[----:B------:R-:W-:Y:S01]  /*55050*/  ISETP.LT.AND P5, PT, R9, UR10, !P2 ;  /* 0x0000000a09007c0c */ /* 0x000fe2000d7a1270 */
[----:B------:R-:W0:Y:S01]  /*55060*/  LDCU UR10, c[0x0][0x398] ;  /* 0x00007300ff0a77ac */ /* 0x000e220008000800 */
[----:B----4-:R-:W-:Y:S01]  /*55070*/  PRMT R71, R69, 0x9910, RZ ;  /* 0x0000991045477816 */ /* 0x010fe200000000ff */
[----:B------:R-:W-:-:S05]  /*55080*/  VIADD R69, R74, UR26 ;  /* 0x0000001a4a457c36 */ /* 0x000fca0008000000 */
[----:B------:R-:W-:Y:S02]  /*55090*/  SHF.R.S32.HI R75, RZ, 0x1f, R69 ;  /* 0x0000001fff4b7819 */ /* 0x000fe40000011445 */
[----:B------:R-:W-:Y:S02]  /*550a0*/  IADD3 R70, P6, PT, R69, R2, RZ ;  /* 0x0000000245467210 */ /* 0x000fe40007fde0ff */
[----:B------:R-:W-:-:S03]  /*550b0*/  SHF.R.S32.HI R76, RZ, 0x8, R71 ;  /* 0x00000008ff4c7819 */ /* 0x000fc60000011447 */
[----:B------:R-:W-:Y:S01]  /*550c0*/  IMAD.X R71, R75, 0x1, R0, P6 ;  /* 0x000000014b477824 */ /* 0x000fe200030e0600 */
[----:B--2---:R-:W-:Y:S02]  /*550d0*/  F2FP.SATFINITE.E5M2.F32.PACK_AB_MERGE_C R74, R12, R11, RZ ;  /* 0x0000000b0c4a723e */ /* 0x004fe400048060ff */
[----:B------:R-:W2:Y:S04]  /*550e0*/  LDL.LU R11, [R1+0x1f0] ;  /* 0x0001f000010b7983 */ /* 0x000ea80000300800 */
[----:B------:R4:W-:Y:S01]  /*550f0*/  @P0 STG.E.U8 desc[UR20][R72.64], R74 ;  /* 0x0000004a48000986 */ /* 0x0009e2000c101114 */
[----:B-1----:R-:W-:Y:S01]  /*55100*/  ISETP.GE.AND P0, PT, R8, UR6, PT ;  /* 0x0000000608007c0c */ /* 0x002fe2000bf06270 */
[----:B------:R-:W1:Y:S02]  /*55110*/  LDCU UR6, c[0x0][0x39c] ;  /* 0x00007380ff0677ac */ /* 0x000e640008000800 */
[----:B------:R-:W2:Y:S04]  /*55120*/  LDL.LU R12, [R1+0x1f4] ;  /* 0x0001f400010c7983 */ /* 0x000ea80000300800 */
[----:B------:R-:W1:Y:S04]  /*55130*/  LDL.LU R8, [R1+0x1568] ;  /* 0x0015680001087983 */ /* 0x000e680000300800 */
[----:B------:R5:W-:Y:S01]  /*55140*/  @P5 STG.E.U8 desc[UR20][R70.64], R76 ;  /* 0x0000004c46005986 */ /* 0x000be2000c101114 */
[----:B----4-:R-:W-:-:S05]  /*55150*/  IADD3 R72, P5, PT, R69, R68, RZ ;  /* 0x0000004445487210 */ /* 0x010fca0007fbe0ff */
[----:B------:R-:W-:Y:S01]  /*55160*/  IMAD.X R73, R75, 0x1, R3, P5 ;  /* 0x000000014b497824 */ /* 0x000fe200028e0603 */
[----:B-----5:R-:W-:Y:S01]  /*55170*/  PRMT R70, R74, 0x9910, RZ ;  /* 0x000099104a467816 */ /* 0x020fe200000000ff */
[----:B------:R-:W-:-:S04]  /*55180*/  VIADD R74, R69, UR26 ;  /* 0x0000001a454a7c36 */ /* 0x000fc80008000000 */
[----:B------:R-:W-:Y:S01]  /*55190*/  IMAD.MOV.U32 R69, RZ, RZ, R70 ;  /* 0x000000ffff457224 */ /* 0x000fe200078e0046 */
[----:B------:R-:W-:Y:S02]  /*551a0*/  SHF.R.S32.HI R76, RZ, 0x1f, R74 ;  /* 0x0000001fff4c7819 */ /* 0x000fe4000001144a */
[----:B------:R-:W-:Y:S02]  /*551b0*/  IADD3 R70, P5, PT, R74, R2, RZ ;  /* 0x000000024a467210 */ /* 0x000fe40007fbe0ff */
[----:B------:R-:W-:-:S03]  /*551c0*/  SHF.R.S32.HI R75, RZ, 0x8, R69 ;  /* 0x00000008ff4b7819 */ /* 0x000fc60000011445 */
[----:B------:R-:W-:Y:S01]  /*551d0*/  IMAD.X R71, R76, 0x1, R0, P5 ;  /* 0x000000014c477824 */ /* 0x000fe200028e0600 */
[----:B---3--:R-:W-:Y:S02]  /*551e0*/  F2FP.SATFINITE.E5M2.F32.PACK_AB_MERGE_C R69, R7, R6, RZ ;  /* 0x000000060745723e */ /* 0x008fe400048060ff */
[----:B------:R-:W3:Y:S01]  /*551f0*/  LDL.LU R6, [R1+0x5f8] ;  /* 0x0005f80001067983 */ /* 0x000ee20000300800 */
[----:B0-----:R-:W-:Y:S01]  /*55200*/  ISETP.GE.AND P5, PT, R4, UR4, PT ;  /* 0x0000000404007c0c */ /* 0x001fe2000bfa6270 */
[----:B------:R-:W0:Y:S02]  /*55210*/  LDCU UR4, c[0x0][0x39c] ;  /* 0x00007380ff0477ac */ /* 0x000e240008000800 */
[----:B------:R-:W3:Y:S04]  /*55220*/  LDL.LU R7, [R1+0x5fc] ;  /* 0x0005fc0001077983 */ /* 0x000ee80000300800 */
[----:B------:R-:W0:Y:S01]  /*55230*/  LDL.LU R4, [R1+0x1560] ;  /* 0x0015600001047983 */ /* 0x000e220000300800 */
[----:B------:R-:W-:Y:S01]  /*55240*/  ISETP.LT.AND P2, PT, R5, UR16, !P2 ;  /* 0x0000001005007c0c */ /* 0x000fe2000d741270 */
[----:B------:R-:W4:Y:S01]  /*55250*/  LDCU UR16, c[0x0][0x398] ;  /* 0x00007300ff1077ac */ /* 0x000f220008000800 */
[----:B------:R-:W-:Y:S01]  /*55260*/  ISETP.LT.AND P6, PT, R9, UR9, !P4 ;  /* 0x0000000909007c0c */ /* 0x000fe2000e7c1270 */
[----:B------:R-:W5:Y:S01]  /*55270*/  LDL.LU R15, [R1+0x1570] ;  /* 0x00157000010f7983 */ /* 0x000f620000300800 */
[----:B------:R-:W-:Y:S01]  /*55280*/  ISETP.LT.AND P4, PT, R5, UR12, !P4 ;  /* 0x0000000c05007c0c */ /* 0x000fe2000e781270 */
[----:B------:R-:W0:Y:S01]  /*55290*/  LDCU UR12, c[0x0][0x398] ;  /* 0x00007300ff0c77ac */ /* 0x000e220008000800 */
[----:B------:R-:W5:Y:S07]  /*552a0*/  LDCU UR9, c[0x0][0x39c] ;  /* 0x00007380ff0977ac */ /* 0x000f6e0008000800 */
[----:B------:R4:W-:Y:S04]  /*552b0*/  @P2 STG.E.U8 desc[UR20][R72.64], R75 ;  /* 0x0000004b48002986 */ /* 0x0009e8000c101114 */
[----:B------:R4:W-:Y:S02]  /*552c0*/  @P6 STG.E.U8 desc[UR20][R70.64], R69 ;  /* 0x0000004546006986 */ /* 0x0009e4000c101114 */
[----:B----4-:R-:W-:-:S02]  /*552d0*/  IADD3 R72, P6, PT, R74, R68, RZ ;  /* 0x000000444a487210 */ /* 0x010fc40007fde0ff */
[----:B------:R-:W-:Y:S01]  /*552e0*/  PRMT R71, R69, 0x9910, RZ ;  /* 0x0000991045477816 */ /* 0x000fe200000000ff */
[----:B------:R-:W-:Y:S02]  /*552f0*/  VIADD R69, R74, UR26 ;  /* 0x0000001a4a457c36 */ /* 0x000fe40008000000 */
[----:B------:R-:W-:Y:S01]  /*55300*/  IMAD.X R73, R76, 0x1, R3, P6 ;  /* 0x000000014c497824 */ /* 0x000fe200030e0603 */
[----:B------:R-:W-:Y:S01]  /*55310*/  ISETP.LT.AND P2, PT, R9, UR10, !P0 ;  /* 0x0000000a09007c0c */ /* 0x000fe2000c741270 */
[C---:B------:R-:W-:Y:S01]  /*55320*/  VIADD R88, R69.reuse, UR26 ;  /* 0x0000001a45587c36 */ /* 0x040fe20008000000 */
[----:B------:R-:W-:Y:S01]  /*55330*/  SHF.R.S32.HI R75, RZ, 0x1f, R69 ;  /* 0x0000001fff4b7819 */ /* 0x000fe20000011445 */
[----:B------:R-:W4:Y:S01]  /*55340*/  LDCU UR10, c[0x0][0x39c] ;  /* 0x00007380ff0a77ac */ /* 0x000f220008000800 */
[----:B------:R-:W-:Y:S02]  /*55350*/  IADD3 R70, P6, PT, R69, R2, RZ ;  /* 0x0000000245467210 */ /* 0x000fe40007fde0ff */
[----:B------:R-:W-:-:S03]  /*55360*/  SHF.R.S32.HI R76, RZ, 0x8, R71 ;  /* 0x00000008ff4c7819 */ /* 0x000fc60000011447 */
[----:B------:R-:W-:Y:S01]  /*55370*/  IMAD.X R71, R75, 0x1, R0, P6 ;  /* 0x000000014b477824 */ /* 0x000fe200030e0600 */
[----:B--2---:R-:W-:Y:S02]  /*55380*/  F2FP.SATFINITE.E5M2.F32.PACK_AB_MERGE_C R74, R12, R11, RZ ;  /* 0x0000000b0c4a723e */ /* 0x004fe400048060ff */
[----:B------:R-:W2:Y:S01]  /*55390*/  LDL.LU R11, [R1+0x1f8] ;  /* 0x0001f800010b7983 */ /* 0x000ea20000300800 */
[----:B-1----:R-:W-:Y:S02]  /*553a0*/  ISETP.GE.AND P6, PT, R8, UR6, PT ;  /* 0x0000000608007c0c */ /* 0x002fe4000bfc6270 */
[----:B------:R-:W-:Y:S01]  /*553b0*/  ISETP.LT.AND P0, PT, R5, UR14, !P0 ;  /* 0x0000000e05007c0c */ /* 0x000fe2000c701270 */
[----:B------:R-:W2:Y:S01]  /*553c0*/  LDL.LU R8, [R1+0x1fc] ;  /* 0x0001fc0001087983 */ /* 0x000ea20000300800 */
[----:B------:R-:W-:Y:S01]  /*553d0*/  VIADD R84, R88, UR26 ;  /* 0x0000001a58547c36 */ /* 0x000fe20008000000 */
[----:B------:R-:W1:Y:S02]  /*553e0*/  LDCU UR14, c[0x0][0x398] ;  /* 0x00007300ff0e77ac */ /* 0x000e640008000800 */
[----:B------:R4:W-:Y:S01]  /*553f0*/  @P4 STG.E.U8 desc[UR20][R72.64], R74 ;  /* 0x0000004a48004986 */ /* 0x0009e2000c101114 */
[----:B------:R-:W0:Y:S03]  /*55400*/  LDCU UR6, c[0x0][0x39c] ;  /* 0x00007380ff0677ac */ /* 0x000e260008000800 */
[----:B------:R1:W-:Y:S01]  /*55410*/  @P2 STG.E.U8 desc[UR20][R70.64], R76 ;  /* 0x0000004c46002986 */ /* 0x0003e2000c101114 */
[----:B----4-:R-:W-:-:S02]  /*55420*/  PRMT R74, R74, 0x9910, RZ ;  /* 0x000099104a4a7816 */ /* 0x010fc400000000ff */
[----:B------:R-:W-:-:S03]  /*55430*/  IADD3 R72, P2, PT, R69, R68, RZ ;  /* 0x0000004445487210 */ /* 0x000fc60007f5e0ff */
[----:B------:R-:W-:Y:S01]  /*55440*/  IMAD.MOV.U32 R69, RZ, RZ, R74 ;  /* 0x000000ffff457224 */ /* 0x000fe200078e004a */
[----:B------:R-:W-:Y:S01]  /*55450*/  SHF.R.S32.HI R74, RZ, 0x1f, R88 ;  /* 0x0000001fff4a7819 */ /* 0x000fe20000011458 */
[----:B------:R-:W-:Y:S01]  /*55460*/  IMAD.X R73, R75, 0x1, R3, P2 ;  /* 0x000000014b497824 */ /* 0x000fe200010e0603 */
[----:B-1----:R-:W-:-:S05]  /*55470*/  IADD3 R70, P2, PT, R88, R2, RZ ;  /* 0x0000000258467210 */ /* 0x002fca0007f5e0ff */
[----:B------:R-:W-:Y:S01]  /*55480*/  IMAD.X R71, R74, 0x1, R0, P2 ;  /* 0x000000014a477824 */ /* 0x000fe200010e0600 */
[----:B0-----:R-:W-:Y:S02]  /*55490*/  ISETP.GE.AND P2, PT, R4, UR4, PT ;  /* 0x0000000404007c0c */ /* 0x001fe4000bf46270 */
[----:B---3--:R-:W-:Y:S01]  /*554a0*/  F2FP.SATFINITE.E5M2.F32.PACK_AB_MERGE_C R14, R7, R6, RZ ;  /* 0x00000006070e723e */ /* 0x008fe200048060ff */
[----:B------:R-:W3:Y:S01]  /*554b0*/  LDL.LU R4, [R1+0x1574] ;  /* 0x0015740001047983 */ /* 0x000ee20000300800 */
[----:B------:R-:W-:Y:S01]  /*554c0*/  ISETP.LT.AND P4, PT, R9, UR16, !P5 ;  /* 0x0000001009007c0c */ /* 0x000fe2000ef81270 */
[----:B------:R-:W-:Y:S01]  /*554d0*/  VIADD R80, R84, UR26 ;  /* 0x0000001a54507c36 */ /* 0x000fe20008000000 */
[----:B------:R-:W-:Y:S01]  /*554e0*/  SHF.R.S32.HI R69, RZ, 0x8, R69 ;  /* 0x00000008ff457819 */ /* 0x000fe20000011445 */
[----:B------:R-:W4:Y:S01]  /*554f0*/  LDL.LU R22, [R1+0x400] ;  /* 0x0004000001167983 */ /* 0x000f220000300800 */
[----:B------:R-:W0:Y:S03]  /*55500*/  LDCU UR16, c[0x0][0x398] ;  /* 0x00007300ff1077ac */ /* 0x000e260008000800 */
[----:B------:R1:W-:Y:S01]  /*55510*/  @P0 STG.E.U8 desc[UR20][R72.64], R69 ;  /* 0x0000004548000986 */ /* 0x0003e2000c101114 */
[----:B------:R-:W-:Y:S01]  /*55520*/  IADD3 R88, P0, PT, R88, R68, RZ ;  /* 0x0000004458587210 */ /* 0x000fe20007f1e0ff */
[----:B------:R-:W0:Y:S04]  /*55530*/  LDCU UR4, c[0x0][0x39c] ;  /* 0x00007380ff0477ac */ /* 0x000e280008000800 */
[----:B------:R5:W-:Y:S01]  /*55540*/  @P4 STG.E.U8 desc[UR20][R70.64], R14 ;  /* 0x0000000e46004986 */ /* 0x000be2000c101114 */
[----:B------:R-:W-:Y:S01]  /*55550*/  IMAD.X R89, R74, 0x1, R3, P0 ;  /* 0x000000014a597824 */ /* 0x000fe200000e0603 */
[----:B------:R-:W-:Y:S01]  /*55560*/  ISETP.LT.AND P4, PT, R5, UR12, !P5 ;  /* 0x0000000c05007c0c */ /* 0x000fe2000ef81270 */
[----:B------:R-:W-:Y:S01]  /*55570*/  VIADD R76, R80, UR26 ;  /* 0x0000001a504c7c36 */ /* 0x000fe20008000000 */
[----:B------:R-:W-:Y:S01]  /*55580*/  IADD3 R86, P0, PT, R84, R2, RZ ;  /* 0x0000000254567210 */ /* 0x000fe20007f1e0ff */
[----:B------:R-:W0:Y:S01]  /*55590*/  LDCU UR12, c[0x0][0x398] ;  /* 0x00007300ff0c77ac */ /* 0x000e220008000800 */
[----:B-1----:R-:W-:-:S02]  /*555a0*/  SHF.R.S32.HI R69, RZ, 0x1f, R84 ;  /* 0x0000001fff457819 */ /* 0x002fc40000011454 */
[----:B------:R-:W-:-:S03]  /*555b0*/  IADD3 R84, P5, PT, R84, R68, RZ ;  /* 0x0000004454547210 */ /* 0x000fc60007fbe0ff */
[C---:B------:R-:W-:Y:S01]  /*555c0*/  IMAD.X R87, R69.reuse, 0x1, R0, P0 ;  /* 0x0000000145577824 */ /* 0x040fe200000e0600 */
[----:B-----5:R-:W-:Y:S01]  /*555d0*/  SHF.R.S32.HI R70, RZ, 0x1f, R80 ;  /* 0x0000001fff467819 */ /* 0x020fe20000011450 */
[--C-:B------:R-:W-:Y:S01]  /*555e0*/  IMAD.X R85, R69, 0x1, R3.reuse, P5 ;  /* 0x0000000145557824 */ /* 0x100fe200028e0603 */
[C---:B------:R-:W-:Y:S02]  /*555f0*/  IADD3 R82, P0, PT, R80.reuse, R2, RZ ;  /* 0x0000000250527210 */ /* 0x040fe40007f1e0ff */
[----:B------:R-:W-:Y:S01]  /*55600*/  IADD3 R80, P5, PT, R80, R68, RZ ;  /* 0x0000004450507210 */ /* 0x000fe20007fbe0ff */
[----:B------:R-:W-:Y:S01]  /*55610*/  VIADD R72, R76, UR26 ;  /* 0x0000001a4c487c36 */ /* 0x000fe20008000000 */
[----:B------:R-:W-:Y:S01]  /*55620*/  SHF.R.S32.HI R71, RZ, 0x1f, R76 ;  /* 0x0000001fff477819 */ /* 0x000fe2000001144c */
[----:B------:R-:W-:Y:S01]  /*55630*/  IMAD.X R83, R70, 0x1, R0, P0 ;  /* 0x0000000146537824 */ /* 0x000fe200000e0600 */
[----:B------:R-:W-:Y:S01]  /*55640*/  IADD3 R78, P0, PT, R76, R2, RZ ;  /* 0x000000024c4e7210 */ /* 0x000fe20007f1e0ff */
        /* <DEDUP_REMOVED lines=14> */
[----:B------:R-:W-:Y:S01]  /*55730*/  VIADD R69, R92, UR26 ;  /* 0x0000001a5c457c36 */ /* 0x000fe20008000000 */
[----:B------:R-:W-:Y:S01]  /*55740*/  SHF.R.S32.HI R91, RZ, 0x1f, R92 ;  /* 0x0000001fff5b7819 */ /* 0x000fe2000001145c */
[----:B------:R-:W-:Y:S01]  /*55750*/  IMAD.X R71, R90, 0x1, R0, P0 ;  /* 0x000000015a477824 */ /* 0x000fe200000e0600 */
[----:B------:R-:W-:Y:S01]  /*55760*/  IADD3 R6, P0, PT, R92, R2, RZ ;  /* 0x000000025c067210 */ /* 0x000fe20007f1e0ff */
[----:B------:R-:W-:Y:S01]  /*55770*/  IMAD.X R13, R90, 0x1, R3, P5 ;  /* 0x000000015a0d7824 */ /* 0x000fe200028e0603 */
[----:B------:R-:W-:-:S05]  /*55780*/  IADD3 R92, P5, PT, R92, R68, RZ ;  /* 0x000000445c5c7210 */ /* 0x000fca0007fbe0ff */
[----:B------:R-:W-:Y:S01]  /*55790*/  IMAD.X R93, R91, 0x1, R3, P5 ;  /* 0x000000015b5d7824 */ /* 0x000fe200028e0603 */
[----:B------:R-:W-:Y:S01]  /*557a0*/  ISETP.GE.AND P5, PT, R15, UR9, PT ;  /* 0x000000090f007c0c */ /* 0x000fe2000bfa6270 */
[----:B------:R-:W-:Y:S01]  /*557b0*/  IMAD.X R7, R91, 0x1, R0, P0 ;  /* 0x000000015b077824 */ /* 0x000fe200000e0600 */
[----:B------:R-:W4:Y:S01]  /*557c0*/  LDL.LU R15, [R1+0x404] ;  /* 0x00040400010f7983 */ /* 0x000f220000300800 */
[----:B------:R-:W-:Y:S01]  /*557d0*/  SHF.R.S32.HI R10, RZ, 0x1f, R69 ;  /* 0x0000001fff0a7819 */ /* 0x000fe20000011445 */
[----:B------:R-:W1:Y:S01]  /*557e0*/  LDCU UR9, c[0x0][0x39c] ;  /* 0x00007380ff0977ac */ /* 0x000e620008000800 */
[----:B------:R-:W-:Y:S02]  /*557f0*/  IADD3 R90, P0, PT, R69, R2, RZ ;  /* 0x00000002455a7210 */ /* 0x000fe40007f1e0ff */
[----:B------:R-:W-:-:S03]  /*55800*/  PRMT R14, R14, 0x9910, RZ ;  /* 0x000099100e0e7816 */ /* 0x000fc600000000ff */
[----:B------:R-:W-:Y:S01]  /*55810*/  IMAD.X R91, R10, 0x1, R0, P0 ;  /* 0x000000010a5b7824 */ /* 0x000fe200000e0600 */
[----:B------:R-:W-:Y:S01]  /*55820*/  ISETP.LT.AND P0, PT, R9, UR14, !P6 ;  /* 0x0000000e09007c0c */ /* 0x000fe2000f701270 */
[----:B------:R-:W5:Y:S01]  /*55830*/  LDCU UR14, c[0x0][0x398] ;  /* 0x00007300ff0e77ac */ /* 0x000f620008000800 */
[----:B--2---:R-:W-:Y:S02]  /*55840*/  F2FP.SATFINITE.E5M2.F32.PACK_AB_MERGE_C R8, R8, R11, RZ ;  /* 0x0000000b0808723e */ /* 0x004fe400048060ff */
[----:B------:R-:W2:Y:S04]  /*55850*/  LDL.LU R11, [R1+0x1578] ;  /* 0x00157800010b7983 */ /* 0x000ea80000300800 */
[----:B------:R-:W2:Y:S04]  /*55860*/  LDL.LU R23, [R1] ;  /* 0x0000000001177983 */ /* 0x000ea80000300800 */
[----:B------:R-:W2:Y:S04]  /*55870*/  LDL.LU R20, [R1+0x4] ;  /* 0x0000040001147983 */ /* 0x000ea80000300800 */
[----:B------:R0:W-:Y:S02]  /*55880*/  @P4 STG.E.U8 desc[UR20][R88.64], R8 ;  /* 0x0000000858004986 */ /* 0x0001e4000c101114 */
[----:B0-----:R-:W-:-:S05]  /*55890*/  IMAD.MOV.U32 R88, RZ, RZ, R14 ;  /* 0x000000ffff587224 */ /* 0x001fca00078e000e */
[----:B------:R-:W-:Y:S02]  /*558a0*/  SHF.R.S32.HI R88, RZ, 0x8, R88 ;  /* 0x00000008ff587819 */ /* 0x000fe40000011458 */
[----:B------:R-:W-:Y:S02]  /*558b0*/  PRMT R89, R8, 0x9910, RZ ;  /* 0x0000991008597816 */ /* 0x000fe400000000ff */
[----:B------:R-:W2:Y:S04]  /*558c0*/  LDL.LU R8, [R1+0x157c] ;  /* 0x00157c0001087983 */ /* 0x000ea80000300800 */
[----:B------:R0:W-:Y:S01]  /*558d0*/  @P0 STG.E.U8 desc[UR20][R86.64], R88 ;  /* 0x0000005856000986 */ /* 0x0001e2000c101114 */
[----:B---3--:R-:W-:Y:S01]  /*558e0*/  ISETP.GE.AND P0, PT, R4, UR10, PT ;  /* 0x0000000a04007c0c */ /* 0x008fe2000bf06270 */
[----:B------:R-:W3:Y:S02]  /*558f0*/  LDCU UR10, c[0x0][0x398] ;  /* 0x00007300ff0a77ac */ /* 0x000ee40008000800 */
[----:B------:R-:W1:Y:S04]  /*55900*/  LDL.LU R4, [R1+0x156c] ;  /* 0x00156c0001047983 */ /* 0x000e680000300800 */
[----:B------:R-:W3:Y:S04]  /*55910*/  LDL.LU R21, [R1+0x408] ;  /* 0x0004080001157983 */ /* 0x000ee80000300800 */
[----:B------:R-:W3:Y:S01]  /*55920*/  LDL.LU R18, [R1+0x40c] ;  /* 0x00040c0001127983 */ /* 0x000ee20000300800 */
[----:B------:R-:W-:Y:S01]  /*55930*/  ISETP.LT.AND P6, PT, R5, UR16, !P6 ;  /* 0x0000001005007c0c */ /* 0x000fe2000f7c1270 */
[----:B------:R-:W4:Y:S02]  /*55940*/  LDCU UR16, c[0x0][0x398] ;  /* 0x00007300ff1077ac */ /* 0x000f240008000800 */
[----:B------:R-:W3:Y:S01]  /*55950*/  LDL.LU R19, [R1+0x410] ;  /* 0x0004100001137983 */ /* 0x000ee20000300800 */
[----:B------:R-:W-:Y:S01]  /*55960*/  ISETP.LT.AND P4, PT, R9, UR12, !P2 ;  /* 0x0000000c09007c0c */ /* 0x000fe2000d781270 */
[----:B------:R-:W1:Y:S02]  /*55970*/  LDCU UR12, c[0x0][0x398] ;  /* 0x00007300ff0c77ac */ /* 0x000e640008000800 */
[----:B------:R-:W3:Y:S04]  /*55980*/  LDL.LU R16, [R1+0x414] ;  /* 0x0004140001107983 */ /* 0x000ee80000300800 */
[----:B------:R-:W3:Y:S04]  /*55990*/  LDL.LU R17, [R1+0x8] ;  /* 0x0000080001117983 */ /* 0x000ee80000300800 */
[----:B------:R-:W3:Y:S01]  /*559a0*/  LDL.LU R14, [R1+0xc] ;  /* 0x00000c00010e7983 */ /* 0x000ee20000300800 */
[----:B0-----:R-:W-:-:S02]  /*559b0*/  SHF.R.S32.HI R87, RZ, 0x8, R89 ;  /* 0x00000008ff577819 */ /* 0x001fc40000011459 */
[----:B-----5:R-:W-:Y:S01]  /*559c0*/  ISETP.LT.AND P2, PT, R5, UR14, !P2 ;  /* 0x0000000e05007c0c */ /* 0x020fe2000d741270 */
[----:B------:R-:W0:Y:S02]  /*559d0*/  LDCU UR14, c[0x0][0x398] ;  /* 0x00007300ff0e77ac */ /* 0x000e240008000800 */
[----:B------:R-:W-:Y:S01]  /*559e0*/  @P6 STG.E.U8 desc[UR20][R84.64], R87 ;  /* 0x0000005754006986 */ /* 0x000fe2000c101114 */
[----:B----4-:R-:W-:-:S03]  /*559f0*/  F2FP.SATFINITE.E5M2.F32.PACK_AB_MERGE_C R86, R15, R22, RZ ;  /* 0x000000160f56723e */ /* 0x010fc600048060ff */
[----:B------:R-:W4:Y:S04]  /*55a00*/  LDL.LU R15, [R1+0x10] ;  /* 0x00001000010f7983 */ /* 0x000f280000300800 */
[----:B------:R5:W-:Y:S01]  /*55a10*/  @P4 STG.E.U8 desc[UR20][R82.64], R86 ;  /* 0x0000005652004986 */ /* 0x000be2000c101114 */
[----:B------:R-:W-:Y:S02]  /*55a20*/  ISETP.LT.AND P4, PT, R9, UR18, !P5 ;  /* 0x0000001209007c0c */ /* 0x000fe4000ef81270 */
[----:B------:R-:W-:Y:S02]  /*55a30*/  ISETP.LT.AND P5, PT, R5, UR16, !P5 ;  /* 0x0000001005007c0c */ /* 0x000fe4000efa1270 */
[----:B-----5:R-:W-:Y:S02]  /*55a40*/  PRMT R82, R86, 0x9910, RZ ;  /* 0x0000991056527816 */ /* 0x020fe400000000ff */
[----:B--2---:R-:W-:Y:S01]  /*55a50*/  ISETP.GE.AND P6, PT, R11, UR6, PT ;  /* 0x000000060b007c0c */ /* 0x004fe2000bfc6270 */
[----:B------:R-:W2:Y:S01]  /*55a60*/  LDCU UR6, c[0x0][0x398] ;  /* 0x00007300ff0677ac */ /* 0x000ea20008000800 */
[----:B------:R-:W4:Y:S01]  /*55a70*/  LDL.LU R11, [R1+0x14] ;  /* 0x00001400010b7983 */ /* 0x000f220000300800 */
[----:B------:R-:W-:-:S04]  /*55a80*/  F2FP.SATFINITE.E5M2.F32.PACK_AB_MERGE_C R84, R20, R23, RZ ;  /* 0x000000171454723e */ /* 0x000fc800048060ff */
[----:B------:R-:W-:Y:S01]  /*55a90*/  PRMT R83, R84, 0x9910, RZ ;  /* 0x0000991054537816 */ /* 0x000fe200000000ff */
[----:B------:R5:W-:Y:S04]  /*55aa0*/  @P2 STG.E.U8 desc[UR20][R80.64], R84 ;  /* 0x0000005450002986 */ /* 0x000be8000c101114 */
[----:B-----5:R-:W-:Y:S01]  /*55ab0*/  IMAD.MOV.U32 R80, RZ, RZ, R83 ;  /* 0x000000ffff507224 */ /* 0x020fe200078e0053 */
[----:B------:R-:W-:-:S04]  /*55ac0*/  SHF.R.S32.HI R81, RZ, 0x8, R82 ;  /* 0x00000008ff517819 */ /* 0x000fc80000011452 */
[----:B------:R-:W-:Y:S01]  /*55ad0*/  SHF.R.S32.HI R80, RZ, 0x8, R80 ;  /* 0x00000008ff507819 */ /* 0x000fe20000011450 */
[----:B------:R-:W-:Y:S01]  /*55ae0*/  @P4 STG.E.U8 desc[UR20][R78.64], R81 ;  /* 0x000000514e004986 */ /* 0x000fe2000c101114 */
[----:B------:R-:W-:Y:S01]  /*55af0*/  ISETP.GE.AND P4, PT, R8, UR4, PT ;  /* 0x0000000408007c0c */ /* 0x000fe2000bf86270 */
[----:B------:R-:W5:Y:S02]  /*55b00*/  LDCU UR4, c[0x0][0x398] ;  /* 0x00007300ff0477ac */ /* 0x000f640008000800 */
[----:B------:R0:W-:Y:S04]  /*55b10*/  @P5 STG.E.U8 desc[UR20][R76.64], R80 ;  /* 0x000000504c005986 */ /* 0x0001e8000c101114 */
[----:B------:R-:W4:Y:S01]  /*55b20*/  LDL.LU R8, [R1+0x12ec] ;  /* 0x0012ec0001087983 */ /* 0x000f220000300800 */
[----:B-1----:R-:W-:Y:S01]  /*55b30*/  ISETP.GE.AND P5, PT, R4, UR9, PT ;  /* 0x0000000904007c0c */ /* 0x002fe2000bfa6270 */
[----:B------:R-:W1:Y:S02]  /*55b40*/  LDCU UR9, c[0x0][0x398] ;  /* 0x00007300ff0977ac */ /* 0x000e640008000800 */
[----:B------:R-:W4:Y:S01]  /*55b50*/  LDL.LU R4, [R1+0x12e8] ;  /* 0x0012e80001047983 */ /* 0x000f220000300800 */
[----:B---3--:R-:W-:-:S02]  /*55b60*/  ISETP.LT.AND P2, PT, R9, UR10, !P0 ;  /* 0x0000000a09007c0c */ /* 0x008fc4000c741270 */
[----:B--2---:R-:W-:Y:S01]  /*55b70*/  ISETP.LT.AND P0, PT, R5, UR6, !P0 ;  /* 0x0000000605007c0c */ /* 0x004fe2000c701270 */
[----:B------:R-:W2:Y:S01]  /*55b80*/  LDCU UR6, c[0x0][0x398] ;  /* 0x00007300ff0677ac */ /* 0x000ea20008000800 */
[----:B0-----:R-:W-:Y:S01]  /*55b90*/  F2FP.SATFINITE.E5M2.F32.PACK_AB_MERGE_C R77, R18, R21, RZ ;  /* 0x00000015124d723e */ /* 0x001fe200048060ff */
[----:B------:R-:W0:Y:S08]  /*55ba0*/  LDCU UR10, c[0x0][0x398] ;  /* 0x00007300ff0a77ac */ /* 0x000e300008000800 */
[----:B------:R3:W-:Y:S01]  /*55bb0*/  @P2 STG.E.U8 desc[UR20][R74.64], R77 ;  /* 0x0000004d4a002986 */ /* 0x0007e2000c101114 */
[----:B------:R-:W-:Y:S01]  /*55bc0*/  ISETP.LT.AND P2, PT, R9, UR12, !P6 ;  /* 0x0000000c09007c0c */ /* 0x000fe2000f741270 */
[----:B------:R-:W0:Y:S01]  /*55bd0*/  LDCU UR12, c[0x0][0x398] ;  /* 0x00007300ff0c77ac */ /* 0x000e220008000800 */
[----:B------:R-:W-:-:S02]  /*55be0*/  ISETP.LT.AND P6, PT, R5, UR14, !P6 ;  /* 0x0000000e05007c0c */ /* 0x000fc4000f7c1270 */
[----:B------:R-:W-:Y:S02]  /*55bf0*/  F2FP.SATFINITE.E5M2.F32.PACK_AB_MERGE_C R76, R14, R17, RZ ;  /* 0x000000110e4c723e */ /* 0x000fe400048060ff */
[----:B---3--:R-:W-:Y:S02]  /*55c00*/  PRMT R74, R77, 0x9910, RZ ;  /* 0x000099104d4a7816 */ /* 0x008fe400000000ff */
[----:B------:R-:W-:Y:S01]  /*55c10*/  PRMT R77, R76, 0x9910, RZ ;  /* 0x000099104c4d7816 */ /* 0x000fe200000000ff */
[----:B------:R3:W-:Y:S01]  /*55c20*/  @P0 STG.E.U8 desc[UR20][R72.64], R76 ;  /* 0x0000004c48000986 */ /* 0x0007e2000c101114 */
[----:B------:R-:W-:Y:S02]  /*55c30*/  SHF.R.S32.HI R74, RZ, 0x8, R74 ;  /* 0x00000008ff4a7819 */ /* 0x000fe4000001144a */
[----:B-----5:R-:W-:Y:S01]  /*55c40*/  ISETP.LT.AND P0, PT, R9, UR4, !P4 ;  /* 0x0000000409007c0c */ /* 0x020fe2000e701270 */
[----:B------:R-:W5:Y:S01]  /*55c50*/  LDCU UR4, c[0x0][0x39c] ;  /* 0x00007380ff0477ac */ /* 0x000f620008000800 */
[----:B-1----:R-:W-:Y:S01]  /*55c60*/  ISETP.LT.AND P4, PT, R5, UR9, !P4 ;  /* 0x0000000905007c0c */ /* 0x002fe2000e781270 */
[----:B------:R1:W-:Y:S01]  /*55c70*/  @P2 STG.E.U8 desc[UR20][R70.64], R74 ;  /* 0x0000004a46002986 */ /* 0x0003e2000c101114 */
[----:B------:R-:W-:Y:S01]  /*55c80*/  F2FP.SATFINITE.E5M2.F32.PACK_AB_MERGE_C R78, R16, R19, RZ ;  /* 0x00000013104e723e */ /* 0x000fe200048060ff */
[----:B------:R-:W4:Y:S01]  /*55c90*/  LDCU UR9, c[0x0][0x398] ;  /* 0x00007300ff0977ac */ /* 0x000f220008000800 */
[----:B---3--:R-:W-:-:S05]  /*55ca0*/  SHF.R.S32.HI R72, RZ, 0x8, R77 ;  /* 0x00000008ff487819 */ /* 0x008fca000001144d */
[----:B------:R3:W-:Y:S01]  /*55cb0*/  @P6 STG.E.U8 desc[UR20][R12.64], R72 ;  /* 0x000000480c006986 */ /* 0x0007e2000c101114 */
[----:B--2---:R-:W-:Y:S01]  /*55cc0*/  ISETP.LT.AND P6, PT, R9, UR6, !P5 ;  /* 0x0000000609007c0c */ /* 0x004fe2000efc1270 */
[----:B------:R-:W2:Y:S01]  /*55cd0*/  LDCU UR6, c[0x0][0x398] ;  /* 0x00007300ff0677ac */ /* 0x000ea20008000800 */
[----:B0-----:R-:W-:Y:S02]  /*55ce0*/  ISETP.LT.AND P5, PT, R5, UR10, !P5 ;  /* 0x0000000a05007c0c */ /* 0x001fe4000efa1270 */
[----:B-1----:R-:W-:Y:S02]  /*55cf0*/  IADD3 R70, P2, PT, R69, R68, RZ ;  /* 0x0000004445467210 */ /* 0x002fe40007f5e0ff */
[----:B---3--:R-:W-:Y:S01]  /*55d00*/  PRMT R72, R78, 0x9910, RZ ;  /* 0x000099104e487816 */ /* 0x008fe200000000ff */
[----:B------:R-:W-:Y:S01]  /*55d10*/  @P0 STG.E.U8 desc[UR20][R6.64], R78 ;  /* 0x0000004e06000986 */ /* 0x000fe2000c101114 */
[----:B------:R-:W0:Y:S02]  /*55d20*/  LDCU UR10, c[0x0][0x398] ;  /* 0x00007300ff0a77ac */ /* 0x000e240008000800 */
[----:B------:R-:W-:Y:S01]  /*55d30*/  SHF.R.S32.HI R72, RZ, 0x8, R72 ;  /* 0x00000008ff487819 */ /* 0x000fe20000011448 */
[----:B------:R-:W-:Y:S01]  /*55d40*/  IMAD.X R71, R10, 0x1, R3, P2 ;  /* 0x000000010a477824 */ /* 0x000fe200010e0603 */
[----:B----4-:R-:W-:-:S04]  /*55d50*/  F2FP.SATFINITE.E5M2.F32.PACK_AB_MERGE_C R75, R11, R15, RZ ;  /* 0x0000000f0b4b723e */ /* 0x010fc800048060ff */
[----:B------:R-:W-:Y:S01]  /*55d60*/  PRMT R73, R75, 0x9910, RZ ;  /* 0x000099104b497816 */ /* 0x000fe200000000ff */
[----:B------:R-:W-:Y:S03]  /*55d70*/  @P4 STG.E.U8 desc[UR20][R92.64], R75 ;  /* 0x0000004b5c004986 */ /* 0x000fe6000c101114 */
[----:B------:R-:W-:Y:S01]  /*55d80*/  SHF.R.S32.HI R73, RZ, 0x8, R73 ;  /* 0x00000008ff497819 */ /* 0x000fe20000011449 */
[----:B------:R1:W-:Y:S04]  /*55d90*/  @P6 STG.E.U8 desc[UR20][R90.64], R72 ;  /* 0x000000485a006986 */ /* 0x0003e8000c101114 */
[----:B------:R3:W-:Y:S01]  /*55da0*/  @P5 STG.E.U8 desc[UR20][R70.64], R73 ;  /* 0x0000004946005986 */ /* 0x0007e2000c101114 */
[----:B-1----:R-:W-:-:S05]  /*55db0*/  VIADD R72, R69, UR26 ;  /* 0x0000001a45487c36 */ /* 0x002fca0008000000 */
[----:B---3--:R-:W-:Y:S01]  /*55dc0*/  SHF.R.S32.HI R71, RZ, 0x1f, R72 ;  /* 0x0000001fff477819 */ /* 0x008fe20000011448 */
[C---:B------:R-:W-:Y:S01]  /*55dd0*/  VIADD R69, R72.reuse, UR26 ;  /* 0x0000001a48457c36 */ /* 0x040fe20008000000 */
[----:B------:R-:W-:Y:S02]  /*55de0*/  IADD3 R62, P4, PT, R72, R2, RZ ;  /* 0x00000002483e7210 */ /* 0x000fe40007f9e0ff */
[----:B------:R-:W-:-:S03]  /*55df0*/  ISETP.GE.AND P0, PT, R4, UR5, PT ;  /* 0x0000000504007c0c */ /* 0x000fc6000bf06270 */
[--C-:B------:R-:W-:Y:S01]  /*55e00*/  IMAD.X R63, R71, 0x1, R0.reuse, P4 ;  /* 0x00000001473f7824 */ /* 0x100fe200020e0600 */
[----:B------:R-:W-:Y:S01]  /*55e10*/  IADD3 R4, P5, PT, R72, R68, RZ ;  /* 0x0000004448047210 */ /* 0x000fe20007fbe0ff */
[----:B------:R-:W-:Y:S01]  /*55e20*/  VIADD R70, R69, UR26 ;  /* 0x0000001a45467c36 */ /* 0x000fe20008000000 */
[----:B------:R-:W-:Y:S01]  /*55e30*/  ISETP.GE.AND P2, PT, R8, UR7, PT ;  /* 0x0000000708007c0c */ /* 0x000fe2000bf46270 */
[----:B------:R-:W1:Y:S02]  /*55e40*/  LDCU UR5, c[0x0][0x39c] ;  /* 0x00007380ff0577ac */ /* 0x000e640008000800 */
[----:B------:R-:W-:Y:S01]  /*55e50*/  IMAD.X R5, R71, 0x1, R3, P5 ;  /* 0x0000000147057824 */ /* 0x000fe200028e0603 */
[----:B------:R-:W-:Y:S01]  /*55e60*/  SHF.R.S32.HI R72, RZ, 0x1f, R69 ;  /* 0x0000001fff487819 */ /* 0x000fe20000011445 */
[----:B------:R-:W3:Y:S01]  /*55e70*/  LDCU UR7, c[0x0][0x398] ;  /* 0x00007300ff0777ac */ /* 0x000ee20008000800 */
[C---:B------:R-:W-:Y:S02]  /*55e80*/  IADD3 R6, P4, PT, R69.reuse, R2, RZ ;  /* 0x0000000245067210 */ /* 0x040fe40007f9e0ff */
[----:B------:R4:W-:Y:S03]  /*55e90*/  STL.64 [R1+0xa00], R4 ;  /* 0x000a000401007387 */ /* 0x0009e60000100a00 */
[----:B------:R-:W-:Y:S01]  /*55ea0*/  IMAD.X R7, R72, 0x1, R0, P4 ;  /* 0x0000000148077824 */ /* 0x000fe200020e0600 */
[----:B----4-:R-:W-:-:S04]  /*55eb0*/  IADD3 R4, P5, PT, R69, R68, RZ ;  /* 0x0000004445047210 */ /* 0x010fc80007fbe0ff */
[----:B------:R4:W-:Y:S01]  /*55ec0*/  STL.64 [R1+0x9f8], R6 ;  /* 0x0009f80601007387 */ /* 0x0009e20000100a00 */
[----:B------:R-:W-:Y:S01]  /*55ed0*/  IMAD.X R5, R72, 0x1, R3, P5 ;  /* 0x0000000148057824 */ /* 0x000fe200028e0603 */
[----:B------:R-:W-:-:S04]  /*55ee0*/  SHF.R.S32.HI R71, RZ, 0x1f, R70 ;  /* 0x0000001fff477819 */ /* 0x000fc80000011446 */
[----:B------:R0:W-:Y:S01]  /*55ef0*/  STL.64 [R1+0x9f0], R4 ;  /* 0x0009f00401007387 */ /* 0x0001e20000100a00 */
[C---:B----4-:R-:W-:Y:S01]  /*55f00*/  IADD3 R6, P4, PT, R70.reuse, R2, RZ ;  /* 0x0000000246067210 */ /* 0x050fe20007f9e0ff */
[----:B------:R-:W-:-:S04]  /*55f10*/  VIADD R69, R70, UR26 ;  /* 0x0000001a46457c36 */ /* 0x000fc80008000000 */
[----:B------:R-:W-:Y:S01]  /*55f20*/  IMAD.X R7, R71, 0x1, R0, P4 ;  /* 0x0000000147077824 */ /* 0x000fe200020e0600 */
[----:B0-----:R-:W-:-:S04]  /*55f30*/  IADD3 R4, P5, PT, R70, R68, RZ ;  /* 0x0000004446047210 */ /* 0x001fc80007fbe0ff */
[----:B------:R0:W-:Y:S01]  /*55f40*/  STL.64 [R1+0x9e8], R6 ;  /* 0x0009e80601007387 */ /* 0x0001e20000100a00 */
[----:B------:R-:W-:Y:S01]  /*55f50*/  IMAD.X R5, R71, 0x1, R3, P5 ;  /* 0x0000000147057824 */ /* 0x000fe200028e0603 */
[----:B------:R-:W-:-:S04]  /*55f60*/  SHF.R.S32.HI R72, RZ, 0x1f, R69 ;  /* 0x0000001fff487819 */ /* 0x000fc80000011445 */
[----:B------:R4:W-:Y:S01]  /*55f70*/  STL.64 [R1+0x9e0], R4 ;  /* 0x0009e00401007387 */ /* 0x0009e20000100a00 */
[C---:B0-----:R-:W-:Y:S01]  /*55f80*/  IADD3 R6, P4, PT, R69.reuse, R2, RZ ;  /* 0x0000000245067210 */ /* 0x041fe20007f9e0ff */
[----:B------:R-:W-:-:S04]  /*55f90*/  VIADD R70, R69, UR26 ;  /* 0x0000001a45467c36 */ /* 0x000fc80008000000 */
[----:B------:R-:W-:Y:S01]  /*55fa0*/  IMAD.X R7, R72, 0x1, R0, P4 ;  /* 0x0000000148077824 */ /* 0x000fe200020e0600 */
[----:B----4-:R-:W-:-:S04]  /*55fb0*/  IADD3 R4, P5, PT, R69, R68, RZ ;  /* 0x0000004445047210 */ /* 0x010fc80007fbe0ff */
        /* <DEDUP_REMOVED lines=412> */
[C---:B------:R-:W-:Y:S01]  /*57980*/  VIADD R70, R69.reuse, UR26 ;  /* 0x0000001a45467c36 */ /* 0x040fe20008000000 */
[C---:B0-----:R-:W-:Y:S02]  /*57990*/  IADD3 R6, P4, PT, R69.reuse, R2, RZ ;  /* 0x0000000245067210 */ /* 0x041fe40007f9e0ff */
[----:B----4-:R-:W-:-:S05]  /*579a0*/  IADD3 R4, P5, PT, R69, R68, RZ ;  /* 0x0000004445047210 */ /* 0x010fca0007fbe0ff */
[C-C-:B------:R-:W-:Y:S01]  /*579b0*/  IMAD.X R5, R72.reuse, 0x1, R3.reuse, P5 ;  /* 0x0000000148057824 */ /* 0x140fe200028e0603 */
[----:B------:R-:W-:Y:S01]  /*579c0*/  SHF.R.S32.HI R71, RZ, 0x1f, R70 ;  /* 0x0000001fff477819 */ /* 0x000fe20000011446 */
[----:B------:R-:W-:Y:S01]  /*579d0*/  IMAD.X R7, R72, 0x1, R0, P4 ;  /* 0x0000000148077824 */ /* 0x000fe200020e0600 */
[C---:B------:R-:W-:Y:S02]  /*579e0*/  IADD3 R12, P5, PT, R70.reuse, R68, RZ ;  /* 0x00000044460c7210 */ /* 0x040fe40007fbe0ff */
[----:B------:R0:W-:Y:S01]  /*579f0*/  STL.64 [R1+0x688], R4 ;  /* 0x0006880401007387 */ /* 0x0001e20000100a00 */
[C---:B------:R-:W-:Y:S02]  /*57a00*/  VIADD R69, R70.reuse, UR26 ;  /* 0x0000001a46457c36 */ /* 0x040fe40008000000 */
[----:B------:R-:W-:Y:S01]  /*57a10*/  IMAD.X R13, R71, 0x1, R3, P5 ;  /* 0x00000001470d7824 */ /* 0x000fe200028e0603 */
[----:B------:R4:W-:Y:S01]  /*57a20*/  STL.64 [R1+0x690], R6 ;  /* 0x0006900601007387 */ /* 0x0009e20000100a00 */
[----:B0-----:R-:W-:-:S03]  /*57a30*/  IADD3 R4, P4, PT, R70, R2, RZ ;  /* 0x0000000246047210 */ /* 0x001fc60007f9e0ff */
[----:B------:R-:W-:Y:S02]  /*57a40*/  STL.64 [R1+0x1810], R12 ;  /* 0x0018100c01007387 */ /* 0x000fe40000100a00 */
[--C-:B------:R-:W-:Y:S01]  /*57a50*/  IMAD.X R5, R71, 0x1, R0.reuse, P4 ;  /* 0x0000000147057824 */ /* 0x100fe200020e0600 */
[----:B------:R-:W-:Y:S02]  /*57a60*/  SHF.R.S32.HI R72, RZ, 0x1f, R69 ;  /* 0x0000001fff487819 */ /* 0x000fe40000011445 */
[C---:B----4-:R-:W-:Y:S02]  /*57a70*/  IADD3 R6, P4, PT, R69.reuse, R2, RZ ;  /* 0x0000000245067210 */ /* 0x050fe40007f9e0ff */
[----:B------:R0:W-:Y:S01]  /*57a80*/  STL.64 [R1+0x680], R4 ;  /* 0x0006800401007387 */ /* 0x0001e20000100a00 */
[C---:B------:R-:W-:Y:S02]  /*57a90*/  VIADD R70, R69.reuse, UR26 ;  /* 0x0000001a45467c36 */ /* 0x040fe40008000000 */
[----:B------:R-:W-:Y:S01]  /*57aa0*/  IMAD.X R7, R72, 0x1, R0, P4 ;  /* 0x0000000148077824 */ /* 0x000fe200020e0600 */
[----:B0-----:R-:W-:-:S05]  /*57ab0*/  IADD3 R4, P5, PT, R69, R68, RZ ;  /* 0x0000004445047210 */ /* 0x001fca0007fbe0ff */
[----:B------:R-:W-:Y:S01]  /*57ac0*/  IMAD.X R5, R72, 0x1, R3, P5 ;  /* 0x0000000148057824 */ /* 0x000fe200028e0603 */
[----:B------:R-:W-:-:S04]  /*57ad0*/  SHF.R.S32.HI R71, RZ, 0x1f, R70 ;  /* 0x0000001fff477819 */ /* 0x000fc80000011446 */
[----:B------:R0:W-:Y:S04]  /*57ae0*/  STL.64 [R1+0x668], R4 ;  /* 0x0006680401007387 */ /* 0x0001e80000100a00 */
[----:B------:R4:W-:Y:S01]  /*57af0*/  STL.64 [R1+0x670], R6 ;  /* 0x0006700601007387 */ /* 0x0009e20000100a00 */
[C---:B------:R-:W-:Y:S01]  /*57b00*/  VIADD R69, R70.reuse, UR26 ;  /* 0x0000001a46457c36 */ /* 0x040fe20008000000 */
[C---:B0-----:R-:W-:Y:S02]  /*57b10*/  IADD3 R4, P4, PT, R70.reuse, R2, RZ ;  /* 0x0000000246047210 */ /* 0x041fe40007f9e0ff */
[----:B----4-:R-:W-:-:S03]  /*57b20*/  IADD3 R6, P5, PT, R70, R68, RZ ;  /* 0x0000004446067210 */ /* 0x010fc60007fbe0ff */
[C---:B------:R-:W-:Y:S02]  /*57b30*/  IMAD.X R5, R71.reuse, 0x1, R0, P4 ;  /* 0x0000000147057824 */ /* 0x040fe400020e0600 */
[----:B------:R-:W-:-:S03]  /*57b40*/  IMAD.X R7, R71, 0x1, R3, P5 ;  /* 0x0000000147077824 */ /* 0x000fc600028e0603 */
[----:B------:R0:W-:Y:S01]  /*57b50*/  STL.64 [R1+0x1818], R4 ;  /* 0x0018180401007387 */ /* 0x0001e20000100a00 */
[----:B------:R-:W-:-:S03]  /*57b60*/  SHF.R.S32.HI R72, RZ, 0x1f, R69 ;  /* 0x0000001fff487819 */ /* 0x000fc60000011445 */
[----:B------:R4:W-:Y:S01]  /*57b70*/  STL.64 [R1+0x658], R6 ;  /* 0x0006580601007387 */ /* 0x0009e20000100a00 */
[C---:B------:R-:W-:Y:S01]  /*57b80*/  VIADD R70, R69.reuse, UR26 ;  /* 0x0000001a45467c36 */ /* 0x040fe20008000000 */
[C---:B0-----:R-:W-:Y:S02]  /*57b90*/  IADD3 R4, P5, PT, R69.reuse, R68, RZ ;  /* 0x0000004445047210 */ /* 0x041fe40007fbe0ff */
[----:B----4-:R-:W-:-:S03]  /*57ba0*/  IADD3 R6, P4, PT, R69, R2, RZ ;  /* 0x0000000245067210 */ /* 0x010fc60007f9e0ff */
[C---:B------:R-:W-:Y:S02]  /*57bb0*/  IMAD.X R5, R72.reuse, 0x1, R3, P5 ;  /* 0x0000000148057824 */ /* 0x040fe400028e0603 */
[----:B------:R-:W-:Y:S01]  /*57bc0*/  IMAD.X R7, R72, 0x1, R0, P4 ;  /* 0x0000000148077824 */ /* 0x000fe200020e0600 */
[----:B------:R-:W-:-:S04]  /*57bd0*/  SHF.R.S32.HI R71, RZ, 0x1f, R70 ;  /* 0x0000001fff477819 */ /* 0x000fc80000011446 */
[----:B------:R0:W-:Y:S04]  /*57be0*/  STL.64 [R1+0x1800], R6 ;  /* 0x0018000601007387 */ /* 0x0001e80000100a00 */
[----:B------:R4:W-:Y:S01]  /*57bf0*/  STL.64 [R1+0x648], R4 ;  /* 0x0006480401007387 */ /* 0x0009e20000100a00 */
[C---:B------:R-:W-:Y:S01]  /*57c00*/  VIADD R69, R70.reuse, UR26 ;  /* 0x0000001a46457c36 */ /* 0x040fe20008000000 */
[C---:B0-----:R-:W-:Y:S02]  /*57c10*/  IADD3 R6, P4, PT, R70.reuse, R2, RZ ;  /* 0x0000000246067210 */ /* 0x041fe40007f9e0ff */
[----:B----4-:R-:W-:-:S03]  /*57c20*/  IADD3 R4, P5, PT, R70, R68, RZ ;  /* 0x0000004446047210 */ /* 0x010fc60007fbe0ff */
[C-C-:B------:R-:W-:Y:S02]  /*57c30*/  IMAD.X R7, R71.reuse, 0x1, R0.reuse, P4 ;  /* 0x0000000147077824 */ /* 0x140fe400020e0600 */
[----:B------:R-:W-:Y:S01]  /*57c40*/  IMAD.X R5, R71, 0x1, R3, P5 ;  /* 0x0000000147057824 */ /* 0x000fe200028e0603 */
[----:B------:R-:W-:Y:S02]  /*57c50*/  SHF.R.S32.HI R72, RZ, 0x1f, R69 ;  /* 0x0000001fff487819 */ /* 0x000fe40000011445 */
[C---:B------:R-:W-:Y:S02]  /*57c60*/  IADD3 R8, P4, PT, R69.reuse, R2, RZ ;  /* 0x0000000245087210 */ /* 0x040fe40007f9e0ff */
[----:B------:R0:W-:Y:S01]  /*57c70*/  STL.64 [R1+0x638], R4 ;  /* 0x0006380401007387 */ /* 0x0001e20000100a00 */
[C---:B------:R-:W-:Y:S02]  /*57c80*/  VIADD R70, R69.reuse, UR26 ;  /* 0x0000001a45467c36 */ /* 0x040fe40008000000 */
[----:B------:R-:W-:Y:S01]  /*57c90*/  IMAD.X R9, R72, 0x1, R0, P4 ;  /* 0x0000000148097824 */ /* 0x000fe200020e0600 */
[----:B------:R4:W-:Y:S01]  /*57ca0*/  STL.64 [R1+0x640], R6 ;  /* 0x0006400601007387 */ /* 0x0009e20000100a00 */
[----:B0-----:R-:W-:-:S03]  /*57cb0*/  IADD3 R4, P5, PT, R69, R68, RZ ;  /* 0x0000004445047210 */ /* 0x001fc60007fbe0ff */
[----:B------:R-:W-:Y:S02]  /*57cc0*/  STL.64 [R1+0x1820], R8 ;  /* 0x0018200801007387 */ /* 0x000fe40000100a00 */
[----:B------:R-:W-:Y:S01]  /*57cd0*/  IMAD.X R5, R72, 0x1, R3, P5 ;  /* 0x0000000148057824 */ /* 0x000fe200028e0603 */
[----:B------:R-:W-:-:S04]  /*57ce0*/  SHF.R.S32.HI R71, RZ, 0x1f, R70 ;  /* 0x0000001fff477819 */ /* 0x000fc80000011446 */
[----:B------:R0:W-:Y:S01]  /*57cf0*/  STL.64 [R1+0x628], R4 ;  /* 0x0006280401007387 */ /* 0x0001e20000100a00 */
[C---:B------:R-:W-:Y:S01]  /*57d00*/  VIADD R69, R70.reuse, UR26 ;  /* 0x0000001a46457c36 */ /* 0x040fe20008000000 */
[C---:B----4-:R-:W-:Y:S02]  /*57d10*/  IADD3 R6, P4, PT, R70.reuse, R2, RZ ;  /* 0x0000000246067210 */ /* 0x050fe40007f9e0ff */
[----:B0-----:R-:W-:-:S05]  /*57d20*/  IADD3 R4, P5, PT, R70, R68, RZ ;  /* 0x0000004446047210 */ /* 0x001fca0007fbe0ff */
[C---:B------:R-:W-:Y:S01]  /*57d30*/  IMAD.X R5, R71.reuse, 0x1, R3, P5 ;  /* 0x0000000147057824 */ /* 0x040fe200028e0603 */
        /* <DEDUP_REMOVED lines=10> */
[----:B------:R-:W-:Y:S02]  /*57de0*/  SHF.R.S32.HI R71, RZ, 0x1f, R70 ;  /* 0x0000001fff477819 */ /* 0x000fe40000011446 */
[C---:B----4-:R-:W-:Y:S02]  /*57df0*/  IADD3 R6, P4, PT, R70.reuse, R2, RZ ;  /* 0x0000000246067210 */ /* 0x050fe40007f9e0ff */
[----:B------:R0:W-:Y:S01]  /*57e00*/  STL.64 [R1+0x610], R4 ;  /* 0x0006100401007387 */ /* 0x0001e20000100a00 */
[C---:B------:R-:W-:Y:S02]  /*57e10*/  VIADD R69, R70.reuse, UR26 ;  /* 0x0000001a46457c36 */ /* 0x040fe40008000000 */
        /* <DEDUP_REMOVED lines=30> */
[C---:B----4-:R-:W-:Y:S01]  /*58000*/  IADD3 R6, P4, PT, R70.reuse, R2, RZ ;  /* 0x0000000246067210 */ /* 0x050fe20007f9e0ff */
[C---:B------:R-:W-:Y:S01]  /*58010*/  VIADD R69, R70.reuse, UR26 ;  /* 0x0000001a46457c36 */ /* 0x040fe20008000000 */
[----:B0-----:R-:W-:-:S03]  /*58020*/  IADD3 R4, P5, PT, R70, R68, RZ ;  /* 0x0000004446047210 */ /* 0x001fc60007fbe0ff */
        /* <DEDUP_REMOVED lines=16> */
[----:B------:R-:W-:Y:S01]  /*58130*/  IMAD.X R5, R71, 0x1, R3, P5 ;  /* 0x0000000147057824 */ /* 0x000fe200028e0603 */
[----:B------:R-:W-:-:S04]  /*58140*/  SHF.R.S32.HI R72, RZ, 0x1f, R69 ;  /* 0x0000001fff487819 */ /* 0x000fc80000011445 */
[----:B------:R0:W-:Y:S01]  /*58150*/  STL.64 [R1+0x598], R4 ;  /* 0x0005980401007387 */ /* 0x0001e20000100a00 */
[----:B------:R-:W-:Y:S02]  /*58160*/  IMAD.X R7, R71, 0x1, R0, P4 ;  /* 0x0000000147077824 */ /* 0x000fe400020e0600 */
[C---:B------:R-:W-:Y:S01]  /*58170*/  VIADD R70, R69.reuse, UR26 ;  /* 0x0000001a45467c36 */ /* 0x040fe20008000000 */
[----:B0-----:R-:W-:Y:S02]  /*58180*/  IADD3 R4, P5, PT, R69, R68, RZ ;  /* 0x0000004445047210 */ /* 0x001fe40007fbe0ff */
[----:B------:R-:W-:Y:S03]  /*58190*/  STL.64 [R1+0x5a0], R6 ;  /* 0x0005a00601007387 */ /* 0x000fe60000100a00 */
[----:B------:R-:W-:Y:S01]  /*581a0*/  IMAD.X R5, R72, 0x1, R3, P5 ;  /* 0x0000000148057824 */ /* 0x000fe200028e0603 */
[----:B------:R-:W-:-:S04]  /*581b0*/  SHF.R.S32.HI R71, RZ, 0x1f, R70 ;  /* 0x0000001fff477819 */ /* 0x000fc80000011446 */
[----:B------:R0:W-:Y:S01]  /*581c0*/  STL.64 [R1+0x588], R4 ;  /* 0x0005880401007387 */ /* 0x0001e20000100a00 */
[----:B------:R-:W-:Y:S01]  /*581d0*/  IADD3 R18, P4, PT, R69, R2, RZ ;  /* 0x0000000245127210 */ /* 0x000fe20007f9e0ff */
[C---:B------:R-:W-:Y:S01]  /*581e0*/  VIADD R69, R70.reuse, UR26 ;  /* 0x0000001a46457c36 */ /* 0x040fe20008000000 */
[----:B0-----:R-:W-:-:S03]  /*581f0*/  IADD3 R4, P5, PT, R70, R68, RZ ;  /* 0x0000004446047210 */ /* 0x001fc60007fbe0ff */
[--C-:B------:R-:W-:Y:S02]  /*58200*/  IMAD.X R19, R72, 0x1, R0.reuse, P4 ;  /* 0x0000000148137824 */ /* 0x100fe400020e0600 */
[C---:B------:R-:W-:Y:S01]  /*58210*/  IMAD.X R5, R71.reuse, 0x1, R3, P5 ;  /* 0x0000000147057824 */ /* 0x040fe200028e0603 */
[----:B------:R-:W-:Y:S02]  /*58220*/  IADD3 R6, P4, PT, R70, R2, RZ ;  /* 0x0000000246067210 */ /* 0x000fe40007f9e0ff */
[----:B------:R-:W-:Y:S02]  /*58230*/  SHF.R.S32.HI R72, RZ, 0x1f, R69 ;  /* 0x0000001fff487819 */ /* 0x000fe40000011445 */
[----:B------:R0:W-:Y:S01]  /*58240*/  STL.64 [R1+0x578], R4 ;  /* 0x0005780401007387 */ /* 0x0001e20000100a00 */
[----:B------:R-:W-:Y:S02]  /*58250*/  IMAD.X R7, R71, 0x1, R0, P4 ;  /* 0x0000000147077824 */ /* 0x000fe400020e0600 */
[C---:B------:R-:W-:Y:S01]  /*58260*/  VIADD R70, R69.reuse, UR26 ;  /* 0x0000001a45467c36 */ /* 0x040fe20008000000 */
[----:B0-----:R-:W-:-:S02]  /*58270*/  IADD3 R4, P5, PT, R69, R68, RZ ;  /* 0x0000004445047210 */ /* 0x001fc40007fbe0ff */
        /* <DEDUP_REMOVED lines=240> */
[----:B------:R0:W-:Y:S03]  /*59180*/  STL.64 [R1+0x198], R6 ;  /* 0x0001980601007387 */ /* 0x0001e60000100a00 */
[C---:B------:R-:W-:Y:S01]  /*59190*/  IMAD.X R5, R72.reuse, 0x1, R3, P5 ;  /* 0x0000000148057824 */ /* 0x040fe200028e0603 */
[-C--:B------:R-:W-:Y:S02]  /*591a0*/  IADD3 R52, P4, PT, R69, R2.reuse, RZ ;  /* 0x0000000245347210 */ /* 0x080fe40007f9e0ff */
[----:B------:R-:W-:Y:S02]  /*591b0*/  SHF.R.S32.HI R73, RZ, 0x1f, R70 ;  /* 0x0000001fff497819 */ /* 0x000fe40000011446 */
[----:B------:R4:W-:Y:S01]  /*591c0*/  STL.64 [R1+0x180], R4 ;  /* 0x0001800401007387 */ /* 0x0009e20000100a00 */
[----:B------:R-:W-:Y:S01]  /*591d0*/  IMAD.X R53, R72, 0x1, R0, P4 ;  /* 0x0000000148357824 */ /* 0x000fe200020e0600 */
[C---:B0-----:R-:W-:Y:S01]  /*591e0*/  IADD3 R6, P4, PT, R70.reuse, R2, RZ ;  /* 0x0000000246067210 */ /* 0x041fe20007f9e0ff */
[C---:B------:R-:W-:Y:S01]  /*591f0*/  VIADD R69, R70.reuse, UR26 ;  /* 0x0000001a46457c36 */ /* 0x040fe20008000000 */
[----:B----4-:R-:W-:-:S05]  /*59200*/  IADD3 R4, P5, PT, R70, R68, RZ ;  /* 0x0000004446047210 */ /* 0x010fca0007fbe0ff */
[C---:B------:R-:W-:Y:S01]  /*59210*/  IMAD.X R5, R73.reuse, 0x1, R3, P5 ;  /* 0x0000000149057824 */ /* 0x040fe200028e0603 */
[----:B------:R-:W-:Y:S01]  /*59220*/  SHF.R.S32.HI R72, RZ, 0x1f, R69 ;  /* 0x0000001fff487819 */ /* 0x000fe20000011445 */
[----:B------:R-:W-:-:S03]  /*59230*/  IMAD.X R7, R73, 0x1, R0, P4 ;  /* 0x0000000149077824 */ /* 0x000fc600020e0600 */
[----:B------:R0:W-:Y:S01]  /*59240*/  STL.64 [R1+0x170], R4 ;  /* 0x0001700401007387 */ /* 0x0001e20000100a00 */
[C---:B------:R-:W-:Y:S01]  /*59250*/  IADD3 R54, P5, PT, R69.reuse, R68, RZ ;  /* 0x0000004445367210 */ /* 0x040fe20007fbe0ff */
[C---:B------:R-:W-:Y:S01]  /*59260*/  VIADD R71, R69.reuse, UR26 ;  /* 0x0000001a45477c36 */ /* 0x040fe20008000000 */
[----:B0-----:R-:W-:Y:S01]  /*59270*/  IADD3 R4, P4, PT, R69, R2, RZ ;  /* 0x0000000245047210 */ /* 0x001fe20007f9e0ff */
[----:B------:R-:W-:Y:S04]  /*59280*/  STL.64 [R1+0x178], R6 ;  /* 0x0001780601007387 */ /* 0x000fe80000100a00 */
[C---:B------:R-:W-:Y:S01]  /*59290*/  IMAD.X R5, R72.reuse, 0x1, R0, P4 ;  /* 0x0000000148057824 */ /* 0x040fe200020e0600 */
[----:B------:R-:W-:Y:S01]  /*592a0*/  SHF.R.S32.HI R73, RZ, 0x1f, R71 ;  /* 0x0000001fff497819 */ /* 0x000fe20000011447 */
[----:B------:R-:W-:-:S03]  /*592b0*/  IMAD.X R55, R72, 0x1, R3, P5 ;  /* 0x0000000148377824 */ /* 0x000fc600028e0603 */
[----:B------:R0:W-:Y:S01]  /*592c0*/  STL.64 [R1+0x168], R4 ;  /* 0x0001680401007387 */ /* 0x0001e20000100a00 */
[C---:B------:R-:W-:Y:S01]  /*592d0*/  VIADD R70, R71.reuse, UR26 ;  /* 0x0000001a47467c36 */ /* 0x040fe20008000000 */
[----:B0-----:R-:W-:-:S05]  /*592e0*/  IADD3 R4, P5, PT, R71, R68, RZ ;  /* 0x0000004447047210 */ /* 0x001fca0007fbe0ff */
[--C-:B------:R-:W-:Y:S01]  /*592f0*/  IMAD.X R5, R73, 0x1, R3.reuse, P5 ;  /* 0x0000000149057824 */ /* 0x100fe200028e0603 */
[----:B------:R-:W-:Y:S02]  /*59300*/  IADD3 R6, P4, PT, R71, R2, RZ ;  /* 0x0000000247067210 */ /* 0x000fe40007f9e0ff */
[----:B------:R-:W-:Y:S02]  /*59310*/  SHF.R.S32.HI R71, RZ, 0x1f, R70 ;  /* 0x0000001fff477819 */ /* 0x000fe40000011446 */
        /* <DEDUP_REMOVED lines=11> */
[----:B------:R-:W-:Y:S02]  /*593d0*/  IMAD.X R57, R71, 0x1, R0, P4 ;  /* 0x0000000147397824 */ /* 0x000fe400020e0600 */
        /* <DEDUP_REMOVED lines=15> */
[----:B----4-:R-:W-:-:S03]  /*594d0*/  IADD3 R4, P5, PT, R69, R68, RZ ;  /* 0x0000004445047210 */ /* 0x010fc60007fbe0ff */
[C---:B------:R-:W-:Y:S02]  /*594e0*/  IMAD.X R7, R72.reuse, 0x1, R0, P4 ;  /* 0x0000000148077824 */ /* 0x040fe400020e0600 */
[----:B------:R-:W-:Y:S01]  /*594f0*/  IMAD.X R5, R72, 0x1, R3, P5 ;  /* 0x0000000148057824 */ /* 0x000fe200028e0603 */
[----:B------:R-:W-:Y:S01]  /*59500*/  SHF.R.S32.HI R71, RZ, 0x1f, R70 ;  /* 0x0000001fff477819 */ /* 0x000fe20000011446 */
[C---:B------:R-:W-:Y:S01]  /*59510*/  VIADD R69, R70.reuse, UR26 ;  /* 0x0000001a46457c36 */ /* 0x040fe20008000000 */
[C---:B------:R-:W-:Y:S02]  /*59520*/  IADD3 R60, P4, PT, R70.reuse, R2, RZ ;  /* 0x00000002463c7210 */ /* 0x040fe40007f9e0ff */
[----:B------:R0:W-:Y:S01]  /*59530*/  STL.64 [R1+0x110], R4 ;  /* 0x0001100401007387 */ /* 0x0001e20000100a00 */
[----:B------:R-:W-:Y:S02]  /*59540*/  VIADD R92, R69, UR26 ;  /* 0x0000001a455c7c36 */ /* 0x000fe40008000000 */
[----:B------:R-:W-:Y:S01]  /*59550*/  IMAD.X R61, R71, 0x1, R0, P4 ;  /* 0x00000001473d7824 */ /* 0x000fe200020e0600 */
[----:B------:R4:W-:Y:S01]  /*59560*/  STL.64 [R1+0x118], R6 ;  /* 0x0001180601007387 */ /* 0x0009e20000100a00 */
[----:B0-----:R-:W-:Y:S01]  /*59570*/  IADD3 R4, P5, PT, R70, R68, RZ ;  /* 0x0000004446047210 */ /* 0x001fe20007fbe0ff */
[----:B------:R-:W-:Y:S01]  /*59580*/  VIADD R88, R92, UR26 ;  /* 0x0000001a5c587c36 */ /* 0x000fe20008000000 */
[----:B------:R-:W-:Y:S01]  /*59590*/  SHF.R.S32.HI R70, RZ, 0x1f, R69 ;  /* 0x0000001fff467819 */ /* 0x000fe20000011445 */
[----:B------:R-:W5:Y:S01]  /*595a0*/  LDL.LU R8, [R1+0x1604] ;  /* 0x0016040001087983 */ /* 0x000f620000300800 */
[----:B----4-:R-:W-:Y:S01]  /*595b0*/  IMAD.MOV.U32 R6, RZ, RZ, R62 ;  /* 0x000000ffff067224 */ /* 0x010fe200078e003e */
[----:B------:R-:W-:Y:S01]  /*595c0*/  IADD3 R62, P4, PT, R69, R2, RZ ;  /* 0x00000002453e7210 */ /* 0x000fe20007f9e0ff */
[----:B------:R-:W-:Y:S01]  /*595d0*/  IMAD.X R5, R71, 0x1, R3, P5 ;  /* 0x0000000147057824 */ /* 0x000fe200028e0603 */
[----:B------:R-:W-:Y:S01]  /*595e0*/  IADD3 R64, P5, PT, R69, R68, RZ ;  /* 0x0000004445407210 */ /* 0x000fe20007fbe0ff */
[----:B------:R-:W-:Y:S01]  /*595f0*/  IMAD.MOV.U32 R7, RZ, RZ, R63 ;  /* 0x000000ffff077224 */ /* 0x000fe200078e003f */
[----:B------:R-:W-:Y:S01]  /*59600*/  SHF.R.S32.HI R69, RZ, 0x1f, R92 ;  /* 0x0000001fff457819 */ /* 0x000fe2000001145c */
[----:B------:R-:W-:Y:S01]  /*59610*/  IMAD.X R63, R70, 0x1, R0, P4 ;  /* 0x00000001463f7824 */ /* 0x000fe200020e0600 */
[----:B------:R-:W-:Y:S01]  /*59620*/  IADD3 R66, P4, PT, R92, R2, RZ ;  /* 0x000000025c427210 */ /* 0x000fe20007f9e0ff */
[--C-:B------:R-:W-:Y:S01]  /*59630*/  IMAD.X R65, R70, 0x1, R3.reuse, P5 ;  /* 0x0000000146417824 */ /* 0x100fe200028e0603 */
[----:B------:R-:W-:Y:S01]  /*59640*/  IADD3 R92, P5, PT, R92, R68, RZ ;  /* 0x000000445c5c7210 */ /* 0x000fe20007fbe0ff */
[C---:B------:R-:W-:Y:S01]  /*59650*/  VIADD R84, R88.reuse, UR26 ;  /* 0x0000001a58547c36 */ /* 0x040fe20008000000 */
[----:B------:R-:W-:Y:S01]  /*59660*/  SHF.R.S32.HI R70, RZ, 0x1f, R88 ;  /* 0x0000001fff467819 */ /* 0x000fe20000011458 */
[C---:B------:R-:W-:Y:S01]  /*59670*/  IMAD.X R67, R69.reuse, 0x1, R0, P4 ;  /* 0x0000000145437824 */ /* 0x040fe200020e0600 */
[C---:B------:R-:W-:Y:S01]  /*59680*/  IADD3 R90, P4, PT, R88.reuse, R2, RZ ;  /* 0x00000002585a7210 */ /* 0x040fe20007f9e0ff */
[--C-:B------:R-:W-:Y:S01]  /*59690*/  IMAD.X R93, R69, 0x1, R3.reuse, P5 ;  /* 0x00000001455d7824 */ /* 0x100fe200028e0603 */
        /* <DEDUP_REMOVED lines=13> */
[----:B------:R0:W-:Y:S04]  /*59770*/  STL.64 [R1+0x100], R4 ;  /* 0x0001000401007387 */ /* 0x0001e80000100a00 */
[----:B------:R-:W-:Y:S01]  /*59780*/  IMAD.X R81, R70, 0x1, R3, P5 ;  /* 0x0000000146517824 */ /* 0x000fe200028e0603 */
[----:B0-----:R-:W1:Y:S04]  /*59790*/  LDL.LU R5, [R1+0x1600] ;  /* 0x0016000001057983 */ /* 0x001e680000300800 */
[----:B------:R-:W4:Y:S04]  /*597a0*/  LDL.LU R14, [R1+0x418] ;  /* 0x00041800010e7983 */ /* 0x000f280000300800 */
[----:B------:R-:W4:Y:S04]  /*597b0*/  LDL.LU R15, [R1+0x41c] ;  /* 0x00041c00010f7983 */ /* 0x000f280000300800 */
[----:B------:R-:W2:Y:S04]  /*597c0*/  LDL.LU R4, [R1+0x18] ;  /* 0x0000180001047983 */ /* 0x000ea80000300800 */
[----:B------:R-:W2:Y:S04]  /*597d0*/  LDL.LU R12, [R1+0x1c] ;  /* 0x00001c00010c7983 */ /* 0x000ea80000300800 */
[----:B------:R-:W3:Y:S04]  /*597e0*/  LDL.LU.64 R10, [R1+0xa00] ;  /* 0x000a0000010a7983 */ /* 0x000ee80000300a00 */
[----:B------:R0:W-:Y:S04]  /*597f0*/  STL [R1+0x16e0], R81 ;  /* 0x0016e05101007387 */ /* 0x0001e80000100800 */
[----:B0-----:R-:W3:Y:S01]  /*59800*/  LDL.LU R81, [R1+0x700] ;  /* 0x0007000001517983 */ /* 0x001ee20000300800 */
[----:B------:R-:W-:-:S02]  /*59810*/  SHF.R.S32.HI R71, RZ, 0x1f, R69 ;  /* 0x0000001fff477819 */ /* 0x000fc40000011445 */
[C---:B------:R-:W-:Y:S01]  /*59820*/  IADD3 R76, P5, PT, R69.reuse, R68, RZ ;  /* 0x00000044454c7210 */ /* 0x040fe20007fbe0ff */
[----:B------:R-:W-:Y:S01]  /*59830*/  IMAD.X R83, R70, 0x1, R0, P4 ;  /* 0x0000000146537824 */ /* 0x000fe200020e0600 */
[----:B------:R-:W-:-:S03]  /*59840*/  IADD3 R78, P4, PT, R69, R2, RZ ;  /* 0x00000002454e7210 */ /* 0x000fc60007f9e0ff */
[----:B------:R-:W-:Y:S02]  /*59850*/  IMAD.X R77, R71, 0x1, R3, P5 ;  /* 0x00000001474d7824 */ /* 0x000fe400028e0603 */
[----:B------:R-:W-:-:S03]  /*59860*/  VIADD R69, R69, UR26 ;  /* 0x0000001a45457c36 */ /* 0x000fc60008000000 */
[----:B------:R0:W-:Y:S01]  /*59870*/  STL [R1+0x16dc], R77 ;  /* 0x0016dc4d01007387 */ /* 0x0001e20000100800 */
[----:B------:R-:W-:Y:S01]  /*59880*/  IMAD.X R79, R71, 0x1, R0, P4 ;  /* 0x00000001474f7824 */ /* 0x000fe200020e0600 */
[----:B------:R-:W-:Y:S01]  /*59890*/  SHF.R.S32.HI R73, RZ, 0x1f, R69 ;  /* 0x0000001fff497819 */ /* 0x000fe20000011445 */
[C---:B------:R-:W-:Y:S01]  /*598a0*/  VIADD R71, R69.reuse, UR26 ;  /* 0x0000001a45477c36 */ /* 0x040fe20008000000 */
[C---:B------:R-:W-:Y:S01]  /*598b0*/  IADD3 R74, P4, PT, R69.reuse, R2, RZ ;  /* 0x00000002454a7210 */ /* 0x040fe20007f9e0ff */
[----:B0-----:R-:W3:Y:S01]  /*598c0*/  LDL.LU R77, [R1+0x704] ;  /* 0x00070400014d7983 */ /* 0x001ee20000300800 */
[----:B------:R-:W-:-:S03]  /*598d0*/  IADD3 R72, P5, PT, R69, R68, RZ ;  /* 0x0000004445487210 */ /* 0x000fc60007fbe0ff */
[----:B------:R-:W-:Y:S01]  /*598e0*/  IMAD.X R75, R73, 0x1, R0, P4 ;  /* 0x00000001494b7824 */ /* 0x000fe200020e0600 */
[C---:B------:R-:W-:Y:S02]  /*598f0*/  IADD3 R70, P4, PT, R71.reuse, R2, RZ ;  /* 0x0000000247467210 */ /* 0x040fe40007f9e0ff */
[----:B------:R-:W-:Y:S02]  /*59900*/  IADD3 R68, P6, PT, R71, R68, RZ ;  /* 0x0000004447447210 */ /* 0x000fe40007fde0ff */
[----:B------:R-:W-:Y:S01]  /*59910*/  SHF.R.S32.HI R2, RZ, 0x1f, R71 ;  /* 0x0000001fff027819 */ /* 0x000fe20000011447 */
[----:B------:R-:W-:-:S04]  /*59920*/  IMAD.X R73, R73, 0x1, R3, P5 ;  /* 0x0000000149497824 */ /* 0x000fc800028e0603 */
[C---:B------:R-:W-:Y:S02]  /*59930*/  IMAD.X R69, R2.reuse, 0x1, R3, P6 ;  /* 0x0000000102457824 */ /* 0x040fe400030e0603 */
[----:B------:R-:W-:Y:S01]  /*59940*/  IMAD.X R71, R2, 0x1, R0, P4 ;  /* 0x0000000102477824 */ /* 0x000fe200020e0600 */
[----:B-----5:R-:W-:Y:S01]  /*59950*/  ISETP.GE.AND P5, PT, R8, UR4, PT ;  /* 0x0000000408007c0c */ /* 0x020fe2000bfa6270 */
[----:B------:R-:W0:Y:S01]  /*59960*/  LDCU UR4, c[0x0][0x39c] ;  /* 0x00007380ff0477ac */ /* 0x000e220008000800 */
[----:B------:R-:W5:Y:S04]  /*59970*/  LDL.LU.64 R8, [R1+0x9f8] ;  /* 0x0009f80001087983 */ /* 0x000f680000300a00 */
[----:B------:R-:W0:Y:S01]  /*59980*/  LDL.LU R3, [R1+0x1634] ;  /* 0x0016340001037983 */ /* 0x000e220000300800 */
[----:B-1----:R-:W-:Y:S01]  /*59990*/  ISETP.GE.AND P4, PT, R5, UR5, PT ;  /* 0x0000000505007c0c */ /* 0x002fe2000bf86270 */
[----:B------:R-:W1:Y:S02]  /*599a0*/  LDCU UR5, c[0x0][0x39c] ;  /* 0x00007380ff0577ac */ /* 0x000e640008000800 */
[----:B------:R-:W5:Y:S04]  /*599b0*/  LDL.LU R5, [R1+0x420] ;  /* 0x0004200001057983 */ /* 0x000f680000300800 */
[----:B------:R-:W5:Y:S01]  /*599c0*/  LDL.LU R13, [R1+0x424] ;  /* 0x00042400010d7983 */ /* 0x000f620000300800 */
[----:B----4-:R-:W-:-:S03]  /*599d0*/  F2FP.SATFINITE.E5M2.F32.PACK_AB_MERGE_C R0, R15, R14, RZ ;  /* 0x0000000e0f00723e */ /* 0x010fc600048060ff */
[----:B------:R-:W4:Y:S01]  /*599e0*/  LDL.LU.64 R16, [R1+0x9f0] ;  /* 0x0009f00001107983 */ /* 0x000f220000300a00 */
[----:B--2---:R-:W-:Y:S02]  /*599f0*/  F2FP.SATFINITE.E5M2.F32.PACK_AB_MERGE_C R2, R12, R4, RZ ;  /* 0x000000040c02723e */ /* 0x004fe400048060ff */
[----:B---3--:R-:W-:Y:S01]  /*59a00*/  ISETP.LT.AND P6, PT, R81, UR6, !P5 ;  /* 0x0000000651007c0c */ /* 0x008fe2000efc1270 */
[----:B------:R-:W2:-:S12]  /*59a10*/  LDCU UR6, c[0x0][0x398] ;  /* 0x00007300ff0677ac */ /* 0x000e980008000800 */
[----:B------:R3:W-:Y:S04]  /*59a20*/  @P6 STG.E.U8 desc[UR20][R6.64], R0 ;  /* 0x0000000006006986 */ /* 0x0007e8000c101114 */
[----:B---3--:R-:W3:Y:S04]  /*59a30*/  LDL.LU.64 R6, [R1+0x9e8] ;  /* 0x0009e80001067983 */ /* 0x008ee80000300a00 */
[----:B------:R-:W3:Y:S04]  /*59a40*/  LDL.LU R4, [R1+0x20] ;  /* 0x0000200001047983 */ /* 0x000ee80000300800 */
[----:B------:R-:W3:Y:S01]  /*59a50*/  LDL.LU R12, [R1+0x24] ;  /* 0x00002400010c7983 */ /* 0x000ee20000300800 */
[----:B------:R-:W-:Y:S01]  /*59a60*/  ISETP.LT.AND P5, PT, R77, UR7, !P5 ;  /* 0x000000074d007c0c */ /* 0x000fe2000efa1270 */
[----:B------:R-:W0:Y:S02]  /*59a70*/  LDCU UR7, c[0x0][0x398] ;  /* 0x00007300ff0777ac */ /* 0x000e240008000800 */
[----:B------:R-:W1:Y:S01]  /*59a80*/  LDL.LU R14, [R1+0x1678] ;  /* 0x00167800010e7983 */ /* 0x000e620000300800 */
[----:B------:R-:W-:Y:S01]  /*59a90*/  ISETP.LT.AND P6, PT, R81, UR9, !P4 ;  /* 0x0000000951007c0c */ /* 0x000fe2000e7c1270 */
[----:B------:R-:W0:Y:S01]  /*59aa0*/  LDCU UR9, c[0x0][0x398] ;  /* 0x00007300ff0977ac */ /* 0x000e220008000800 */
[----:B------:R-:W-:-:S04]  /*59ab0*/  PRMT R0, R0, 0x9910, RZ ;  /* 0x0000991000007816 */ /* 0x000fc800000000ff */
[----:B------:R-:W-:-:S03]  /*59ac0*/  SHF.R.S32.HI R0, RZ, 0x8, R0 ;  /* 0x00000008ff007819 */ /* 0x000fc60000011400 */
[----:B------:R2:W-:Y:S02]  /*59ad0*/  @P5 STG.E.U8 desc[UR20][R10.64], R2 ;  /* 0x000000020a005986 */ /* 0x0005e4000c101114 */
[----:B--2---:R-:W-:Y:S01]  /*59ae0*/  ISETP.LT.AND P4, PT, R77, UR6, !P4 ;  /* 0x000000064d007c0c */ /* 0x004fe2000e781270 */
[----:B------:R-:W2:Y:S01]  /*59af0*/  LDCU UR6, c[0x0][0x398] ;  /* 0x00007300ff0677ac */ /* 0x000ea20008000800 */
[----:B------:R-:W2:Y:S01]  /*59b00*/  LDL.LU.64 R10, [R1+0x9e0] ;  /* 0x0009e000010a7983 */ /* 0x000ea20000300a00 */
[----:B------:R-:W-:-:S04]  /*59b10*/  PRMT R2, R2, 0x9910, RZ ;  /* 0x0000991002027816 */ /* 0x000fc800000000ff */
[----:B------:R-:W-:Y:S01]  /*59b20*/  SHF.R.S32.HI R2, RZ, 0x8, R2 ;  /* 0x00000008ff027819 */ /* 0x000fe20000011402 */
[----:B-----5:R5:W-:Y:S01]  /*59b30*/  @P6 STG.E.U8 desc[UR20][R8.64], R0 ;  /* 0x0000000008006986 */ /* 0x020be2000c101114 */
[----:B0-----:R-:W-:Y:S01]  /*59b40*/  ISETP.GE.AND P5, PT, R3, UR4, PT ;  /* 0x0000000403007c0c */ /* 0x001fe2000bfa6270 */
[----:B------:R-:W0:Y:S03]  /*59b50*/  LDCU UR4, c[0x0][0x39c] ;  /* 0x00007380ff0477ac */ /* 0x000e260008000800 */
[----:B------:R-:W-:Y:S01]  /*59b60*/  ISETP.LT.AND P6, PT, R81, UR7, !P5 ;  /* 0x0000000751007c0c */ /* 0x000fe2000efc1270 */
[----:B------:R-:W0:Y:S01]  /*59b70*/  LDCU UR7, c[0x0][0x398] ;  /* 0x00007300ff0777ac */ /* 0x000e220008000800 */
[----:B-----5:R-:W5:Y:S04]  /*59b80*/  LDL.LU.64 R8, [R1+0x9d8] ;  /* 0x0009d80001087983 */ /* 0x020f680000300a00 */
[----:B------:R-:W0:Y:S01]  /*59b90*/  LDL.LU R3, [R1+0x15a8] ;  /* 0x0015a80001037983 */ /* 0x000e220000300800 */
[----:B------:R-:W-:-:S03]  /*59ba0*/  F2FP.SATFINITE.E5M2.F32.PACK_AB_MERGE_C R0, R13, R5, RZ ;  /* 0x000000050d00723e */ /* 0x000fc600048060ff */
[----:B------:R-:W5:Y:S04]  /*59bb0*/  LDL.LU R5, [R1+0x428] ;  /* 0x0004280001057983 */ /* 0x000f680000300800 */
[----:B------:R-:W5:Y:S04]  /*59bc0*/  LDL.LU R13, [R1+0x42c] ;  /* 0x00042c00010d7983 */ /* 0x000f680000300800 */
[----:B----4-:R4:W-:Y:S04]  /*59bd0*/  @P4 STG.E.U8 desc[UR20][R16.64], R2 ;  /* 0x0000000210004986 */ /* 0x0109e8000c101114 */
[----:B----4-:R-:W4:Y:S04]  /*59be0*/  LDL.LU.64 R16, [R1+0x9d0] ;  /* 0x0009d00001107983 */ /* 0x010f280000300a00 */
[----:B---3--:R3:W-:Y:S01]  /*59bf0*/  @P6 STG.E.U8 desc[UR20][R6.64], R0 ;  /* 0x0000000006006986 */ /* 0x0087e2000c101114 */
[----:B------:R-:W-:-:S03]  /*59c00*/  F2FP.SATFINITE.E5M2.F32.PACK_AB_MERGE_C R2, R12, R4, RZ ;  /* 0x000000040c02723e */ /* 0x000fc600048060ff */
[----:B---3--:R-:W3:Y:S04]  /*59c10*/  LDL.LU.64 R6, [R1+0x9c8] ;  /* 0x0009c80001067983 */ /* 0x008ee80000300a00 */
[----:B------:R-:W3:Y:S04]  /*59c20*/  LDL.LU R4, [R1+0x28] ;  /* 0x0000280001047983 */ /* 0x000ee80000300800 */
[----:B------:R-:W3:Y:S01]  /*59c30*/  LDL.LU R12, [R1+0x2c] ;  /* 0x00002c00010c7983 */ /* 0x000ee20000300800 */
[----:B-1----:R-:W-:Y:S01]  /*59c40*/  ISETP.GE.AND P4, PT, R14, UR5, PT ;  /* 0x000000050e007c0c */ /* 0x002fe2000bf86270 */
[----:B------:R-:W1:Y:S01]  /*59c50*/  LDCU UR5, c[0x0][0x39c] ;  /* 0x00007380ff0577ac */ /* 0x000e620008000800 */
[----:B------:R-:W-:Y:S01]  /*59c60*/  ISETP.LT.AND P5, PT, R77, UR9, !P5 ;  /* 0x000000094d007c0c */ /* 0x000fe2000efa1270 */
[----:B------:R-:W1:Y:S01]  /*59c70*/  LDL.LU R14, [R1+0x15e8] ;  /* 0x0015e800010e7983 */ /* 0x000e620000300800 */
[----:B------:R-:W-:Y:S01]  /*59c80*/  ISETP.LT.AND P6, PT, R81, UR10, !P4 ;  /* 0x0000000a51007c0c */ /* 0x000fe2000e7c1270 */
[----:B------:R-:W0:Y:S01]  /*59c90*/  LDCU UR9, c[0x0][0x398] ;  /* 0x00007300ff0977ac */ /* 0x000e220008000800 */
[----:B------:R-:W-:Y:S01]  /*59ca0*/  PRMT R0, R0, 0x9910, RZ ;  /* 0x0000991000007816 */ /* 0x000fe200000000ff */
[----:B------:R-:W0:Y:S03]  /*59cb0*/  LDCU UR10, c[0x0][0x398] ;  /* 0x00007300ff0a77ac */ /* 0x000e260008000800 */
[----:B------:R-:W-:-:S05]  /*59cc0*/  SHF.R.S32.HI R0, RZ, 0x8, R0 ;  /* 0x00000008ff007819 */ /* 0x000fca0000011400 */
[----:B--2---:R2:W-:Y:S01]  /*59cd0*/  @P5 STG.E.U8 desc[UR20][R10.64], R2 ;  /* 0x000000020a005986 */ /* 0x0045e2000c101114 */
[----:B------:R-:W-:Y:S01]  /*59ce0*/  ISETP.LT.AND P4, PT, R77, UR6, !P4 ;  /* 0x000000064d007c0c */ /* 0x000fe2000e781270 */
[----:B------:R-:W0:Y:S02]  /*59cf0*/  LDCU UR6, c[0x0][0x398] ;  /* 0x00007300ff0677ac */ /* 0x000e240008000800 */
[----:B--2---:R-:W2:Y:S01]  /*59d00*/  LDL.LU.64 R10, [R1+0x9c0] ;  /* 0x0009c000010a7983 */ /* 0x004ea20000300a00 */
        /* <DEDUP_REMOVED lines=167> */
[----:B-----5:R-:W5:Y:S01]  /*5a780*/  LDL.LU.64 R8, [R1+0x918] ;  /* 0x0009180001087983 */ /* 0x020f620000300a00 */
[----:B------:R-:W-:-:S03]  /*5a790*/  F2FP.SATFINITE.E5M2.F32.PACK_AB_MERGE_C R0, R13, R5, RZ ;  /* 0x000000050d00723e */ /* 0x000fc600048060ff */
[----:B------:R-:W0:Y:S04]  /*5a7a0*/  LDL.LU R3, [R1+0x15f8] ;  /* 0x0015f80001037983 */ /* 0x000e280000300800 */
        /* <DEDUP_REMOVED lines=233> */
[----:B------:R-:W-:Y:S01]  /*5b640*/  ISETP.LT.AND P5, PT, R77, UR9, !P5 ;  /* 0x000000094d007c0c */ /* 0x000fe2000efa1270 */
[----:B------:R-:W0:Y:S01]  /*5b650*/  LDCU UR9, c[0x0][0x398] ;  /* 0x00007300ff0977ac */ /* 0x000e220008000800 */
[----:B-1----:R-:W-:-:S02]  /*5b660*/  ISETP.GE.AND P4, PT, R14, UR5, PT ;  /* 0x000000050e007c0c */ /* 0x002fc4000bf86270 */
[----:B------:R-:W3:Y:S01]  /*5b670*/  LDL.LU R14, [R1+0x1614] ;  /* 0x00161400010e7983 */ /* 0x000ee20000300800 */
[----:B------:R-:W-:Y:S01]  /*5b680*/  PRMT R0, R0, 0x9910, RZ ;  /* 0x0000991000007816 */ /* 0x000fe200000000ff */
[----:B------:R-:W1:Y:S01]  /*5b690*/  LDCU UR5, c[0x0][0x39c] ;  /* 0x00007380ff0577ac */ /* 0x000e620008000800 */
[----:B------:R-:W-:Y:S02]  /*5b6a0*/  ISETP.LT.AND P6, PT, R81, UR10, !P4 ;  /* 0x0000000a51007c0c */ /* 0x000fe4000e7c1270 */
[----:B------:R-:W-:Y:S01]  /*5b6b0*/  SHF.R.S32.HI R0, RZ, 0x8, R0 ;  /* 0x00000008ff007819 */ /* 0x000fe20000011400 */
[----:B------:R-:W0:Y:S03]  /*5b6c0*/  LDCU UR10, c[0x0][0x398] ;  /* 0x00007300ff0a77ac */ /* 0x000e260008000800 */
        /* <DEDUP_REMOVED lines=192> */
[----:B--2---:R2:W-:Y:S04]  /*5c2d0*/  @P5 STG.E.U8 desc[UR20][R10.64], R2 ;  /* 0x000000020a005986 */ /* 0x0045e8000c101114 */
[----:B--2---:R-:W2:Y:S01]  /*5c2e0*/  LDL.LU.64 R10, [R1+0x760] ;  /* 0x00076000010a7983 */ /* 0x004ea20000300a00 */
[----:B------:R-:W-:Y:S01]  /*5c2f0*/  ISETP.LT.AND P4, PT, R77, UR6, !P4 ;  /* 0x000000064d007c0c */ /* 0x000fe2000e781270 */
[----:B------:R-:W0:Y:S01]  /*5c300*/  LDCU UR6, c[0x0][0x398] ;  /* 0x00007300ff0677ac */ /* 0x000e220008000800 */
        /* <DEDUP_REMOVED lines=57> */
[----:B------:R-:W-:-:S06]  /*5c6a0*/  ISETP.LT.AND P6, PT, R81, UR10, !P4 ;  /* 0x0000000a51007c0c */ /* 0x000fcc000e7c1270 */
[----:B--2---:R2:W-:Y:S01]  /*5c6b0*/  @P5 STG.E.U8 desc[UR20][R10.64], R2 ;  /* 0x000000020a005986 */ /* 0x0045e2000c101114 */
[----:B------:R-:W-:Y:S01]  /*5c6c0*/  SHF.R.S32.HI R0, RZ, 0x8, R0 ;  /* 0x00000008ff007819 */ /* 0x000fe20000011400 */
[----:B------:R-:W0:Y:S02]  /*5c6d0*/  LDCU UR10, c[0x0][0x398] ;  /* 0x00007300ff0a77ac */ /* 0x000e240008000800 */
        /* <DEDUP_REMOVED lines=57> */
[----:B------:R-:W-:Y:S01]  /*5ca70*/  PRMT R0, R0, 0x9910, RZ ;  /* 0x0000991000007816 */ /* 0x000fe200000000ff */
[----:B------:R-:W1:Y:S01]  /*5ca80*/  LDCU UR5, c[0x0][0x39c] ;  /* 0x00007380ff0577ac */ /* 0x000e620008000800 */
[----:B------:R-:W-:-:S07]  /*5ca90*/  ISETP.LT.AND P6, PT, R81, UR10, !P4 ;  /* 0x0000000a51007c0c */ /* 0x000fce000e7c1270 */
[----:B--2---:R2:W-:Y:S01]  /*5caa0*/  @P5 STG.E.U8 desc[UR20][R10.64], R2 ;  /* 0x000000020a005986 */ /* 0x0045e2000c101114 */
[----:B------:R-:W-:Y:S01]  /*5cab0*/  SHF.R.S32.HI R0, RZ, 0x8, R0 ;  /* 0x00000008ff007819 */ /* 0x000fe20000011400 */
[----:B------:R-:W0:Y:S02]  /*5cac0*/  LDCU UR10, c[0x0][0x398] ;  /* 0x00007300ff0a77ac */ /* 0x000e240008000800 */
[----:B--2---:R-:W1:Y:S01]  /*5cad0*/  LDL.LU R10, [R1+0x160c] ;  /* 0x00160c00010a7983 */ /* 0x004e620000300800 */
[----:B------:R-:W-:Y:S01]  /*5cae0*/  ISETP.LT.AND P4, PT, R77, UR6, !P4 ;  /* 0x000000064d007c0c */ /* 0x000fe2000e781270 */
[----:B------:R-:W2:Y:S02]  /*5caf0*/  LDCU UR6, c[0x0][0x398] ;  /* 0x00007300ff0677ac */ /* 0x000ea40008000800 */
        /* <DEDUP_REMOVED lines=19> */
[----:B------:R-:W3:Y:S04]  /*5cc30*/  LDL.LU R12, [R1+0xec] ;  /* 0x0000ec00010c7983 */ /* 0x000ee80000300800 */
[----:B------:R-:W3:Y:S01]  /*5cc40*/  LDL.LU R4, [R1+0x1664] ;  /* 0x0016640001047983 */ /* 0x000ee20000300800 */
[----:B------:R-:W-:Y:S01]  /*5cc50*/  ISETP.LT.AND P5, PT, R77, UR9, !P5 ;  /* 0x000000094d007c0c */ /* 0x000fe2000efa1270 */
[----:B------:R-:W0:Y:S01]  /*5cc60*/  LDCU UR9, c[0x0][0x398] ;  /* 0x00007300ff0977ac */ /* 0x000e220008000800 */
[----:B------:R-:W-:-:S02]  /*5cc70*/  PRMT R0, R0, 0x9910, RZ ;  /* 0x0000991000007816 */ /* 0x000fc400000000ff */
[----:B-1----:R-:W-:Y:S01]  /*5cc80*/  ISETP.GE.AND P4, PT, R10, UR5, PT ;  /* 0x000000050a007c0c */ /* 0x002fe2000bf86270 */
[----:B------:R-:W1:Y:S03]  /*5cc90*/  LDCU UR5, c[0x0][0x39c] ;  /* 0x00007380ff0577ac */ /* 0x000e660008000800 */
[----:B------:R-:W-:-:S05]  /*5cca0*/  ISETP.LT.AND P6, PT, R81, UR10, !P4 ;  /* 0x0000000a51007c0c */ /* 0x000fca000e7c1270 */
[----:B--2---:R2:W-:Y:S01]  /*5ccb0*/  @P5 STG.E.U8 desc[UR20][R14.64], R2 ;  /* 0x000000020e005986 */ /* 0x0045e2000c101114 */
[----:B------:R-:W-:Y:S01]  /*5ccc0*/  SHF.R.S32.HI R0, RZ, 0x8, R0 ;  /* 0x00000008ff007819 */ /* 0x000fe20000011400 */
[----:B------:R-:W0:Y:S01]  /*5ccd0*/  LDCU UR10, c[0x0][0x398] ;  /* 0x00007300ff0a77ac */ /* 0x000e220008000800 */
[----:B------:R-:W-:Y:S01]  /*5cce0*/  ISETP.LT.AND P4, PT, R77, UR6, !P4 ;  /* 0x000000064d007c0c */ /* 0x000fe2000e781270 */
[----:B------:R-:W0:Y:S01]  /*5ccf0*/  LDCU UR6, c[0x0][0x398] ;  /* 0x00007300ff0677ac */ /* 0x000e220008000800 */
        /* <DEDUP_REMOVED lines=14> */
[----:B---3--:R3:W-:Y:S01]  /*5cde0*/  @P6 STG.E.U8 desc[UR20][R6.64], R0 ;  /* 0x0000000006006986 */ /* 0x0087e2000c101114 */
[----:B----4-:R-:W-:-:S02]  /*5cdf0*/  F2FP.SATFINITE.E5M2.F32.PACK_AB_MERGE_C R2, R12, R11, RZ ;  /* 0x0000000b0c02723e */ /* 0x010fc400048060ff */
[----:B-1----:R-:W-:Y:S01]  /*5ce00*/  ISETP.GE.AND P4, PT, R4, UR5, PT ;  /* 0x0000000504007c0c */ /* 0x002fe2000bf86270 */
[----:B------:R-:W1:Y:S01]  /*5ce10*/  LDCU UR5, c[0x0][0x39c] ;  /* 0x00007380ff0577ac */ /* 0x000e620008000800 */
[----:B------:R-:W4:Y:S04]  /*5ce20*/  LDL.LU.64 R4, [R1+0x6a8] ;  /* 0x0006a80001047983 */ /* 0x000f280000300a00 */
[----:B---3--:R-:W3:Y:S04]  /*5ce30*/  LDL.LU.64 R6, [R1+0x6a0] ;  /* 0x0006a00001067983 */ /* 0x008ee80000300a00 */
[----:B------:R-:W3:Y:S04]  /*5ce40*/  LDL.LU R16, [R1+0xf0] ;  /* 0x0000f00001107983 */ /* 0x000ee80000300800 */
[----:B------:R-:W3:Y:S04]  /*5ce50*/  LDL.LU R17, [R1+0xf4] ;  /* 0x0000f40001117983 */ /* 0x000ee80000300800 */
[----:B------:R-:W1:Y:S01]  /*5ce60*/  LDL.LU R12, [R1+0x15d4] ;  /* 0x0015d400010c7983 */ /* 0x000e620000300800 */
[----:B------:R-:W-:Y:S01]  /*5ce70*/  ISETP.LT.AND P5, PT, R77, UR9, !P5 ;  /* 0x000000094d007c0c */ /* 0x000fe2000efa1270 */
[----:B------:R-:W0:Y:S01]  /*5ce80*/  LDCU UR9, c[0x0][0x398] ;  /* 0x00007300ff0977ac */ /* 0x000e220008000800 */
[----:B------:R-:W-:-:S02]  /*5ce90*/  ISETP.LT.AND P6, PT, R81, UR10, !P4 ;  /* 0x0000000a51007c0c */ /* 0x000fc4000e7c1270 */
        /* <DEDUP_REMOVED lines=11> */
[----:B------:R-:W0:Y:S02]  /*5cf50*/  LDCU UR4, c[0x0][0x39c] ;  /* 0x00007380ff0477ac */ /* 0x000e240008000800 */
[----:B-----5:R-:W5:Y:S01]  /*5cf60*/  LDL.LU.64 R8, [R1+0x690] ;  /* 0x0006900001087983 */ /* 0x020f620000300a00 */
[----:B------:R-:W-:-:S03]  /*5cf70*/  F2FP.SATFINITE.E5M2.F32.PACK_AB_MERGE_C R0, R13, R3, RZ ;  /* 0x000000030d00723e */ /* 0x000fc600048060ff */
[----:B------:R-:W5:Y:S04]  /*5cf80*/  LDL.LU R10, [R1+0x4f8] ;  /* 0x0004f800010a7983 */ /* 0x000f680000300800 */
[----:B------:R-:W5:Y:S04]  /*5cf90*/  LDL.LU R11, [R1+0x4fc] ;  /* 0x0004fc00010b7983 */ /* 0x000f680000300800 */
[----:B------:R-:W0:Y:S04]  /*5cfa0*/  LDL.LU R3, [R1+0x1344] ;  /* 0x0013440001037983 */ /* 0x000e280000300800 */
[----:B----4-:R4:W-:Y:S04]  /*5cfb0*/  @P4 STG.E.U8 desc[UR20][R4.64], R2 ;  /* 0x0000000204004986 */ /* 0x0109e8000c101114 */
[----:B----4-:R-:W4:Y:S01]  /*5cfc0*/  LDL.LU.64 R4, [R1+0x688] ;  /* 0x0006880001047983 */ /* 0x010f220000300a00 */
[----:B-1----:R-:W-:Y:S01]  /*5cfd0*/  ISETP.GE.AND P4, PT, R12, UR5, PT ;  /* 0x000000050c007c0c */ /* 0x002fe2000bf86270 */
[----:B------:R-:W1:Y:S02]  /*5cfe0*/  LDCU UR5, c[0x0][0x39c] ;  /* 0x00007380ff0577ac */ /* 0x000e640008000800 */
[----:B------:R-:W4:Y:S01]  /*5cff0*/  LDL.LU.64 R12, [R1+0x680] ;  /* 0x00068000010c7983 */ /* 0x000f220000300a00 */
[----:B------:R-:W-:-:S02]  /*5d000*/  ISETP.LT.AND P6, PT, R81, UR7, !P5 ;  /* 0x0000000751007c0c */ /* 0x000fc4000efc1270 */
[----:B------:R-:W-:Y:S01]  /*5d010*/  ISETP.LT.AND P5, PT, R77, UR9, !P5 ;  /* 0x000000094d007c0c */ /* 0x000fe2000efa1270 */
[----:B------:R-:W0:Y:S01]  /*5d020*/  LDCU UR7, c[0x0][0x398] ;  /* 0x00007300ff0777ac */ /* 0x000e220008000800 */
[----:B---3--:R-:W-:Y:S01]  /*5d030*/  F2FP.SATFINITE.E5M2.F32.PACK_AB_MERGE_C R2, R17, R16, RZ ;  /* 0x000000101102723e */ /* 0x008fe200048060ff */
[----:B------:R-:W3:Y:S08]  /*5d040*/  LDCU UR9, c[0x0][0x398] ;  /* 0x00007300ff0977ac */ /* 0x000ef00008000800 */
[----:B------:R1:W-:Y:S01]  /*5d050*/  @P6 STG.E.U8 desc[UR20][R6.64], R0 ;  /* 0x0000000006006986 */ /* 0x0003e2000c101114 */
[----:B------:R-:W-:Y:S01]  /*5d060*/  ISETP.LT.AND P6, PT, R81, UR10, !P4 ;  /* 0x0000000a51007c0c */ /* 0x000fe2000e7c1270 */
[----:B------:R-:W0:Y:S01]  /*5d070*/  LDCU UR10, c[0x0][0x398] ;  /* 0x00007300ff0a77ac */ /* 0x000e220008000800 */
[----:B------:R-:W-:Y:S01]  /*5d080*/  ISETP.LT.AND P4, PT, R77, UR6, !P4 ;  /* 0x000000064d007c0c */ /* 0x000fe2000e781270 */
[----:B------:R-:W0:Y:S01]  /*5d090*/  LDCU UR6, c[0x0][0x398] ;  /* 0x00007300ff0677ac */ /* 0x000e220008000800 */
[----:B-1----:R-:W-:Y:S01]  /*5d0a0*/  PRMT R0, R0, 0x9910, RZ ;  /* 0x0000991000007816 */ /* 0x002fe200000000ff */
[----:B--2---:R1:W-:Y:S03]  /*5d0b0*/  @P5 STG.E.U8 desc[UR20][R14.64], R2 ;  /* 0x000000020e005986 */ /* 0x0043e6000c101114 */
[----:B------:R-:W-:Y:S01]  /*5d0c0*/  SHF.R.S32.HI R0, RZ, 0x8, R0 ;  /* 0x00000008ff007819 */ /* 0x000fe20000011400 */
[----:B------:R-:W2:Y:S04]  /*5d0d0*/  LDL.LU R6, [R1+0xf8] ;  /* 0x0000f80001067983 */ /* 0x000ea80000300800 */
[----:B------:R-:W2:Y:S04]  /*5d0e0*/  LDL.LU R7, [R1+0xfc] ;  /* 0x0000fc0001077983 */ /* 0x000ea80000300800 */
[----:B------:R-:W2:Y:S01]  /*5d0f0*/  LDL.LU R17, [R1+0x1340] ;  /* 0x0013400001117983 */ /* 0x000ea20000300800 */
[----:B-1----:R-:W-:-:S03]  /*5d100*/  PRMT R2, R2, 0x9910, RZ ;  /* 0x0000991002027816 */ /* 0x002fc600000000ff */
[----:B------:R-:W2:Y:S01]  /*5d110*/  LDL.LU.64 R14, [R1+0x670] ;  /* 0x00067000010e7983 */ /* 0x000ea20000300a00 */
[----:B------:R-:W-:-:S03]  /*5d120*/  SHF.R.S32.HI R2, RZ, 0x8, R2 ;  /* 0x00000008ff027819 */ /* 0x000fc60000011402 */
[----:B-----5:R1:W-:Y:S01]  /*5d130*/  @P6 STG.E.U8 desc[UR20][R8.64], R0 ;  /* 0x0000000008006986 */ /* 0x0203e2000c101114 */
[----:B0-----:R-:W-:-:S03]  /*5d140*/  ISETP.GE.AND P5, PT, R3, UR4, PT ;  /* 0x0000000403007c0c */ /* 0x001fc6000bfa6270 */
[----:B-1----:R-:W5:Y:S01]  /*5d150*/  LDL.LU.64 R8, [R1+0x1820] ;  /* 0x0018200001087983 */ /* 0x002f620000300a00 */
[----:B------:R-:W-:Y:S01]  /*5d160*/  F2FP.SATFINITE.E5M2.F32.PACK_AB_MERGE_C R0, R11, R10, RZ ;  /* 0x0000000a0b00723e */ /* 0x000fe200048060ff */
[----:B------:R-:W0:Y:S01]  /*5d170*/  LDCU UR4, c[0x0][0x39c] ;  /* 0x00007380ff0477ac */ /* 0x000e220008000800 */
[----:B------:R-:W-:Y:S01]  /*5d180*/  ISETP.LT.AND P6, PT, R81, UR7, !P5 ;  /* 0x0000000751007c0c */ /* 0x000fe2000efc1270 */
[----:B------:R-:W0:Y:S01]  /*5d190*/  LDL.LU R3, [R1+0x164c] ;  /* 0x00164c0001037983 */ /* 0x000e220000300800 */
[----:B------:R-:W1:Y:S03]  /*5d1a0*/  LDCU UR7, c[0x0][0x398] ;  /* 0x00007300ff0777ac */ /* 0x000e660008000800 */
[----:B------:R-:W5:Y:S04]  /*5d1b0*/  LDL.LU R16, [R1+0x304] ;  /* 0x0003040001107983 */ /* 0x000f680000300800 */
[----:B------:R-:W5:Y:S04]  /*5d1c0*/  LDL.LU.64 R10, [R1+0x668] ;  /* 0x00066800010a7983 */ /* 0x000f680000300a00 */
[----:B----4-:R4:W-:Y:S04]  /*5d1d0*/  @P4 STG.E.U8 desc[UR20][R4.64], R2 ;  /* 0x0000000204004986 */ /* 0x0109e8000c101114 */
[----:B------:R1:W-:Y:S04]  /*5d1e0*/  @P6 STG.E.U8 desc[UR20][R12.64], R0 ;  /* 0x000000000c006986 */ /* 0x0003e8000c101114 */
[----:B----4-:R-:W4:Y:S04]  /*5d1f0*/  LDL.LU.64 R4, [R1+0x1818] ;  /* 0x0018180001047983 */ /* 0x010f280000300a00 */
[----:B-1----:R-:W4:Y:S01]  /*5d200*/  LDL.LU.64 R12, [R1+0x1810] ;  /* 0x00181000010c7983 */ /* 0x002f220000300a00 */
[----:B---3--:R-:W-:Y:S01]  /*5d210*/  ISETP.LT.AND P5, PT, R77, UR9, !P5 ;  /* 0x000000094d007c0c */ /* 0x008fe2000efa1270 */
[----:B------:R-:W1:Y:S01]  /*5d220*/  LDCU UR9, c[0x0][0x398] ;  /* 0x00007300ff0977ac */ /* 0x000e620008000800 */
[----:B------:R-:W-:-:S04]  /*5d230*/  PRMT R0, R0, 0x9910, RZ ;  /* 0x0000991000007816 */ /* 0x000fc800000000ff */
[----:B------:R-:W-:Y:S02]  /*5d240*/  SHF.R.S32.HI R0, RZ, 0x8, R0 ;  /* 0x00000008ff007819 */ /* 0x000fe40000011400 */
[----:B--2---:R-:W-:Y:S01]  /*5d250*/  ISETP.GE.AND P4, PT, R17, UR5, PT ;  /* 0x0000000511007c0c */ /* 0x004fe2000bf86270 */
[----:B------:R-:W2:Y:S03]  /*5d260*/  LDCU UR5, c[0x0][0x39c] ;  /* 0x00007380ff0577ac */ /* 0x000ea60008000800 */
[----:B------:R-:W-:Y:S01]  /*5d270*/  ISETP.LT.AND P6, PT, R81, UR10, !P4 ;  /* 0x0000000a51007c0c */ /* 0x000fe2000e7c1270 */
[----:B------:R-:W3:Y:S01]  /*5d280*/  LDCU UR10, c[0x0][0x398] ;  /* 0x00007300ff0a77ac */ /* 0x000ee20008000800 */
[----:B------:R-:W-:Y:S02]  /*5d290*/  F2FP.SATFINITE.E5M2.F32.PACK_AB_MERGE_C R2, R7, R6, RZ ;  /* 0x000000060702723e */ /* 0x000fe400048060ff */
[----:B------:R-:W2:Y:S04]  /*5d2a0*/  LDL.LU.64 R6, [R1+0x658] ;  /* 0x0006580001067983 */ /* 0x000ea80000300a00 */
[----:B----4-:R4:W-:Y:S05]  /*5d2b0*/  @P5 STG.E.U8 desc[UR20][R12.64], R2 ;  /* 0x000000020c005986 */ /* 0x0109ea000c101114 */
[----:B------:R0:W-:Y:S04]  /*5d2c0*/  @P6 STG.E.U8 desc[UR20][R14.64], R0 ;  /* 0x000000000e006986 */ /* 0x0001e8000c101114 */
[----:B----4-:R-:W2:Y:S04]  /*5d2d0*/  LDL.LU R13, [R1+0x167c] ;  /* 0x00167c00010d7983 */ /* 0x010ea80000300800 */
[----:B0-----:R-:W4:Y:S01]  /*5d2e0*/  LDL.LU R0, [R1+0x300] ;  /* 0x0003000001007983 */ /* 0x001f220000300800 */
[----:B------:R-:W-:Y:S01]  /*5d2f0*/  ISETP.GE.AND P5, PT, R3, UR4, PT ;  /* 0x0000000403007c0c */ /* 0x000fe2000bfa6270 */
[----:B------:R-:W0:Y:S01]  /*5d300*/  LDCU UR4, c[0x0][0x39c] ;  /* 0x00007380ff0477ac */ /* 0x000e220008000800 */
[----:B------:R-:W-:Y:S01]  /*5d310*/  ISETP.LT.AND P4, PT, R77, UR6, !P4 ;  /* 0x000000064d007c0c */ /* 0x000fe2000e781270 */
[----:B------:R-:W0:Y:S01]  /*5d320*/  LDL.LU R3, [R1+0x1680] ;  /* 0x0016800001037983 */ /* 0x000e220000300800 */
[----:B------:R-:W-:Y:S01]  /*5d330*/  ISETP.LT.AND P6, PT, R81, UR7, !P5 ;  /* 0x0000000751007c0c */ /* 0x000fe2000efc1270 */
[----:B------:R-:W0:Y:S01]  /*5d340*/  LDCU UR6, c[0x0][0x398] ;  /* 0x00007300ff0677ac */ /* 0x000e220008000800 */
[----:B------:R-:W-:Y:S01]  /*5d350*/  PRMT R2, R2, 0x9910, RZ ;  /* 0x0000991002027816 */ /* 0x000fe200000000ff */
[----:B------:R-:W2:Y:S01]  /*5d360*/  LDL.LU R17, [R1+0x308] ;  /* 0x0003080001117983 */ /* 0x000ea20000300800 */
[----:B------:R-:W0:Y:S02]  /*5d370*/  LDCU UR7, c[0x0][0x398] ;  /* 0x00007300ff0777ac */ /* 0x000e240008000800 */
[----:B------:R-:W-:Y:S01]  /*5d380*/  SHF.R.S32.HI R2, RZ, 0x8, R2 ;  /* 0x00000008ff027819 */ /* 0x000fe20000011402 */
[----:B------:R-:W2:Y:S04]  /*5d390*/  LDL.LU R12, [R1+0x30c] ;  /* 0x00030c00010c7983 */ /* 0x000ea80000300800 */
[----:B------:R-:W2:Y:S04]  /*5d3a0*/  LDL.LU.64 R14, [R1+0x648] ;  /* 0x00064800010e7983 */ /* 0x000ea80000300a00 */
[----:B-----5:R5:W-:Y:S04]  /*5d3b0*/  @P4 STG.E.U8 desc[UR20][R10.64], R2 ;  /* 0x000000020a004986 */ /* 0x020be8000c101114 */
[----:B-----5:R-:W5:Y:S01]  /*5d3c0*/  LDL.LU.64 R10, [R1+0x640] ;  /* 0x00064000010a7983 */ /* 0x020f620000300a00 */
[----:B----4-:R-:W-:-:S05]  /*5d3d0*/  F2FP.SATFINITE.E5M2.F32.PACK_AB_MERGE_C R0, R16, R0, RZ ;  /* 0x000000001000723e */ /* 0x010fca00048060ff */
[----:B------:R4:W-:Y:S04]  /*5d3e0*/  @P6 STG.E.U8 desc[UR20][R4.64], R0 ;  /* 0x0000000004006986 */ /* 0x0009e8000c101114 */
[----:B----4-:R-:W4:Y:S01]  /*5d3f0*/  LDL.LU.64 R4, [R1+0x1808] ;  /* 0x0018080001047983 */ /* 0x010f220000300a00 */
[----:B-1----:R-:W-:Y:S01]  /*5d400*/  ISETP.LT.AND P5, PT, R77, UR9, !P5 ;  /* 0x000000094d007c0c */ /* 0x002fe2000efa1270 */
[----:B------:R-:W1:Y:S01]  /*5d410*/  LDCU UR9, c[0x0][0x398] ;  /* 0x00007300ff0977ac */ /* 0x000e620008000800 */
[----:B--2---:R-:W-:Y:S02]  /*5d420*/  ISETP.GE.AND P4, PT, R13, UR5, PT ;  /* 0x000000050d007c0c */ /* 0x004fe4000bf86270 */
[----:B------:R-:W-:Y:S01]  /*5d430*/  PRMT R0, R0, 0x9910, RZ ;  /* 0x0000991000007816 */ /* 0x000fe200000000ff */
[----:B------:R-:W2:Y:S01]  /*5d440*/  LDCU UR5, c[0x0][0x39c] ;  /* 0x00007380ff0577ac */ /* 0x000ea20008000800 */
[----:B---3--:R-:W-:-:S02]  /*5d450*/  ISETP.LT.AND P6, PT, R81, UR10, !P4 ;  /* 0x0000000a51007c0c */ /* 0x008fc4000e7c1270 */
[----:B----4-:R-:W-:Y:S01]  /*5d460*/  F2FP.SATFINITE.E5M2.F32.PACK_AB_MERGE_C R4, R5, R4, RZ ;  /* 0x000000040504723e */ /* 0x010fe200048060ff */
[----:B------:R-:W3:Y:S04]  /*5d470*/  LDCU UR10, c[0x0][0x398] ;  /* 0x00007300ff0a77ac */ /* 0x000ee80008000800 */
[----:B------:R4:W-:Y:S04]  /*5d480*/  @P5 STG.E.U8 desc[UR20][R6.64], R4 ;  /* 0x0000000406005986 */ /* 0x0009e8000c101114 */
[----:B----4-:R-:W4:Y:S04]  /*5d490*/  LDL.LU.64 R6, [R1+0x1800] ;  /* 0x0018000001067983 */ /* 0x010f280000300a00 */
[----:B------:R-:W2:Y:S01]  /*5d4a0*/  LDL.LU R13, [R1+0x1608] ;  /* 0x00160800010d7983 */ /* 0x000ea20000300800 */
[----:B------:R-:W-:-:S02]  /*5d4b0*/  SHF.R.S32.HI R0, RZ, 0x8, R0 ;  /* 0x00000008ff007819 */ /* 0x000fc40000011400 */
[----:B------:R-:W-:Y:S02]  /*5d4c0*/  PRMT R2, R4, 0x9910, RZ ;  /* 0x0000991004027816 */ /* 0x000fe400000000ff */
[----:B------:R-:W2:Y:S01]  /*5d4d0*/  LDL.LU.64 R4, [R1+0x638] ;  /* 0x0006380001047983 */ /* 0x000ea20000300a00 */
[----:B0-----:R-:W-:Y:S01]  /*5d4e0*/  ISETP.GE.AND P5, PT, R3, UR4, PT ;  /* 0x0000000403007c0c */ /* 0x001fe2000bfa6270 */
[----:B------:R-:W0:Y:S01]  /*5d4f0*/  LDCU UR4, c[0x0][0x39c] ;  /* 0x00007380ff0477ac */ /* 0x000e220008000800 */
[----:B------:R-:W-:Y:S02]  /*5d500*/  ISETP.LT.AND P4, PT, R77, UR6, !P4 ;  /* 0x000000064d007c0c */ /* 0x000fe4000e781270 */
[----:B------:R-:W-:Y:S01]  /*5d510*/  SHF.R.S32.HI R2, RZ, 0x8, R2 ;  /* 0x00000008ff027819 */ /* 0x000fe20000011402 */
[----:B------:R-:W0:Y:S01]  /*5d520*/  LDCU UR6, c[0x0][0x398] ;  /* 0x00007300ff0677ac */ /* 0x000e220008000800 */
[----:B----4-:R4:W-:Y:S04]  /*5d530*/  @P6 STG.E.U8 desc[UR20][R6.64], R0 ;  /* 0x0000000006006986 */ /* 0x0109e8000c101114 */
[----:B----4-:R-:W4:Y:S01]  /*5d540*/  LDL.LU.64 R6, [R1+0x17f8] ;  /* 0x0017f80001067983 */ /* 0x010f220000300a00 */
[----:B------:R-:W-:Y:S01]  /*5d550*/  ISETP.LT.AND P6, PT, R81, UR7, !P5 ;  /* 0x0000000751007c0c */ /* 0x000fe2000efc1270 */
[----:B------:R-:W0:Y:S01]  /*5d560*/  LDCU UR7, c[0x0][0x398] ;  /* 0x00007300ff0777ac */ /* 0x000e220008000800 */
[----:B------:R-:W-:-:S02]  /*5d570*/  F2FP.SATFINITE.E5M2.F32.PACK_AB_MERGE_C R0, R12, R17, RZ ;  /* 0x000000110c00723e */ /* 0x000fc400048060ff */
[----:B------:R0:W-:Y:S01]  /*5d580*/  @P4 STG.E.U8 desc[UR20][R14.64], R2 ;  /* 0x000000020e004986 */ /* 0x0001e2000c101114 */
[----:B--2---:R-:W-:Y:S01]  /*5d590*/  ISETP.GE.AND P4, PT, R13, UR5, PT ;  /* 0x000000050d007c0c */ /* 0x004fe2000bf86270 */
[----:B------:R-:W2:Y:S01]  /*5d5a0*/  LDCU UR5, c[0x0][0x39c] ;  /* 0x00007380ff0577ac */ /* 0x000ea20008000800 */
[----:B-1----:R-:W-:Y:S01]  /*5d5b0*/  ISETP.LT.AND P5, PT, R77, UR9, !P5 ;  /* 0x000000094d007c0c */ /* 0x002fe2000efa1270 */
[----:B------:R-:W2:Y:S01]  /*5d5c0*/  LDL.LU R3, [R1+0x1350] ;  /* 0x0013500001037983 */ /* 0x000ea20000300800 */
[----:B------:R-:W1:Y:S03]  /*5d5d0*/  LDCU UR9, c[0x0][0x398] ;  /* 0x00007300ff0977ac */ /* 0x000e660008000800 */
[----:B------:R-:W2:Y:S04]  /*5d5e0*/  LDL.LU R12, [R1+0x310] ;  /* 0x00031000010c7983 */ /* 0x000ea80000300800 */
[----:B-----5:R5:W-:Y:S01]  /*5d5f0*/  @P6 STG.E.U8 desc[UR20][R10.64], R0 ;  /* 0x000000000a006986 */ /* 0x020be2000c101114 */
[----:B---3--:R-:W-:Y:S01]  /*5d600*/  ISETP.LT.AND P6, PT, R81, UR10, !P4 ;  /* 0x0000000a51007c0c */ /* 0x008fe2000e7c1270 */
[----:B------:R-:W3:Y:S02]  /*5d610*/  LDCU UR10, c[0x0][0x398] ;  /* 0x00007300ff0a77ac */ /* 0x000ee40008000800 */
[----:B0-----:R-:W2:Y:S04]  /*5d620*/  LDL.LU.64 R14, [R1+0x628] ;  /* 0x00062800010e7983 */ /* 0x001ea80000300a00 */
[----:B------:R-:W2:Y:S01]  /*5d630*/  LDL.LU.64 R16, [R1+0x620] ;  /* 0x0006200001107983 */ /* 0x000ea20000300a00 */
[----:B-----5:R-:W-:-:S03]  /*5d640*/  PRMT R0, R0, 0x9910, RZ ;  /* 0x0000991000007816 */ /* 0x020fc600000000ff */
[----:B------:R-:W5:Y:S01]  /*5d650*/  LDL.LU.64 R10, [R1+0x618] ;  /* 0x00061800010a7983 */ /* 0x000f620000300a00 */
[----:B------:R-:W-:Y:S02]  /*5d660*/  SHF.R.S32.HI R0, RZ, 0x8, R0 ;  /* 0x00000008ff007819 */ /* 0x000fe40000011400 */
[----:B----4-:R-:W-:-:S04]  /*5d670*/  F2FP.SATFINITE.E5M2.F32.PACK_AB_MERGE_C R6, R7, R6, RZ ;  /* 0x000000060706723e */ /* 0x010fc800048060ff */
[----:B------:R-:W-:Y:S01]  /*5d680*/  PRMT R2, R6, 0x9910, RZ ;  /* 0x0000991006027816 */ /* 0x000fe200000000ff */
[----:B------:R0:W-:Y:S04]  /*5d690*/  @P5 STG.E.U8 desc[UR20][R4.64], R6 ;  /* 0x0000000604005986 */ /* 0x0001e8000c101114 */
[----:B------:R4:W-:Y:S04]  /*5d6a0*/  @P6 STG.E.U8 desc[UR20][R8.64], R0 ;  /* 0x0000000008006986 */ /* 0x0009e8000c101114 */
[----:B0-----:R-:W3:Y:S04]  /*5d6b0*/  LDL.LU R5, [R1+0x1354] ;  /* 0x0013540001057983 */ /* 0x001ee80000300800 */
[----:B------:R-:W3:Y:S04]  /*5d6c0*/  LDL.LU.64 R6, [R1+0x610] ;  /* 0x0006100001067983 */ /* 0x000ee80000300a00 */
[----:B----4-:R-:W4:Y:S04]  /*5d6d0*/  LDL.LU.64 R8, [R1+0x17f0] ;  /* 0x0017f00001087983 */ /* 0x010f280000300a00 */
[----:B------:R-:W3:Y:S01]  /*5d6e0*/  LDL.LU R0, [R1+0x314] ;  /* 0x0003140001007983 */ /* 0x000ee20000300800 */
[----:B--2---:R-:W-:Y:S01]  /*5d6f0*/  ISETP.GE.AND P5, PT, R3, UR4, PT ;  /* 0x0000000403007c0c */ /* 0x004fe2000bfa6270 */
[----:B------:R-:W0:Y:S01]  /*5d700*/  LDCU UR4, c[0x0][0x39c] ;  /* 0x00007380ff0477ac */ /* 0x000e220008000800 */
[----:B------:R-:W-:Y:S01]  /*5d710*/  ISETP.LT.AND P4, PT, R77, UR6, !P4 ;  /* 0x000000064d007c0c */ /* 0x000fe2000e781270 */
[----:B------:R-:W0:Y:S01]  /*5d720*/  LDL.LU R4, [R1+0x1348] ;  /* 0x0013480001047983 */ /* 0x000e220000300800 */
[----:B------:R-:W-:Y:S01]  /*5d730*/  ISETP.LT.AND P6, PT, R81, UR7, !P5 ;  /* 0x0000000751007c0c */ /* 0x000fe2000efc1270 */
[----:B------:R-:W2:Y:S01]  /*5d740*/  LDCU UR6, c[0x0][0x398] ;  /* 0x00007300ff0677ac */ /* 0x000ea20008000800 */
[----:B-1----:R-:W-:Y:S01]  /*5d750*/  ISETP.LT.AND P5, PT, R77, UR9, !P5 ;  /* 0x000000094d007c0c */ /* 0x002fe2000efa1270 */
[----:B------:R-:W2:Y:S01]  /*5d760*/  LDL.LU R3, [R1+0x318] ;  /* 0x0003180001037983 */ /* 0x000ea20000300800 */
[----:B------:R-:W-:Y:S01]  /*5d770*/  SHF.R.S32.HI R2, RZ, 0x8, R2 ;  /* 0x00000008ff027819 */ /* 0x000fe20000011402 */
[----:B------:R-:W1:Y:S02]  /*5d780*/  LDCU UR7, c[0x0][0x398] ;  /* 0x00007300ff0777ac */ /* 0x000e640008000800 */
[----:B------:R-:W2:Y:S01]  /*5d790*/  LDL.LU R13, [R1+0x31c] ;  /* 0x00031c00010d7983 */ /* 0x000ea20000300800 */
[----:B------:R-:W0:Y:S03]  /*5d7a0*/  LDCU UR9, c[0x0][0x398] ;  /* 0x00007300ff0977ac */ /* 0x000e260008000800 */
[----:B------:R0:W-:Y:S01]  /*5d7b0*/  @P4 STG.E.U8 desc[UR20][R14.64], R2 ;  /* 0x000000020e004986 */ /* 0x0001e2000c101114 */
[----:B----4-:R-:W-:-:S02]  /*5d7c0*/  F2FP.SATFINITE.E5M2.F32.PACK_AB_MERGE_C R8, R9, R8, RZ ;  /* 0x000000080908723e */ /* 0x010fc400048060ff */
[----:B---3--:R-:W-:Y:S02]  /*5d7d0*/  F2FP.SATFINITE.E5M2.F32.PACK_AB_MERGE_C R0, R0, R12, RZ ;  /* 0x0000000c0000723e */ /* 0x008fe400048060ff */
[----:B------:R-:W3:Y:S04]  /*5d7e0*/  LDL.LU R12, [R1+0x17e8] ;  /* 0x0017e800010c7983 */ /* 0x000ee80000300800 */
[----:B0-----:R-:W4:Y:S04]  /*5d7f0*/  LDL.LU.64 R14, [R1+0x600] ;  /* 0x00060000010e7983 */ /* 0x001f280000300a00 */
[----:B------:R0:W-:Y:S04]  /*5d800*/  @P6 STG.E.U8 desc[UR20][R16.64], R0 ;  /* 0x0000000010006986 */ /* 0x0001e8000c101114 */
[----:B-----5:R5:W-:Y:S04]  /*5d810*/  @P5 STG.E.U8 desc[UR20][R10.64], R8 ;  /* 0x000000080a005986 */ /* 0x020be8000c101114 */
[----:B0-----:R-:W3:Y:S04]  /*5d820*/  LDL.LU.64 R16, [R1+0x5f8] ;  /* 0x0005f80001107983 */ /* 0x001ee80000300a00 */
[----:B-----5:R-:W5:Y:S01]  /*5d830*/  LDL.LU.64 R10, [R1+0x17e0] ;  /* 0x0017e000010a7983 */ /* 0x020f620000300a00 */
[----:B------:R-:W-:Y:S01]  /*5d840*/  ISETP.GE.AND P4, PT, R5, UR5, PT ;  /* 0x0000000505007c0c */ /* 0x000fe2000bf86270 */
[----:B------:R-:W0:Y:S03]  /*5d850*/  LDCU UR5, c[0x0][0x39c] ;  /* 0x00007380ff0577ac */ /* 0x000e260008000800 */
[----:B------:R-:W-:Y:S01]  /*5d860*/  ISETP.LT.AND P6, PT, R81, UR10, !P4 ;  /* 0x0000000a51007c0c */ /* 0x000fe2000e7c1270 */
[----:B------:R-:W0:Y:S01]  /*5d870*/  LDCU UR10, c[0x0][0x398] ;  /* 0x00007300ff0a77ac */ /* 0x000e220008000800 */
[----:B--2---:R-:W-:-:S02]  /*5d880*/  ISETP.LT.AND P4, PT, R77, UR6, !P4 ;  /* 0x000000064d007c0c */ /* 0x004fc4000e781270 */
[----:B------:R-:W-:Y:S01]  /*5d890*/  PRMT R0, R0, 0x9910, RZ ;  /* 0x0000991000007816 */ /* 0x000fe200000000ff */
[----:B------:R-:W2:Y:S01]  /*5d8a0*/  LDCU UR6, c[0x0][0x398] ;  /* 0x00007300ff0677ac */ /* 0x000ea20008000800 */
[----:B------:R-:W-:Y:S02]  /*5d8b0*/  ISETP.GE.AND P5, PT, R4, UR4, PT ;  /* 0x0000000404007c0c */ /* 0x000fe4000bfa6270 */
[----:B------:R-:W0:Y:S01]  /*5d8c0*/  LDL.LU R4, [R1+0x134c] ;  /* 0x00134c0001047983 */ /* 0x000e220000300800 */
[----:B------:R-:W-:Y:S01]  /*5d8d0*/  PRMT R2, R8, 0x9910, RZ ;  /* 0x0000991008027816 */ /* 0x000fe200000000ff */
[----:B------:R-:W0:Y:S01]  /*5d8e0*/  LDCU UR4, c[0x0][0x39c] ;  /* 0x00007380ff0477ac */ /* 0x000e220008000800 */
[----:B------:R-:W-:Y:S01]  /*5d8f0*/  SHF.R.S32.HI R0, RZ, 0x8, R0 ;  /* 0x00000008ff007819 */ /* 0x000fe20000011400 */
[----:B------:R-:W2:Y:S01]  /*5d900*/  LDL.LU.64 R8, [R1+0x5f0] ;  /* 0x0005f00001087983 */ /* 0x000ea20000300a00 */
[----:B------:R-:W-:-:S03]  /*5d910*/  SHF.R.S32.HI R2, RZ, 0x8, R2 ;  /* 0x00000008ff027819 */ /* 0x000fc60000011402 */
[----:B------:R1:W-:Y:S04]  /*5d920*/  @P6 STG.E.U8 desc[UR20][R6.64], R0 ;  /* 0x0000000006006986 */ /* 0x0003e8000c101114 */
[----:B-1----:R-:W2:Y:S01]  /*5d930*/  LDL.LU.64 R6, [R1+0x5e8] ;  /* 0x0005e80001067983 */ /* 0x002ea20000300a00 */
[----:B------:R-:W-:-:S03]  /*5d940*/  F2FP.SATFINITE.E5M2.F32.PACK_AB_MERGE_C R0, R13, R3, RZ ;  /* 0x000000030d00723e */ /* 0x000fc600048060ff */
[----:B------:R-:W2:Y:S04]  /*5d950*/  LDL.LU R3, [R1+0x1684] ;  /* 0x0016840001037983 */ /* 0x000ea80000300800 */
[----:B------:R-:W2:Y:S04]  /*5d960*/  LDL.LU R13, [R1+0x320] ;  /* 0x00032000010d7983 */ /* 0x000ea80000300800 */
[----:B-----5:R1:W-:Y:S04]  /*5d970*/  @P4 STG.E.U8 desc[UR20][R10.64], R2 ;  /* 0x000000020a004986 */ /* 0x0203e8000c101114 */
[----:B-1----:R-:W5:Y:S01]  /*5d980*/  LDL.LU.64 R10, [R1+0x17d8] ;  /* 0x0017d800010a7983 */ /* 0x002f620000300a00 */
[----:B------:R-:W-:Y:S01]  /*5d990*/  ISETP.LT.AND P6, PT, R81, UR7, !P5 ;  /* 0x0000000751007c0c */ /* 0x000fe2000efc1270 */
[----:B------:R-:W1:Y:S01]  /*5d9a0*/  LDCU UR7, c[0x0][0x398] ;  /* 0x00007300ff0777ac */ /* 0x000e620008000800 */
[----:B0-----:R-:W-:-:S02]  /*5d9b0*/  ISETP.GE.AND P4, PT, R4, UR5, PT ;  /* 0x0000000504007c0c */ /* 0x001fc4000bf86270 */
[----:B------:R-:W-:Y:S01]  /*5d9c0*/  ISETP.LT.AND P5, PT, R77, UR9, !P5 ;  /* 0x000000094d007c0c */ /* 0x000fe2000efa1270 */
[----:B------:R-:W2:Y:S01]  /*5d9d0*/  LDL.LU.64 R4, [R1+0x5e0] ;  /* 0x0005e00001047983 */ /* 0x000ea20000300a00 */
[----:B------:R-:W0:Y:S01]  /*5d9e0*/  LDCU UR9, c[0x0][0x398] ;  /* 0x00007300ff0977ac */ /* 0x000e220008000800 */
[----:B------:R-:W0:Y:S06]  /*5d9f0*/  LDCU UR5, c[0x0][0x39c] ;  /* 0x00007380ff0577ac */ /* 0x000e2c0008000800 */
[----:B----4-:R4:W-:Y:S01]  /*5da00*/  @P6 STG.E.U8 desc[UR20][R14.64], R0 ;  /* 0x000000000e006986 */ /* 0x0109e2000c101114 */
[----:B------:R-:W-:Y:S01]  /*5da10*/  ISETP.LT.AND P6, PT, R81, UR10, !P4 ;  /* 0x0000000a51007c0c */ /* 0x000fe2000e7c1270 */
[----:B------:R-:W0:Y:S01]  /*5da20*/  LDCU UR10, c[0x0][0x398] ;  /* 0x00007300ff0a77ac */ /* 0x000e220008000800 */
[----:B----4-:R-:W-:Y:S01]  /*5da30*/  PRMT R0, R0, 0x9910, RZ ;  /* 0x0000991000007816 */ /* 0x010fe200000000ff */
[----:B------:R-:W4:Y:S03]  /*5da40*/  LDL.LU.64 R14, [R1+0x5d8] ;  /* 0x0005d800010e7983 */ /* 0x000f260000300a00 */
[----:B------:R-:W-:-:S02]  /*5da50*/  SHF.R.S32.HI R0, RZ, 0x8, R0 ;  /* 0x00000008ff007819 */ /* 0x000fc40000011400 */
[----:B-----5:R-:W-:-:S05]  /*5da60*/  F2FP.SATFINITE.E5M2.F32.PACK_AB_MERGE_C R10, R11, R10, RZ ;  /* 0x0000000a0b0a723e */ /* 0x020fca00048060ff */
[----:B---3--:R3:W-:Y:S04]  /*5da70*/  @P5 STG.E.U8 desc[UR20][R16.64], R10 ;  /* 0x0000000a10005986 */ /* 0x0087e8000c101114 */
[----:B--2---:R2:W-:Y:S04]  /*5da80*/  @P6 STG.E.U8 desc[UR20][R8.64], R0 ;  /* 0x0000000008006986 */ /* 0x0045e8000c101114 */
[----:B---3--:R-:W3:Y:S04]  /*5da90*/  LDL.LU.64 R16, [R1+0x17d0] ;  /* 0x0017d00001107983 */ /* 0x008ee80000300a00 */
[----:B--2---:R-:W2:Y:S01]  /*5daa0*/  LDL.LU R0, [R1+0x324] ;  /* 0x0003240001007983 */ /* 0x004ea20000300800 */
[----:B------:R-:W-:Y:S01]  /*5dab0*/  ISETP.GE.AND P5, PT, R3, UR4, PT ;  /* 0x0000000403007c0c */ /* 0x000fe2000bfa6270 */
[----:B------:R-:W5:Y:S02]  /*5dac0*/  LDCU UR4, c[0x0][0x39c] ;  /* 0x00007380ff0477ac */ /* 0x000f640008000800 */
[----:B------:R-:W5:Y:S01]  /*5dad0*/  LDL.LU R8, [R1+0x168c] ;  /* 0x00168c0001087983 */ /* 0x000f620000300800 */
[----:B------:R-:W-:-:S03]  /*5dae0*/  PRMT R2, R10, 0x9910, RZ ;  /* 0x000099100a027816 */ /* 0x000fc600000000ff */
[----:B------:R-:W3:Y:S04]  /*5daf0*/  LDL.LU R9, [R1+0x328] ;  /* 0x0003280001097983 */ /* 0x000ee80000300800 */
[----:B------:R-:W3:Y:S04]  /*5db00*/  LDL.LU R3, [R1+0x32c] ;  /* 0x00032c0001037983 */ /* 0x000ee80000300800 */
[----:B------:R-:W3:Y:S01]  /*5db10*/  LDL.LU.64 R10, [R1+0x5c8] ;  /* 0x0005c800010a7983 */ /* 0x000ee20000300a00 */
[----:B------:R-:W-:Y:S01]  /*5db20*/  ISETP.LT.AND P4, PT, R77, UR6, !P4 ;  /* 0x000000064d007c0c */ /* 0x000fe2000e781270 */
[----:B------:R-:W0:Y:S01]  /*5db30*/  LDCU UR6, c[0x0][0x398] ;  /* 0x00007300ff0677ac */ /* 0x000e220008000800 */
[----:B--2---:R-:W-:-:S02]  /*5db40*/  F2FP.SATFINITE.E5M2.F32.PACK_AB_MERGE_C R0, R0, R13, RZ ;  /* 0x0000000d0000723e */ /* 0x004fc400048060ff */
[----:B------:R-:W2:Y:S01]  /*5db50*/  LDL.LU R13, [R1+0x17c8] ;  /* 0x0017c800010d7983 */ /* 0x000ea20000300800 */
[----:B------:R-:W-:Y:S02]  /*5db60*/  SHF.R.S32.HI R2, RZ, 0x8, R2 ;  /* 0x00000008ff027819 */ /* 0x000fe40000011402 */
[----:B-1----:R-:W-:Y:S01]  /*5db70*/  ISETP.LT.AND P6, PT, R81, UR7, !P5 ;  /* 0x0000000751007c0c */ /* 0x002fe2000efc1270 */
[----:B------:R-:W1:Y:S05]  /*5db80*/  LDCU UR7, c[0x0][0x398] ;  /* 0x00007300ff0777ac */ /* 0x000e6a0008000800 */
[----:B------:R3:W-:Y:S01]  /*5db90*/  @P4 STG.E.U8 desc[UR20][R6.64], R2 ;  /* 0x0000000206004986 */ /* 0x0007e2000c101114 */
[----:B0-----:R-:W-:Y:S01]  /*5dba0*/  ISETP.LT.AND P5, PT, R77, UR9, !P5 ;  /* 0x000000094d007c0c */ /* 0x001fe2000efa1270 */
[----:B------:R-:W0:Y:S02]  /*5dbb0*/  LDCU UR9, c[0x0][0x398] ;  /* 0x00007300ff0977ac */ /* 0x000e240008000800 */
[----:B---3--:R-:W3:Y:S04]  /*5dbc0*/  LDL.LU R2, [R1+0x1688] ;  /* 0x0016880001027983 */ /* 0x008ee80000300800 */
[----:B------:R-:W5:Y:S04]  /*5dbd0*/  LDL.LU.64 R6, [R1+0x5c0] ;  /* 0x0005c00001067983 */ /* 0x000f680000300a00 */
[----:B------:R0:W-:Y:S04]  /*5dbe0*/  @P6 STG.E.U8 desc[UR20][R4.64], R0 ;  /* 0x0000000004006986 */ /* 0x0001e8000c101114 */
[----:B0-----:R-:W5:Y:S01]  /*5dbf0*/  LDL.LU.64 R4, [R1+0x5b8] ;  /* 0x0005b80001047983 */ /* 0x001f620000300a00 */
[----:B--2---:R-:W-:-:S05]  /*5dc00*/  F2FP.SATFINITE.E5M2.F32.PACK_AB_MERGE_C R12, R13, R12, RZ ;  /* 0x0000000c0d0c723e */ /* 0x004fca00048060ff */
[----:B----4-:R0:W-:Y:S04]  /*5dc10*/  @P5 STG.E.U8 desc[UR20][R14.64], R12 ;  /* 0x0000000c0e005986 */ /* 0x0101e8000c101114 */
[----:B0-----:R-:W2:Y:S01]  /*5dc20*/  LDL.LU.64 R14, [R1+0x17c0] ;  /* 0x0017c000010e7983 */ /* 0x001ea20000300a00 */
[----:B---3--:R-:W-:Y:S01]  /*5dc30*/  ISETP.GE.AND P4, PT, R2, UR5, PT ;  /* 0x0000000502007c0c */ /* 0x008fe2000bf86270 */
[----:B------:R-:W0:Y:S01]  /*5dc40*/  LDCU UR5, c[0x0][0x39c] ;  /* 0x00007380ff0577ac */ /* 0x000e220008000800 */
[----:B-----5:R-:W-:Y:S02]  /*5dc50*/  ISETP.GE.AND P5, PT, R8, UR4, PT ;  /* 0x0000000408007c0c */ /* 0x020fe4000bfa6270 */
[----:B------:R-:W-:Y:S01]  /*5dc60*/  ISETP.LT.AND P6, PT, R81, UR10, !P4 ;  /* 0x0000000a51007c0c */ /* 0x000fe2000e7c1270 */
[----:B------:R-:W0:Y:S01]  /*5dc70*/  LDL.LU R8, [R1+0x1694] ;  /* 0x0016940001087983 */ /* 0x000e220000300800 */
[----:B------:R-:W-:Y:S01]  /*5dc80*/  PRMT R0, R0, 0x9910, RZ ;  /* 0x0000991000007816 */ /* 0x000fe200000000ff */
[----:B------:R-:W3:Y:S03]  /*5dc90*/  LDCU UR10, c[0x0][0x398] ;  /* 0x00007300ff0a77ac */ /* 0x000ee60008000800 */
[----:B------:R-:W-:Y:S01]  /*5dca0*/  SHF.R.S32.HI R0, RZ, 0x8, R0 ;  /* 0x00000008ff007819 */ /* 0x000fe20000011400 */
[----:B------:R-:W4:Y:S01]  /*5dcb0*/  LDCU UR4, c[0x0][0x39c] ;  /* 0x00007380ff0477ac */ /* 0x000f220008000800 */
[----:B------:R-:W-:-:S02]  /*5dcc0*/  ISETP.LT.AND P4, PT, R77, UR6, !P4 ;  /* 0x000000064d007c0c */ /* 0x000fc4000e781270 */
[----:B------:R-:W-:Y:S01]  /*5dcd0*/  PRMT R2, R12, 0x9910, RZ ;  /* 0x000099100c027816 */ /* 0x000fe200000000ff */
[----:B------:R-:W5:Y:S02]  /*5dce0*/  LDCU UR6, c[0x0][0x398] ;  /* 0x00007300ff0677ac */ /* 0x000f640008000800 */
[----:B--2---:R2:W-:Y:S04]  /*5dcf0*/  @P6 STG.E.U8 desc[UR20][R14.64], R0 ;  /* 0x000000000e006986 */ /* 0x0045e8000c101114 */
[----:B--2---:R-:W2:Y:S01]  /*5dd00*/  LDL.LU.64 R14, [R1+0x17b8] ;  /* 0x0017b800010e7983 */ /* 0x004ea20000300a00 */
[----:B------:R-:W-:-:S03]  /*5dd10*/  F2FP.SATFINITE.E5M2.F32.PACK_AB_MERGE_C R0, R3, R9, RZ ;  /* 0x000000090300723e */ /* 0x000fc600048060ff */
[----:B------:R-:W4:Y:S01]  /*5dd20*/  LDL.LU R3, [R1+0x1360] ;  /* 0x0013600001037983 */ /* 0x000f220000300800 */
[----:B-1----:R-:W-:Y:S01]  /*5dd30*/  ISETP.LT.AND P6, PT, R81, UR7, !P5 ;  /* 0x0000000751007c0c */ /* 0x002fe2000efc1270 */
[----:B------:R-:W1:Y:S01]  /*5dd40*/  LDCU UR7, c[0x0][0x398] ;  /* 0x00007300ff0777ac */ /* 0x000e620008000800 */
[----:B------:R-:W-:Y:S01]  /*5dd50*/  SHF.R.S32.HI R2, RZ, 0x8, R2 ;  /* 0x00000008ff027819 */ /* 0x000fe20000011402 */
[----:B------:R-:W4:Y:S04]  /*5dd60*/  LDL.LU R13, [R1+0x334] ;  /* 0x00033400010d7983 */ /* 0x000f280000300800 */
[----:B------:R1:W-:Y:S01]  /*5dd70*/  @P4 STG.E.U8 desc[UR20][R10.64], R2 ;  /* 0x000000020a004986 */ /* 0x0003e2000c101114 */
[----:B0-----:R-:W-:Y:S01]  /*5dd80*/  ISETP.GE.AND P4, PT, R8, UR5, PT ;  /* 0x0000000508007c0c */ /* 0x001fe2000bf86270 */
[----:B------:R-:W0:Y:S01]  /*5dd90*/  LDCU UR5, c[0x0][0x39c] ;  /* 0x00007380ff0577ac */ /* 0x000e220008000800 */
[----:B------:R-:W-:-:S03]  /*5dda0*/  ISETP.LT.AND P5, PT, R77, UR9, !P5 ;  /* 0x000000094d007c0c */ /* 0x000fc6000efa1270 */
[----:B------:R5:W-:Y:S01]  /*5ddb0*/  @P6 STG.E.U8 desc[UR20][R6.64], R0 ;  /* 0x0000000006006986 */ /* 0x000be2000c101114 */
[----:B---3--:R-:W-:Y:S01]  /*5ddc0*/  ISETP.LT.AND P6, PT, R81, UR10, !P4 ;  /* 0x0000000a51007c0c */ /* 0x008fe2000e7c1270 */
[----:B------:R-:W3:Y:S02]  /*5ddd0*/  LDCU UR9, c[0x0][0x398] ;  /* 0x00007300ff0977ac */ /* 0x000ee40008000800 */
[----:B-1----:R-:W3:Y:S01]  /*5dde0*/  LDL.LU.64 R10, [R1+0x5a0] ;  /* 0x0005a000010a7983 */ /* 0x002ee20000300a00 */
[----:B------:R-:W1:Y:S01]  /*5ddf0*/  LDCU UR10, c[0x0][0x398] ;  /* 0x00007300ff0a77ac */ /* 0x000e620008000800 */
[----:B-----5:R-:W-:Y:S02]  /*5de00*/  PRMT R0, R0, 0x9910, RZ ;  /* 0x0000991000007816 */ /* 0x020fe400000000ff */
[----:B------:R-:W5:Y:S02]  /*5de10*/  LDL.LU.64 R6, [R1+0x598] ;  /* 0x0005980001067983 */ /* 0x000f640000300a00 */
[----:B------:R-:W-:-:S02]  /*5de20*/  SHF.R.S32.HI R0, RZ, 0x8, R0 ;  /* 0x00000008ff007819 */ /* 0x000fc40000011400 */
[----:B------:R-:W0:Y:S01]  /*5de30*/  LDL.LU R12, [R1+0x1358] ;  /* 0x00135800010c7983 */ /* 0x000e220000300800 */
[----:B--2---:R-:W-:-:S04]  /*5de40*/  F2FP.SATFINITE.E5M2.F32.PACK_AB_MERGE_C R14, R15, R14, RZ ;  /* 0x0000000e0f0e723e */ /* 0x004fc800048060ff */
[----:B------:R-:W-:Y:S01]  /*5de50*/  PRMT R2, R14, 0x9910, RZ ;  /* 0x000099100e027816 */ /* 0x000fe200000000ff */
[----:B------:R2:W-:Y:S04]  /*5de60*/  @P5 STG.E.U8 desc[UR20][R4.64], R14 ;  /* 0x0000000e04005986 */ /* 0x0005e8000c101114 */
[----:B------:R1:W-:Y:S04]  /*5de70*/  @P6 STG.E.U8 desc[UR20][R16.64], R0 ;  /* 0x0000000010006986 */ /* 0x0003e8000c101114 */
[----:B--2---:R-:W2:Y:S04]  /*5de80*/  LDL.LU.64 R14, [R1+0x5a8] ;  /* 0x0005a800010e7983 */ /* 0x004ea80000300a00 */
[----:B-1----:R-:W5:Y:S04]  /*5de90*/  LDL.LU.64 R16, [R1+0x17b0] ;  /* 0x0017b00001107983 */ /* 0x002f680000300a00 */
[----:B------:R-:W5:Y:S04]  /*5dea0*/  LDL.LU R0, [R1+0x330] ;  /* 0x0003300001007983 */ /* 0x000f680000300800 */
[----:B------:R-:W5:Y:S01]  /*5deb0*/  LDL.LU R5, [R1+0x135c] ;  /* 0x00135c0001057983 */ /* 0x000f620000300800 */
[----:B----4-:R-:W-:Y:S01]  /*5dec0*/  ISETP.GE.AND P5, PT, R3, UR4, PT ;  /* 0x0000000403007c0c */ /* 0x010fe2000bfa6270 */
[----:B------:R-:W1:Y:S02]  /*5ded0*/  LDCU UR4, c[0x0][0x39c] ;  /* 0x00007380ff0477ac */ /* 0x000e640008000800 */
[----:B------:R-:W4:Y:S04]  /*5dee0*/  LDL.LU R4, [R1+0x338] ;  /* 0x0003380001047983 */ /* 0x000f280000300800 */
[----:B------:R-:W4:Y:S01]  /*5def0*/  LDL.LU R3, [R1+0x33c] ;  /* 0x00033c0001037983 */ /* 0x000f220000300800 */
[----:B------:R-:W-:Y:S01]  /*5df00*/  ISETP.LT.AND P4, PT, R77, UR6, !P4 ;  /* 0x000000064d007c0c */ /* 0x000fe2000e781270 */
[----:B------:R-:W0:Y:S01]  /*5df10*/  LDCU UR6, c[0x0][0x398] ;  /* 0x00007300ff0677ac */ /* 0x000e220008000800 */
[----:B------:R-:W-:Y:S01]  /*5df20*/  ISETP.LT.AND P6, PT, R81, UR7, !P5 ;  /* 0x0000000751007c0c */ /* 0x000fe2000efc1270 */
[----:B------:R-:W4:Y:S01]  /*5df30*/  LDL.LU.64 R8, [R1+0x588] ;  /* 0x0005880001087983 */ /* 0x000f220000300a00 */
[----:B------:R-:W-:Y:S01]  /*5df40*/  SHF.R.S32.HI R2, RZ, 0x8, R2 ;  /* 0x00000008ff027819 */ /* 0x000fe20000011402 */
[----:B------:R-:W0:Y:S01]  /*5df50*/  LDCU UR7, c[0x0][0x398] ;  /* 0x00007300ff0777ac */ /* 0x000e220008000800 */
[----:B---3--:R-:W-:Y:S01]  /*5df60*/  ISETP.LT.AND P5, PT, R77, UR9, !P5 ;  /* 0x000000094d007c0c */ /* 0x008fe2000efa1270 */
[----:B------:R-:W3:Y:S06]  /*5df70*/  LDCU UR9, c[0x0][0x398] ;  /* 0x00007300ff0977ac */ /* 0x000eec0008000800 */
[----:B--2---:R2:W-:Y:S01]  /*5df80*/  @P4 STG.E.U8 desc[UR20][R14.64], R2 ;  /* 0x000000020e004986 */ /* 0x0045e2000c101114 */
[----:B0-----:R-:W-:Y:S01]  /*5df90*/  ISETP.GE.AND P4, PT, R12, UR5, PT ;  /* 0x000000050c007c0c */ /* 0x001fe2000bf86270 */
[----:B------:R-:W0:Y:S01]  /*5dfa0*/  LDCU UR5, c[0x0][0x39c] ;  /* 0x00007380ff0577ac */ /* 0x000e220008000800 */
[----:B-----5:R-:W-:-:S02]  /*5dfb0*/  F2FP.SATFINITE.E5M2.F32.PACK_AB_MERGE_C R0, R13, R0, RZ ;  /* 0x000000000d00723e */ /* 0x020fc400048060ff */
[----:B------:R-:W-:Y:S01]  /*5dfc0*/  F2FP.SATFINITE.E5M2.F32.PACK_AB_MERGE_C R16, R17, R16, RZ ;  /* 0x000000101110723e */ /* 0x000fe200048060ff */
[----:B--2---:R-:W2:Y:S04]  /*5dfd0*/  LDL.LU.64 R14, [R1+0x580] ;  /* 0x00058000010e7983 */ /* 0x004ea80000300a00 */
[----:B------:R5:W-:Y:S01]  /*5dfe0*/  @P6 STG.E.U8 desc[UR20][R10.64], R0 ;  /* 0x000000000a006986 */ /* 0x000be2000c101114 */
[----:B------:R-:W-:Y:S01]  /*5dff0*/  ISETP.LT.AND P6, PT, R81, UR10, !P4 ;  /* 0x0000000a51007c0c */ /* 0x000fe2000e7c1270 */
[----:B------:R-:W0:Y:S02]  /*5e000*/  LDCU UR10, c[0x0][0x398] ;  /* 0x00007300ff0a77ac */ /* 0x000e240008000800 */
[----:B------:R-:W-:Y:S04]  /*5e010*/  @P5 STG.E.U8 desc[UR20][R6.64], R16 ;  /* 0x0000001006005986 */ /* 0x000fe8000c101114 */
[----:B------:R-:W2:Y:S01]  /*5e020*/  LDL.LU.64 R12, [R1+0x578] ;  /* 0x00057800010c7983 */ /* 0x000ea20000300a00 */
[----:B-----5:R-:W-:-:S04]  /*5e030*/  PRMT R0, R0, 0x9910, RZ ;  /* 0x0000991000007816 */ /* 0x020fc800000000ff */
[----:B------:R-:W-:Y:S02]  /*5e040*/  SHF.R.S32.HI R0, RZ, 0x8, R0 ;  /* 0x00000008ff007819 */ /* 0x000fe40000011400 */
[----:B-1----:R-:W-:Y:S01]  /*5e050*/  ISETP.GE.AND P5, PT, R5, UR4, PT ;  /* 0x0000000405007c0c */ /* 0x002fe2000bfa6270 */
[----:B------:R-:W1:Y:S01]  /*5e060*/  LDCU UR4, c[0x0][0x39c] ;  /* 0x00007380ff0477ac */ /* 0x000e620008000800 */
[----:B------:R-:W0:Y:S04]  /*5e070*/  LDL.LU R5, [R1+0x1364] ;  /* 0x0013640001057983 */ /* 0x000e280000300800 */
[----:B------:R5:W-:Y:S04]  /*5e080*/  @P6 STG.E.U8 desc[UR20][R18.64], R0 ;  /* 0x0000000012006986 */ /* 0x000be8000c101114 */
[----:B-----5:R-:W5:Y:S01]  /*5e090*/  LDL.LU.64 R18, [R1+0x17a8] ;  /* 0x0017a80001127983 */ /* 0x020f620000300a00 */
[----:B----4-:R-:W-:-:S03]  /*5e0a0*/  F2FP.SATFINITE.E5M2.F32.PACK_AB_MERGE_C R0, R3, R4, RZ ;  /* 0x000000040300723e */ /* 0x010fc600048060ff */
[----:B------:R-:W1:Y:S04]  /*5e0b0*/  LDL.LU R4, [R1+0x1690] ;  /* 0x0016900001047983 */ /* 0x000e680000300800 */
[----:B------:R-:W4:Y:S04]  /*5e0c0*/  LDL.LU R6, [R1+0x340] ;  /* 0x0003400001067983 */ /* 0x000f280000300800 */
[----:B------:R-:W4:Y:S01]  /*5e0d0*/  LDL.LU R3, [R1+0x344] ;  /* 0x0003440001037983 */ /* 0x000f220000300800 */
[----:B------:R-:W-:Y:S01]  /*5e0e0*/  ISETP.LT.AND P4, PT, R77, UR6, !P4 ;  /* 0x000000064d007c0c */ /* 0x000fe2000e781270 */
[----:B------:R-:W0:Y:S01]  /*5e0f0*/  LDCU UR6, c[0x0][0x398] ;  /* 0x00007300ff0677ac */ /* 0x000e220008000800 */
[----:B------:R-:W-:-:S02]  /*5e100*/  PRMT R2, R16, 0x9910, RZ ;  /* 0x0000991010027816 */ /* 0x000fc400000000ff */
[----:B------:R-:W-:Y:S01]  /*5e110*/  ISETP.LT.AND P6, PT, R81, UR7, !P5 ;  /* 0x0000000751007c0c */ /* 0x000fe2000efc1270 */
[----:B------:R-:W0:Y:S01]  /*5e120*/  LDCU UR7, c[0x0][0x398] ;  /* 0x00007300ff0777ac */ /* 0x000e220008000800 */
[----:B---3--:R-:W-:Y:S02]  /*5e130*/  ISETP.LT.AND P5, PT, R77, UR9, !P5 ;  /* 0x000000094d007c0c */ /* 0x008fe4000efa1270 */
[----:B------:R-:W-:Y:S01]  /*5e140*/  SHF.R.S32.HI R2, RZ, 0x8, R2 ;  /* 0x00000008ff027819 */ /* 0x000fe20000011402 */
[----:B------:R-:W3:Y:S04]  /*5e150*/  LDCU UR9, c[0x0][0x398] ;  /* 0x00007300ff0977ac */ /* 0x000ee80008000800 */
[----:B------:R3:W-:Y:S04]  /*5e160*/  @P4 STG.E.U8 desc[UR20][R8.64], R2 ;  /* 0x0000000208004986 */ /* 0x0007e8000c101114 */
[----:B---3--:R-:W3:Y:S04]  /*5e170*/  LDL.LU.64 R8, [R1+0x568] ;  /* 0x0005680001087983 */ /* 0x008ee80000300a00 */
[----:B------:R-:W3:Y:S04]  /*5e180*/  LDL.LU.64 R10, [R1+0x560] ;  /* 0x00056000010a7983 */ /* 0x000ee80000300a00 */
[----:B--2---:R2:W-:Y:S04]  /*5e190*/  @P6 STG.E.U8 desc[UR20][R14.64], R0 ;  /* 0x000000000e006986 */ /* 0x0045e8000c101114 */
[----:B--2---:R-:W2:Y:S01]  /*5e1a0*/  LDL.LU.64 R14, [R1+0x558] ;  /* 0x00055800010e7983 */ /* 0x004ea20000300a00 */
[----:B------:R-:W-:-:S02]  /*5e1b0*/  PRMT R0, R0, 0x9910, RZ ;  /* 0x0000991000007816 */ /* 0x000fc400000000ff */
[----:B0-----:R-:W-:Y:S01]  /*5e1c0*/  ISETP.GE.AND P4, PT, R5, UR5, PT ;  /* 0x0000000505007c0c */ /* 0x001fe2000bf86270 */
[----:B------:R-:W0:Y:S03]  /*5e1d0*/  LDCU UR5, c[0x0][0x39c] ;  /* 0x00007380ff0577ac */ /* 0x000e260008000800 */
[----:B------:R-:W-:Y:S01]  /*5e1e0*/  ISETP.LT.AND P6, PT, R81, UR10, !P4 ;  /* 0x0000000a51007c0c */ /* 0x000fe2000e7c1270 */
[----:B------:R-:W0:Y:S01]  /*5e1f0*/  LDCU UR10, c[0x0][0x398] ;  /* 0x00007300ff0a77ac */ /* 0x000e220008000800 */
[----:B-----5:R-:W-:-:S05]  /*5e200*/  F2FP.SATFINITE.E5M2.F32.PACK_AB_MERGE_C R18, R19, R18, RZ ;  /* 0x000000121312723e */ /* 0x020fca00048060ff */
[----:B------:R-:W-:Y:S01]  /*5e210*/  @P5 STG.E.U8 desc[UR20][R12.64], R18 ;  /* 0x000000120c005986 */ /* 0x000fe2000c101114 */
[----:B-1----:R-:W-:Y:S01]  /*5e220*/  ISETP.GE.AND P5, PT, R4, UR4, PT ;  /* 0x0000000404007c0c */ /* 0x002fe2000bfa6270 */
[----:B------:R-:W1:Y:S02]  /*5e230*/  LDCU UR4, c[0x0][0x39c] ;  /* 0x00007380ff0477ac */ /* 0x000e640008000800 */
[----:B------:R-:W0:Y:S01]  /*5e240*/  LDL.LU R4, [R1+0x1698] ;  /* 0x0016980001047983 */ /* 0x000e220000300800 */
[----:B------:R-:W-:-:S05]  /*5e250*/  SHF.R.S32.HI R0, RZ, 0x8, R0 ;  /* 0x00000008ff007819 */ /* 0x000fca0000011400 */
[----:B------:R5:W-:Y:S04]  /*5e260*/  @P6 STG.E.U8 desc[UR20][R20.64], R0 ;  /* 0x0000000014006986 */ /* 0x000be8000c101114 */
[----:B-----5:R-:W5:Y:S01]  /*5e270*/  LDL.LU.64 R20, [R1+0x17a0] ;  /* 0x0017a00001147983 */ /* 0x020f620000300a00 */
[----:B----4-:R-:W-:-:S03]  /*5e280*/  F2FP.SATFINITE.E5M2.F32.PACK_AB_MERGE_C R0, R3, R6, RZ ;  /* 0x000000060300723e */ /* 0x010fc600048060ff */
[----:B------:R-:W4:Y:S04]  /*5e290*/  LDL.LU R7, [R1+0x348] ;  /* 0x0003480001077983 */ /* 0x000f280000300800 */
[----:B------:R-:W4:Y:S04]  /*5e2a0*/  LDL.LU R5, [R1+0x34c] ;  /* 0x00034c0001057983 */ /* 0x000f280000300800 */
[----:B------:R-:W4:Y:S04]  /*5e2b0*/  LDL.LU.64 R12, [R1+0x548] ;  /* 0x00054800010c7983 */ /* 0x000f280000300a00 */
[----:B------:R-:W1:Y:S01]  /*5e2c0*/  LDL.LU R3, [R1+0x169c] ;  /* 0x00169c0001037983 */ /* 0x000e620000300800 */
[----:B------:R-:W-:Y:S01]  /*5e2d0*/  ISETP.LT.AND P4, PT, R77, UR6, !P4 ;  /* 0x000000064d007c0c */ /* 0x000fe2000e781270 */
[----:B------:R-:W0:Y:S01]  /*5e2e0*/  LDCU UR6, c[0x0][0x398] ;  /* 0x00007300ff0677ac */ /* 0x000e220008000800 */
[----:B------:R-:W-:-:S02]  /*5e2f0*/  PRMT R2, R18, 0x9910, RZ ;  /* 0x0000991012027816 */ /* 0x000fc400000000ff */
[----:B------:R-:W-:Y:S01]  /*5e300*/  ISETP.LT.AND P6, PT, R81, UR7, !P5 ;  /* 0x0000000751007c0c */ /* 0x000fe2000efc1270 */
[----:B------:R-:W0:Y:S01]  /*5e310*/  LDCU UR7, c[0x0][0x398] ;  /* 0x00007300ff0777ac */ /* 0x000e220008000800 */
[----:B------:R-:W-:Y:S02]  /*5e320*/  SHF.R.S32.HI R2, RZ, 0x8, R2 ;  /* 0x00000008ff027819 */ /* 0x000fe40000011402 */
[----:B------:R-:W-:Y:S01]  /*5e330*/  ISETP.LT.AND P5, PT, R77, UR9, !P5 ;  /* 0x000000094d007c0c */ /* 0x000fe2000efa1270 */
[----:B------:R-:W0:Y:S04]  /*5e340*/  LDCU UR9, c[0x0][0x398] ;  /* 0x00007300ff0977ac */ /* 0x000e280008000800 */
[----:B---3--:R3:W-:Y:S04]  /*5e350*/  @P4 STG.E.U8 desc[UR20][R8.64], R2 ;  /* 0x0000000208004986 */ /* 0x0087e8000c101114 */
[----:B------:R3:W-:Y:S04]  /*5e360*/  @P6 STG.E.U8 desc[UR20][R10.64], R0 ;  /* 0x000000000a006986 */ /* 0x0007e8000c101114 */
[----:B---3--:R-:W3:Y:S01]  /*5e370*/  LDL.LU.64 R8, [R1+0x540] ;  /* 0x0005400001087983 */ /* 0x008ee20000300a00 */
[----:B------:R-:W-:-:S04]  /*5e380*/  PRMT R0, R0, 0x9910, RZ ;  /* 0x0000991000007816 */ /* 0x000fc800000000ff */
[----:B------:R-:W-:Y:S02]  /*5e390*/  SHF.R.S32.HI R0, RZ, 0x8, R0 ;  /* 0x00000008ff007819 */ /* 0x000fe40000011400 */
[----:B0-----:R-:W-:Y:S01]  /*5e3a0*/  ISETP.GE.AND P4, PT, R4, UR5, PT ;  /* 0x0000000504007c0c */ /* 0x001fe2000bf86270 */
[----:B------:R-:W0:Y:S01]  /*5e3b0*/  LDCU UR5, c[0x0][0x39c] ;  /* 0x00007380ff0577ac */ /* 0x000e220008000800 */
[----:B------:R-:W0:Y:S02]  /*5e3c0*/  LDL.LU R4, [R1+0x16a0] ;  /* 0x0016a00001047983 */ /* 0x000e240000300800 */
[----:B------:R-:W-:Y:S01]  /*5e3d0*/  ISETP.LT.AND P6, PT, R81, UR10, !P4 ;  /* 0x0000000a51007c0c */ /* 0x000fe2000e7c1270 */
[----:B------:R-:W0:Y:S01]  /*5e3e0*/  LDCU UR10, c[0x0][0x398] ;  /* 0x00007300ff0a77ac */ /* 0x000e220008000800 */
[----:B------:R-:W3:Y:S01]  /*5e3f0*/  LDL.LU.64 R10, [R1+0x538] ;  /* 0x00053800010a7983 */ /* 0x000ee20000300a00 */
[----:B-----5:R-:W-:-:S05]  /*5e400*/  F2FP.SATFINITE.E5M2.F32.PACK_AB_MERGE_C R20, R21, R20, RZ ;  /* 0x000000141514723e */ /* 0x020fca00048060ff */
[----:B--2---:R-:W-:Y:S05]  /*5e410*/  @P5 STG.E.U8 desc[UR20][R14.64], R20 ;  /* 0x000000140e005986 */ /* 0x004fea000c101114 */
[----:B------:R2:W-:Y:S01]  /*5e420*/  @P6 STG.E.U8 desc[UR20][R22.64], R0 ;  /* 0x0000000016006986 */ /* 0x0005e2000c101114 */
[----:B-1----:R-:W-:Y:S01]  /*5e430*/  ISETP.GE.AND P5, PT, R3, UR4, PT ;  /* 0x0000000403007c0c */ /* 0x002fe2000bfa6270 */
[----:B------:R-:W1:Y:S02]  /*5e440*/  LDCU UR4, c[0x0][0x39c] ;  /* 0x00007380ff0477ac */ /* 0x000e640008000800 */
[----:B--2---:R-:W2:Y:S04]  /*5e450*/  LDL.LU.64 R22, [R1+0x1798] ;  /* 0x0017980001167983 */ /* 0x004ea80000300a00 */
[----:B------:R-:W1:Y:S01]  /*5e460*/  LDL.LU R3, [R1+0x1368] ;  /* 0x0013680001037983 */ /* 0x000e620000300800 */
[----:B------:R-:W-:Y:S01]  /*5e470*/  ISETP.LT.AND P4, PT, R77, UR6, !P4 ;  /* 0x000000064d007c0c */ /* 0x000fe2000e781270 */
[----:B------:R-:W5:Y:S01]  /*5e480*/  LDCU UR6, c[0x0][0x398] ;  /* 0x00007300ff0677ac */ /* 0x000f620008000800 */
[----:B------:R-:W-:-:S02]  /*5e490*/  PRMT R2, R20, 0x9910, RZ ;  /* 0x0000991014027816 */ /* 0x000fc400000000ff */
[----:B------:R-:W-:Y:S01]  /*5e4a0*/  ISETP.LT.AND P6, PT, R81, UR7, !P5 ;  /* 0x0000000751007c0c */ /* 0x000fe2000efc1270 */
[----:B------:R-:W0:Y:S01]  /*5e4b0*/  LDCU UR7, c[0x0][0x398] ;  /* 0x00007300ff0777ac */ /* 0x000e220008000800 */
[----:B------:R-:W-:Y:S02]  /*5e4c0*/  SHF.R.S32.HI R2, RZ, 0x8, R2 ;  /* 0x00000008ff027819 */ /* 0x000fe40000011402 */
[----:B----4-:R-:W-:Y:S02]  /*5e4d0*/  F2FP.SATFINITE.E5M2.F32.PACK_AB_MERGE_C R0, R5, R7, RZ ;  /* 0x000000070500723e */ /* 0x010fe400048060ff */
[----:B------:R-:W-:Y:S01]  /*5e4e0*/  ISETP.LT.AND P5, PT, R77, UR9, !P5 ;  /* 0x000000094d007c0c */ /* 0x000fe2000efa1270 */
[----:B------:R-:W4:Y:S01]  /*5e4f0*/  LDL.LU R7, [R1+0x350] ;  /* 0x0003500001077983 */ /* 0x000f220000300800 */
[----:B------:R-:W0:Y:S03]  /*5e500*/  LDCU UR9, c[0x0][0x398] ;  /* 0x00007300ff0977ac */ /* 0x000e260008000800 */
[----:B------:R-:W-:Y:S04]  /*5e510*/  @P4 STG.E.U8 desc[UR20][R12.64], R2 ;  /* 0x000000020c004986 */ /* 0x000fe8000c101114 */
[----:B---3--:R3:W-:Y:S04]  /*5e520*/  @P6 STG.E.U8 desc[UR20][R8.64], R0 ;  /* 0x0000000008006986 */ /* 0x0087e8000c101114 */
[----:B------:R-:W4:Y:S04]  /*5e530*/  LDL.LU R5, [R1+0x354] ;  /* 0x0003540001057983 */ /* 0x000f280000300800 */
[----:B------:R-:W4:Y:S04]  /*5e540*/  LDL.LU.64 R16, [R1+0x528] ;  /* 0x0005280001107983 */ /* 0x000f280000300a00 */
[----:B------:R-:W4:Y:S01]  /*5e550*/  LDL.LU R6, [R1+0x136c] ;  /* 0x00136c0001067983 */ /* 0x000f220000300800 */
[----:B---3--:R-:W-:-:S03]  /*5e560*/  PRMT R0, R0, 0x9910, RZ ;  /* 0x0000991000007816 */ /* 0x008fc600000000ff */
[----:B------:R-:W3:Y:S01]  /*5e570*/  LDL.LU.64 R8, [R1+0x520] ;  /* 0x0005200001087983 */ /* 0x000ee20000300a00 */
[----:B------:R-:W-:-:S03]  /*5e580*/  SHF.R.S32.HI R0, RZ, 0x8, R0 ;  /* 0x00000008ff007819 */ /* 0x000fc60000011400 */
[----:B------:R-:W3:Y:S01]  /*5e590*/  LDL.LU.64 R14, [R1+0x518] ;  /* 0x00051800010e7983 */ /* 0x000ee20000300a00 */
[----:B0-----:R-:W-:Y:S01]  /*5e5a0*/  ISETP.GE.AND P4, PT, R4, UR5, PT ;  /* 0x0000000504007c0c */ /* 0x001fe2000bf86270 */
[----:B------:R-:W0:Y:S03]  /*5e5b0*/  LDCU UR5, c[0x0][0x39c] ;  /* 0x00007380ff0577ac */ /* 0x000e260008000800 */
[----:B------:R-:W-:Y:S01]  /*5e5c0*/  ISETP.LT.AND P6, PT, R81, UR10, !P4 ;  /* 0x0000000a51007c0c */ /* 0x000fe2000e7c1270 */
[----:B------:R-:W0:Y:S01]  /*5e5d0*/  LDCU UR10, c[0x0][0x398] ;  /* 0x00007300ff0a77ac */ /* 0x000e220008000800 */
[----:B--2---:R-:W-:-:S05]  /*5e5e0*/  F2FP.SATFINITE.E5M2.F32.PACK_AB_MERGE_C R22, R23, R22, RZ ;  /* 0x000000161716723e */ /* 0x004fca00048060ff */
[----:B------:R-:W-:Y:S01]  /*5e5f0*/  @P5 STG.E.U8 desc[UR20][R10.64], R22 ;  /* 0x000000160a005986 */ /* 0x000fe2000c101114 */
[----:B-1----:R-:W-:Y:S01]  /*5e600*/  ISETP.GE.AND P5, PT, R3, UR4, PT ;  /* 0x0000000403007c0c */ /* 0x002fe2000bfa6270 */
[----:B------:R-:W1:Y:S02]  /*5e610*/  LDCU UR4, c[0x0][0x39c] ;  /* 0x00007380ff0477ac */ /* 0x000e640008000800 */
[----:B------:R-:W1:Y:S04]  /*5e620*/  LDL.LU R3, [R1+0x1370] ;  /* 0x0013700001037983 */ /* 0x000e680000300800 */
[----:B------:R2:W-:Y:S04]  /*5e630*/  @P6 STG.E.U8 desc[UR20][R24.64], R0 ;  /* 0x0000000018006986 */ /* 0x0005e8000c101114 */
[----:B--2---:R-:W2:Y:S01]  /*5e640*/  LDL.LU.64 R24, [R1+0x1790] ;  /* 0x0017900001187983 */ /* 0x004ea20000300a00 */
[----:B-----5:R-:W-:Y:S01]  /*5e650*/  ISETP.LT.AND P4, PT, R77, UR6, !P4 ;  /* 0x000000064d007c0c */ /* 0x020fe2000e781270 */
[----:B------:R-:W5:Y:S01]  /*5e660*/  LDCU UR6, c[0x0][0x398] ;  /* 0x00007300ff0677ac */ /* 0x000f620008000800 */
[----:B------:R-:W-:Y:S01]  /*5e670*/  PRMT R2, R22, 0x9910, RZ ;  /* 0x0000991016027816 */ /* 0x000fe200000000ff */
[----:B------:R-:W5:Y:S01]  /*5e680*/  LDL.LU R13, [R1+0x358] ;  /* 0x00035800010d7983 */ /* 0x000f620000300800 */
[----:B------:R-:W-:Y:S01]  /*5e690*/  ISETP.LT.AND P6, PT, R81, UR7, !P5 ;  /* 0x0000000751007c0c */ /* 0x000fe2000efc1270 */
[----:B------:R-:W1:Y:S01]  /*5e6a0*/  LDCU UR7, c[0x0][0x398] ;  /* 0x00007300ff0777ac */ /* 0x000e620008000800 */
[----:B------:R-:W-:Y:S01]  /*5e6b0*/  SHF.R.S32.HI R2, RZ, 0x8, R2 ;  /* 0x00000008ff027819 */ /* 0x000fe20000011402 */
[----:B------:R-:W5:Y:S01]  /*5e6c0*/  LDL.LU R4, [R1+0x35c] ;  /* 0x00035c0001047983 */ /* 0x000f620000300800 */
[----:B----4-:R-:W-:-:S02]  /*5e6d0*/  F2FP.SATFINITE.E5M2.F32.PACK_AB_MERGE_C R0, R5, R7, RZ ;  /* 0x000000070500723e */ /* 0x010fc400048060ff */
[----:B------:R-:W-:Y:S01]  /*5e6e0*/  ISETP.LT.AND P5, PT, R77, UR9, !P5 ;  /* 0x000000094d007c0c */ /* 0x000fe2000efa1270 */
[----:B------:R-:W4:Y:S01]  /*5e6f0*/  LDL.LU.64 R10, [R1+0x508] ;  /* 0x00050800010a7983 */ /* 0x000f220000300a00 */
[----:B------:R-:W1:Y:S03]  /*5e700*/  LDCU UR9, c[0x0][0x398] ;  /* 0x00007300ff0977ac */ /* 0x000e660008000800 */
[----:B------:R-:W-:Y:S01]  /*5e710*/  @P4 STG.E.U8 desc[UR20][R16.64], R2 ;  /* 0x0000000210004986 */ /* 0x000fe2000c101114 */
[----:B0-----:R-:W-:Y:S01]  /*5e720*/  ISETP.GE.AND P4, PT, R6, UR5, PT ;  /* 0x0000000506007c0c */ /* 0x001fe2000bf86270 */
[----:B------:R-:W0:Y:S02]  /*5e730*/  LDCU UR5, c[0x0][0x39c] ;  /* 0x00007380ff0577ac */ /* 0x000e240008000800 */
[----:B---3--:R3:W-:Y:S01]  /*5e740*/  @P6 STG.E.U8 desc[UR20][R8.64], R0 ;  /* 0x0000000008006986 */ /* 0x0087e2000c101114 */
[----:B------:R-:W-:Y:S01]  /*5e750*/  ISETP.LT.AND P6, PT, R81, UR10, !P4 ;  /* 0x0000000a51007c0c */ /* 0x000fe2000e7c1270 */
[----:B------:R-:W0:Y:S02]  /*5e760*/  LDCU UR10, c[0x0][0x398] ;  /* 0x00007300ff0a77ac */ /* 0x000e240008000800 */
[----:B------:R-:W0:Y:S04]  /*5e770*/  LDL.LU R5, [R1+0x1328] ;  /* 0x0013280001057983 */ /* 0x000e280000300800 */
[----:B------:R-:W4:Y:S01]  /*5e780*/  LDL.LU.64 R6, [R1+0x500] ;  /* 0x0005000001067983 */ /* 0x000f220000300a00 */
[----:B---3--:R-:W-:-:S03]  /*5e790*/  PRMT R0, R0, 0x9910, RZ ;  /* 0x0000991000007816 */ /* 0x008fc600000000ff */
[----:B------:R-:W3:Y:S01]  /*5e7a0*/  LDL.LU.64 R8, [R1+0x410] ;  /* 0x0004100001087983 */ /* 0x000ee20000300a00 */
[----:B------:R-:W-:Y:S02]  /*5e7b0*/  SHF.R.S32.HI R0, RZ, 0x8, R0 ;  /* 0x00000008ff007819 */ /* 0x000fe40000011400 */
        /* <DEDUP_REMOVED lines=10> */
[----:B------:R-:W3:Y:S01]  /*5e860*/  LDL.LU R17, [R1+0x360] ;  /* 0x0003600001117983 */ /* 0x000ee20000300800 */
[----:B------:R-:W-:Y:S01]  /*5e870*/  ISETP.LT.AND P6, PT, R81, UR7, !P5 ;  /* 0x0000000751007c0c */ /* 0x000fe2000efc1270 */
[----:B------:R-:W1:Y:S01]  /*5e880*/  LDCU UR7, c[0x0][0x398] ;  /* 0x00007300ff0777ac */ /* 0x000e620008000800 */
[----:B------:R-:W-:-:S02]  /*5e890*/  SHF.R.S32.HI R2, RZ, 0x8, R2 ;  /* 0x00000008ff027819 */ /* 0x000fc40000011402 */
[----:B------:R-:W-:Y:S02]  /*5e8a0*/  F2FP.SATFINITE.E5M2.F32.PACK_AB_MERGE_C R0, R4, R13, RZ ;  /* 0x0000000d0400723e */ /* 0x000fe400048060ff */
[----:B------:R-:W-:Y:S01]  /*5e8b0*/  ISETP.LT.AND P5, PT, R77, UR9, !P5 ;  /* 0x000000094d007c0c */ /* 0x000fe2000efa1270 */
[----:B------:R-:W5:Y:S01]  /*5e8c0*/  LDL.LU R4, [R1+0x364] ;  /* 0x0003640001047983 */ /* 0x000f620000300800 */
[----:B------:R-:W1:Y:S03]  /*5e8d0*/  LDCU UR9, c[0x0][0x398] ;  /* 0x00007300ff0977ac */ /* 0x000e660008000800 */
[----:B----4-:R4:W-:Y:S01]  /*5e8e0*/  @P4 STG.E.U8 desc[UR20][R10.64], R2 ;  /* 0x000000020a004986 */ /* 0x0109e2000c101114 */
[----:B0-----:R-:W-:Y:S01]  /*5e8f0*/  ISETP.GE.AND P4, PT, R5, UR5, PT ;  /* 0x0000000505007c0c */ /* 0x001fe2000bf86270 */
[----:B------:R-:W0:Y:S02]  /*5e900*/  LDCU UR5, c[0x0][0x39c] ;  /* 0x00007380ff0577ac */ /* 0x000e240008000800 */
[----:B------:R0:W-:Y:S01]  /*5e910*/  @P6 STG.E.U8 desc[UR20][R6.64], R0 ;  /* 0x0000000006006986 */ /* 0x0001e2000c101114 */
[----:B------:R-:W-:Y:S01]  /*5e920*/  ISETP.LT.AND P6, PT, R81, UR10, !P4 ;  /* 0x0000000a51007c0c */ /* 0x000fe2000e7c1270 */
[----:B------:R-:W1:Y:S02]  /*5e930*/  LDCU UR10, c[0x0][0x398] ;  /* 0x00007300ff0a77ac */ /* 0x000e640008000800 */
[----:B------:R-:W5:Y:S04]  /*5e940*/  LDL.LU.64 R12, [R1+0x400] ;  /* 0x00040000010c7983 */ /* 0x000f680000300a00 */
[----:B----4-:R-:W4:Y:S01]  /*5e950*/  LDL.LU R10, [R1+0x16a4] ;  /* 0x0016a400010a7983 */ /* 0x010f220000300800 */
[----:B0-----:R-:W-:-:S03]  /*5e960*/  PRMT R0, R0, 0x9910, RZ ;  /* 0x0000991000007816 */ /* 0x001fc600000000ff */
[----:B------:R-:W4:Y:S01]  /*5e970*/  LDL.LU.64 R6, [R1+0x2f8] ;  /* 0x0002f80001067983 */ /* 0x000f220000300a00 */
[----:B------:R-:W-:-:S03]  /*5e980*/  SHF.R.S32.HI R0, RZ, 0x8, R0 ;  /* 0x00000008ff007819 */ /* 0x000fc60000011400 */
[----:B------:R-:W4:Y:S04]  /*5e990*/  LDL.LU.64 R14, [R1+0x2f0] ;  /* 0x0002f000010e7983 */ /* 0x000f280000300a00 */
[----:B------:R-:W4:Y:S01]  /*5e9a0*/  LDL.LU R5, [R1+0x16a8] ;  /* 0x0016a80001057983 */ /* 0x000f220000300800 */
[----:B--2---:R-:W-:-:S05]  /*5e9b0*/  F2FP.SATFINITE.E5M2.F32.PACK_AB_MERGE_C R26, R27, R26, RZ ;  /* 0x0000001a1b1a723e */ /* 0x004fca00048060ff */
[----:B---3--:R-:W-:Y:S04]  /*5e9c0*/  @P5 STG.E.U8 desc[UR20][R8.64], R26 ;  /* 0x0000001a08005986 */ /* 0x008fe8000c101114 */
[----:B------:R0:W-:Y:S04]  /*5e9d0*/  @P6 STG.E.U8 desc[UR20][R28.64], R0 ;  /* 0x000000001c006986 */ /* 0x0001e8000c101114 */
[----:B0-----:R-:W2:Y:S01]  /*5e9e0*/  LDL.LU.64 R28, [R1+0x1780] ;  /* 0x00178000011c7983 */ /* 0x001ea20000300a00 */
[----:B-1----:R-:W-:Y:S01]  /*5e9f0*/  ISETP.GE.AND P5, PT, R3, UR4, PT ;  /* 0x0000000403007c0c */ /* 0x002fe2000bfa6270 */
[----:B------:R-:W0:Y:S01]  /*5ea00*/  LDCU UR4, c[0x0][0x39c] ;  /* 0x00007380ff0477ac */ /* 0x000e220008000800 */
[----:B-----5:R-:W-:Y:S01]  /*5ea10*/  ISETP.LT.AND P4, PT, R77, UR6, !P4 ;  /* 0x000000064d007c0c */ /* 0x020fe2000e781270 */
[----:B------:R-:W3:Y:S01]  /*5ea20*/  LDL.LU R11, [R1+0x368] ;  /* 0x00036800010b7983 */ /* 0x000ee20000300800 */
[----:B------:R-:W-:Y:S01]  /*5ea30*/  PRMT R2, R26, 0x9910, RZ ;  /* 0x000099101a027816 */ /* 0x000fe200000000ff */
[----:B------:R-:W1:Y:S01]  /*5ea40*/  LDCU UR6, c[0x0][0x398] ;  /* 0x00007300ff0677ac */ /* 0x000e620008000800 */
[----:B------:R-:W-:Y:S01]  /*5ea50*/  ISETP.LT.AND P6, PT, R81, UR7, !P5 ;  /* 0x0000000751007c0c */ /* 0x000fe2000efc1270 */
[----:B------:R-:W3:Y:S01]  /*5ea60*/  LDL.LU R3, [R1+0x36c] ;  /* 0x00036c0001037983 */ /* 0x000ee20000300800 */
[----:B------:R-:W-:Y:S01]  /*5ea70*/  SHF.R.S32.HI R2, RZ, 0x8, R2 ;  /* 0x00000008ff027819 */ /* 0x000fe20000011402 */
[----:B------:R-:W5:Y:S01]  /*5ea80*/  LDCU UR7, c[0x0][0x398] ;  /* 0x00007300ff0777ac */ /* 0x000f620008000800 */
[----:B------:R-:W-:Y:S01]  /*5ea90*/  F2FP.SATFINITE.E5M2.F32.PACK_AB_MERGE_C R0, R4, R17, RZ ;  /* 0x000000110400723e */ /* 0x000fe200048060ff */
[----:B------:R-:W3:Y:S01]  /*5eaa0*/  LDL.LU.64 R8, [R1+0x2e0] ;  /* 0x0002e00001087983 */ /* 0x000ee20000300a00 */
[----:B------:R-:W-:Y:S01]  /*5eab0*/  ISETP.LT.AND P5, PT, R77, UR9, !P5 ;  /* 0x000000094d007c0c */ /* 0x000fe2000efa1270 */
[----:B------:R-:W0:Y:S02]  /*5eac0*/  LDCU UR9, c[0x0][0x398] ;  /* 0x00007300ff0977ac */ /* 0x000e240008000800 */
[----:B------:R1:W-:Y:S01]  /*5ead0*/  @P4 STG.E.U8 desc[UR20][R12.64], R2 ;  /* 0x000000020c004986 */ /* 0x0003e2000c101114 */
[----:B----4-:R-:W-:Y:S01]  /*5eae0*/  ISETP.GE.AND P4, PT, R10, UR5, PT ;  /* 0x000000050a007c0c */ /* 0x010fe2000bf86270 */
[----:B------:R-:W4:Y:S02]  /*5eaf0*/  LDCU UR5, c[0x0][0x39c] ;  /* 0x00007380ff0577ac */ /* 0x000f240008000800 */
[----:B------:R0:W-:Y:S01]  /*5eb00*/  @P6 STG.E.U8 desc[UR20][R6.64], R0 ;  /* 0x0000000006006986 */ /* 0x0001e2000c101114 */
[----:B------:R-:W-:Y:S01]  /*5eb10*/  ISETP.LT.AND P6, PT, R81, UR10, !P4 ;  /* 0x0000000a51007c0c */ /* 0x000fe2000e7c1270 */
[----:B------:R-:W2:Y:S02]  /*5eb20*/  LDCU UR10, c[0x0][0x398] ;  /* 0x00007300ff0a77ac */ /* 0x000ea40008000800 */
[----:B------:R-:W4:Y:S04]  /*5eb30*/  LDL.LU R4, [R1+0x16ac] ;  /* 0x0016ac0001047983 */ /* 0x000f280000300800 */
[----:B-1----:R-:W3:Y:S01]  /*5eb40*/  LDL.LU.64 R12, [R1+0x2d8] ;  /* 0x0002d800010c7983 */ /* 0x002ee20000300a00 */
[----:B0-----:R-:W-:-:S03]  /*5eb50*/  PRMT R0, R0, 0x9910, RZ ;  /* 0x0000991000007816 */ /* 0x001fc600000000ff */
[----:B------:R-:W4:Y:S01]  /*5eb60*/  LDL.LU.64 R6, [R1+0x2d0] ;  /* 0x0002d00001067983 */ /* 0x000f220000300a00 */
[----:B------:R-:W-:Y:S02]  /*5eb70*/  SHF.R.S32.HI R0, RZ, 0x8, R0 ;  /* 0x00000008ff007819 */ /* 0x000fe40000011400 */
[----:B--2---:R-:W-:-:S05]  /*5eb80*/  F2FP.SATFINITE.E5M2.F32.PACK_AB_MERGE_C R28, R29, R28, RZ ;  /* 0x0000001c1d1c723e */ /* 0x004fca00048060ff */
[----:B------:R-:W-:Y:S01]  /*5eb90*/  @P5 STG.E.U8 desc[UR20][R14.64], R28 ;  /* 0x0000001c0e005986 */ /* 0x000fe2000c101114 */
[----:B------:R-:W-:Y:S01]  /*5eba0*/  ISETP.GE.AND P5, PT, R5, UR4, PT ;  /* 0x0000000405007c0c */ /* 0x000fe2000bfa6270 */
[----:B------:R-:W0:Y:S02]  /*5ebb0*/  LDCU UR4, c[0x0][0x39c] ;  /* 0x00007380ff0477ac */ /* 0x000e240008000800 */
[----:B------:R-:W0:Y:S04]  /*5ebc0*/  LDL.LU R5, [R1+0x1330] ;  /* 0x0013300001057983 */ /* 0x000e280000300800 */
[----:B------:R1:W-:Y:S04]  /*5ebd0*/  @P6 STG.E.U8 desc[UR20][R30.64], R0 ;  /* 0x000000001e006986 */ /* 0x0003e8000c101114 */
[----:B-1----:R-:W2:Y:S01]  /*5ebe0*/  LDL.LU.64 R30, [R1+0x1778] ;  /* 0x00177800011e7983 */ /* 0x002ea20000300a00 */
[----:B------:R-:W-:Y:S01]  /*5ebf0*/  ISETP.LT.AND P4, PT, R77, UR6, !P4 ;  /* 0x000000064d007c0c */ /* 0x000fe2000e781270 */
[----:B------:R-:W1:Y:S01]  /*5ec00*/  LDCU UR6, c[0x0][0x398] ;  /* 0x00007300ff0677ac */ /* 0x000e620008000800 */
[----:B------:R-:W-:Y:S01]  /*5ec10*/  PRMT R2, R28, 0x9910, RZ ;  /* 0x000099101c027816 */ /* 0x000fe200000000ff */
[----:B------:R-:W2:Y:S01]  /*5ec20*/  LDL.LU R17, [R1+0x370] ;  /* 0x0003700001117983 */ /* 0x000ea20000300800 */
[----:B-----5:R-:W-:Y:S01]  /*5ec30*/  ISETP.LT.AND P6, PT, R81, UR7, !P5 ;  /* 0x0000000751007c0c */ /* 0x020fe2000efc1270 */
[----:B------:R-:W5:Y:S01]  /*5ec40*/  LDCU UR7, c[0x0][0x398] ;  /* 0x00007300ff0777ac */ /* 0x000f620008000800 */
[----:B------:R-:W-:-:S02]  /*5ec50*/  SHF.R.S32.HI R2, RZ, 0x8, R2 ;  /* 0x00000008ff027819 */ /* 0x000fc40000011402 */
[----:B---3--:R-:W-:Y:S02]  /*5ec60*/  F2FP.SATFINITE.E5M2.F32.PACK_AB_MERGE_C R0, R3, R11, RZ ;  /* 0x0000000b0300723e */ /* 0x008fe400048060ff */
[----:B------:R-:W-:Y:S01]  /*5ec70*/  ISETP.LT.AND P5, PT, R77, UR9, !P5 ;  /* 0x000000094d007c0c */ /* 0x000fe2000efa1270 */
[----:B------:R-:W3:Y:S01]  /*5ec80*/  LDL.LU R3, [R1+0x374] ;  /* 0x0003740001037983 */ /* 0x000ee20000300800 */
[----:B------:R-:W0:Y:S03]  /*5ec90*/  LDCU UR9, c[0x0][0x398] ;  /* 0x00007300ff0977ac */ /* 0x000e260008000800 */
[----:B------:R1:W-:Y:S01]  /*5eca0*/  @P4 STG.E.U8 desc[UR20][R8.64], R2 ;  /* 0x0000000208004986 */ /* 0x0003e2000c101114 */
[----:B----4-:R-:W-:Y:S01]  /*5ecb0*/  ISETP.GE.AND P4, PT, R4, UR5, PT ;  /* 0x0000000504007c0c */ /* 0x010fe2000bf86270 */
[----:B------:R-:W4:Y:S02]  /*5ecc0*/  LDCU UR5, c[0x0][0x39c] ;  /* 0x00007380ff0577ac */ /* 0x000f240008000800 */
[----:B------:R5:W-:Y:S01]  /*5ecd0*/  @P6 STG.E.U8 desc[UR20][R12.64], R0 ;  /* 0x000000000c006986 */ /* 0x000be2000c101114 */
[----:B------:R-:W-:Y:S01]  /*5ece0*/  ISETP.LT.AND P6, PT, R81, UR10, !P4 ;  /* 0x0000000a51007c0c */ /* 0x000fe2000e7c1270 */
[----:B------:R-:W0:Y:S02]  /*5ecf0*/  LDCU UR10, c[0x0][0x398] ;  /* 0x00007300ff0a77ac */ /* 0x000e240008000800 */
[----:B------:R-:W3:Y:S04]  /*5ed00*/  LDL.LU.64 R10, [R1+0x2c0] ;  /* 0x0002c000010a7983 */ /* 0x000ee80000300a00 */
[----:B-1----:R-:W4:Y:S01]  /*5ed10*/  LDL.LU R8, [R1+0x132c] ;  /* 0x00132c0001087983 */ /* 0x002f220000300800 */
[----:B-----5:R-:W-:-:S03]  /*5ed20*/  PRMT R0, R0, 0x9910, RZ ;  /* 0x0000991000007816 */ /* 0x020fc600000000ff */
[----:B------:R-:W5:Y:S01]  /*5ed30*/  LDL.LU.64 R12, [R1+0x2b8] ;  /* 0x0002b800010c7983 */ /* 0x000f620000300a00 */
[----:B------:R-:W-:-:S03]  /*5ed40*/  SHF.R.S32.HI R0, RZ, 0x8, R0 ;  /* 0x00000008ff007819 */ /* 0x000fc60000011400 */
[----:B------:R-:W5:Y:S04]  /*5ed50*/  LDL.LU.64 R14, [R1+0x2b0] ;  /* 0x0002b000010e7983 */ /* 0x000f680000300a00 */
[----:B------:R-:W5:Y:S01]  /*5ed60*/  LDL.LU R4, [R1+0x1320] ;  /* 0x0013200001047983 */ /* 0x000f620000300800 */
[----:B--2---:R-:W-:-:S05]  /*5ed70*/  F2FP.SATFINITE.E5M2.F32.PACK_AB_MERGE_C R30, R31, R30, RZ ;  /* 0x0000001e1f1e723e */ /* 0x004fca00048060ff */
[----:B------:R-:W-:Y:S04]  /*5ed80*/  @P5 STG.E.U8 desc[UR20][R6.64], R30 ;  /* 0x0000001e06005986 */ /* 0x000fe8000c101114 */
[----:B------:R1:W-:Y:S04]  /*5ed90*/  @P6 STG.E.U8 desc[UR20][R32.64], R0 ;  /* 0x0000000020006986 */ /* 0x0003e8000c101114 */
[----:B-1----:R-:W2:Y:S01]  /*5eda0*/  LDL.LU.64 R32, [R1+0x1770] ;  /* 0x0017700001207983 */ /* 0x002ea20000300a00 */
[----:B0-----:R-:W-:Y:S01]  /*5edb0*/  ISETP.GE.AND P5, PT, R5, UR4, PT ;  /* 0x0000000405007c0c */ /* 0x001fe2000bfa6270 */
[----:B------:R-:W0:Y:S01]  /*5edc0*/  LDCU UR4, c[0x0][0x39c] ;  /* 0x00007380ff0477ac */ /* 0x000e220008000800 */
[----:B------:R-:W-:Y:S01]  /*5edd0*/  ISETP.LT.AND P4, PT, R77, UR6, !P4 ;  /* 0x000000064d007c0c */ /* 0x000fe2000e781270 */
[----:B------:R-:W2:Y:S01]  /*5ede0*/  LDL.LU R9, [R1+0x378] ;  /* 0x0003780001097983 */ /* 0x000ea20000300800 */
[----:B------:R-:W-:Y:S01]  /*5edf0*/  PRMT R2, R30, 0x9910, RZ ;  /* 0x000099101e027816 */ /* 0x000fe200000000ff */
[----:B------:R-:W1:Y:S01]  /*5ee00*/  LDCU UR6, c[0x0][0x398] ;  /* 0x00007300ff0677ac */ /* 0x000e620008000800 */
[----:B------:R-:W-:Y:S01]  /*5ee10*/  ISETP.LT.AND P6, PT, R81, UR7, !P5 ;  /* 0x0000000751007c0c */ /* 0x000fe2000efc1270 */
[----:B------:R-:W2:Y:S01]  /*5ee20*/  LDL.LU R5, [R1+0x37c] ;  /* 0x00037c0001057983 */ /* 0x000ea20000300800 */
[----:B------:R-:W-:Y:S01]  /*5ee30*/  SHF.R.S32.HI R2, RZ, 0x8, R2 ;  /* 0x00000008ff027819 */ /* 0x000fe20000011402 */
[----:B------:R-:W0:Y:S01]  /*5ee40*/  LDCU UR7, c[0x0][0x398] ;  /* 0x00007300ff0777ac */ /* 0x000e220008000800 */
[----:B---3--:R-:W-:Y:S01]  /*5ee50*/  F2FP.SATFINITE.E5M2.F32.PACK_AB_MERGE_C R0, R3, R17, RZ ;  /* 0x000000110300723e */ /* 0x008fe200048060ff */
[----:B------:R-:W3:Y:S01]  /*5ee60*/  LDL.LU.64 R6, [R1+0x2a0] ;  /* 0x0002a00001067983 */ /* 0x000ee20000300a00 */
[----:B------:R-:W-:Y:S01]  /*5ee70*/  ISETP.LT.AND P5, PT, R77, UR9, !P5 ;  /* 0x000000094d007c0c */ /* 0x000fe2000efa1270 */
[----:B------:R-:W0:Y:S02]  /*5ee80*/  LDCU UR9, c[0x0][0x398] ;  /* 0x00007300ff0977ac */ /* 0x000e240008000800 */
[----:B------:R1:W-:Y:S01]  /*5ee90*/  @P4 STG.E.U8 desc[UR20][R10.64], R2 ;  /* 0x000000020a004986 */ /* 0x0003e2000c101114 */
[----:B----4-:R-:W-:Y:S01]  /*5eea0*/  ISETP.GE.AND P4, PT, R8, UR5, PT ;  /* 0x0000000508007c0c */ /* 0x010fe2000bf86270 */
[----:B------:R-:W4:Y:S02]  /*5eeb0*/  LDCU UR5, c[0x0][0x39c] ;  /* 0x00007380ff0577ac */ /* 0x000f240008000800 */
[----:B-----5:R5:W-:Y:S01]  /*5eec0*/  @P6 STG.E.U8 desc[UR20][R12.64], R0 ;  /* 0x000000000c006986 */ /* 0x020be2000c101114 */
[----:B------:R-:W-:Y:S01]  /*5eed0*/  ISETP.LT.AND P6, PT, R81, UR10, !P4 ;  /* 0x0000000a51007c0c */ /* 0x000fe2000e7c1270 */
[----:B------:R-:W0:Y:S02]  /*5eee0*/  LDCU UR10, c[0x0][0x398] ;  /* 0x00007300ff0a77ac */ /* 0x000e240008000800 */
[----:B------:R-:W4:Y:S04]  /*5eef0*/  LDL.LU R3, [R1+0x1314] ;  /* 0x0013140001037983 */ /* 0x000f280000300800 */
[----:B-1----:R-:W3:Y:S01]  /*5ef00*/  LDL.LU.64 R10, [R1+0x298] ;  /* 0x00029800010a7983 */ /* 0x002ee20000300a00 */
[----:B-----5:R-:W-:-:S03]  /*5ef10*/  PRMT R0, R0, 0x9910, RZ ;  /* 0x0000991000007816 */ /* 0x020fc600000000ff */
[----:B------:R-:W5:Y:S01]  /*5ef20*/  LDL.LU.64 R12, [R1+0x290] ;  /* 0x00029000010c7983 */ /* 0x000f620000300a00 */
[----:B------:R-:W-:Y:S02]  /*5ef30*/  SHF.R.S32.HI R0, RZ, 0x8, R0 ;  /* 0x00000008ff007819 */ /* 0x000fe40000011400 */
[----:B--2---:R-:W-:-:S05]  /*5ef40*/  F2FP.SATFINITE.E5M2.F32.PACK_AB_MERGE_C R32, R33, R32, RZ ;  /* 0x000000202120723e */ /* 0x004fca00048060ff */
[----:B------:R-:W-:Y:S01]  /*5ef50*/  @P5 STG.E.U8 desc[UR20][R14.64], R32 ;  /* 0x000000200e005986 */ /* 0x000fe2000c101114 */
[----:B0-----:R-:W-:Y:S01]  /*5ef60*/  ISETP.GE.AND P5, PT, R4, UR4, PT ;  /* 0x0000000404007c0c */ /* 0x001fe2000bfa6270 */
[----:B------:R-:W0:Y:S02]  /*5ef70*/  LDCU UR4, c[0x0][0x39c] ;  /* 0x00007380ff0477ac */ /* 0x000e240008000800 */
[----:B------:R-:W0:Y:S04]  /*5ef80*/  LDL.LU R4, [R1+0x16c4] ;  /* 0x0016c40001047983 */ /* 0x000e280000300800 */
[----:B------:R1:W-:Y:S04]  /*5ef90*/  @P6 STG.E.U8 desc[UR20][R34.64], R0 ;  /* 0x0000000022006986 */ /* 0x0003e8000c101114 */
[----:B-1----:R-:W2:Y:S01]  /*5efa0*/  LDL.LU.64 R34, [R1+0x1768] ;  /* 0x0017680001227983 */ /* 0x002ea20000300a00 */
[----:B------:R-:W-:Y:S01]  /*5efb0*/  ISETP.LT.AND P4, PT, R77, UR6, !P4 ;  /* 0x000000064d007c0c */ /* 0x000fe2000e781270 */
[----:B------:R-:W1:Y:S01]  /*5efc0*/  LDCU UR6, c[0x0][0x398] ;  /* 0x00007300ff0677ac */ /* 0x000e620008000800 */
[----:B------:R-:W-:Y:S01]  /*5efd0*/  PRMT R2, R32, 0x9910, RZ ;  /* 0x0000991020027816 */ /* 0x000fe200000000ff */
[----:B------:R-:W5:Y:S01]  /*5efe0*/  LDL.LU R17, [R1+0x380] ;  /* 0x0003800001117983 */ /* 0x000f620000300800 */
[----:B------:R-:W-:Y:S01]  /*5eff0*/  ISETP.LT.AND P6, PT, R81, UR7, !P5 ;  /* 0x0000000751007c0c */ /* 0x000fe2000efc1270 */
[----:B------:R-:W0:Y:S01]  /*5f000*/  LDCU UR7, c[0x0][0x398] ;  /* 0x00007300ff0777ac */ /* 0x000e220008000800 */
[----:B------:R-:W-:-:S02]  /*5f010*/  SHF.R.S32.HI R2, RZ, 0x8, R2 ;  /* 0x00000008ff027819 */ /* 0x000fc40000011402 */
[----:B------:R-:W-:Y:S02]  /*5f020*/  F2FP.SATFINITE.E5M2.F32.PACK_AB_MERGE_C R0, R5, R9, RZ ;  /* 0x000000090500723e */ /* 0x000fe400048060ff */
[----:B------:R-:W-:Y:S01]  /*5f030*/  ISETP.LT.AND P5, PT, R77, UR9, !P5 ;  /* 0x000000094d007c0c */ /* 0x000fe2000efa1270 */
[----:B------:R-:W5:Y:S01]  /*5f040*/  LDL.LU R5, [R1+0x384] ;  /* 0x0003840001057983 */ /* 0x000f620000300800 */
[----:B------:R-:W0:Y:S03]  /*5f050*/  LDCU UR9, c[0x0][0x398] ;  /* 0x00007300ff0977ac */ /* 0x000e260008000800 */
[----:B---3--:R3:W-:Y:S01]  /*5f060*/  @P4 STG.E.U8 desc[UR20][R6.64], R2 ;  /* 0x0000000206004986 */ /* 0x0087e2000c101114 */
[----:B----4-:R-:W-:Y:S01]  /*5f070*/  ISETP.GE.AND P4, PT, R3, UR5, PT ;  /* 0x0000000503007c0c */ /* 0x010fe2000bf86270 */
[----:B------:R-:W4:Y:S02]  /*5f080*/  LDCU UR5, c[0x0][0x39c] ;  /* 0x00007380ff0577ac */ /* 0x000f240008000800 */
[----:B------:R1:W-:Y:S01]  /*5f090*/  @P6 STG.E.U8 desc[UR20][R10.64], R0 ;  /* 0x000000000a006986 */ /* 0x0003e2000c101114 */
[----:B------:R-:W-:Y:S01]  /*5f0a0*/  ISETP.LT.AND P6, PT, R81, UR10, !P4 ;  /* 0x0000000a51007c0c */ /* 0x000fe2000e7c1270 */
[----:B------:R-:W0:Y:S02]  /*5f0b0*/  LDCU UR10, c[0x0][0x398] ;  /* 0x00007300ff0a77ac */ /* 0x000e240008000800 */
[----:B------:R-:W4:Y:S04]  /*5f0c0*/  LDL.LU.64 R8, [R1+0x280] ;  /* 0x0002800001087983 */ /* 0x000f280000300a00 */
[----:B---3--:R-:W3:Y:S01]  /*5f0d0*/  LDL.LU R6, [R1+0x16cc] ;  /* 0x0016cc0001067983 */ /* 0x008ee20000300800 */
[----:B-1----:R-:W-:-:S03]  /*5f0e0*/  PRMT R0, R0, 0x9910, RZ ;  /* 0x0000991000007816 */ /* 0x002fc600000000ff */
[----:B------:R-:W3:Y:S01]  /*5f0f0*/  LDL.LU.64 R10, [R1+0x278] ;  /* 0x00027800010a7983 */ /* 0x000ee20000300a00 */
[----:B------:R-:W-:-:S03]  /*5f100*/  SHF.R.S32.HI R0, RZ, 0x8, R0 ;  /* 0x00000008ff007819 */ /* 0x000fc60000011400 */
[----:B------:R-:W3:Y:S04]  /*5f110*/  LDL.LU.64 R14, [R1+0x270] ;  /* 0x00027000010e7983 */ /* 0x000ee80000300a00 */
[----:B------:R-:W3:Y:S01]  /*5f120*/  LDL.LU R3, [R1+0x16b0] ;  /* 0x0016b00001037983 */ /* 0x000ee20000300800 */
[----:B--2---:R-:W-:-:S05]  /*5f130*/  F2FP.SATFINITE.E5M2.F32.PACK_AB_MERGE_C R34, R35, R34, RZ ;  /* 0x000000222322723e */ /* 0x004fca00048060ff */
[----:B-----5:R-:W-:Y:S04]  /*5f140*/  @P5 STG.E.U8 desc[UR20][R12.64], R34 ;  /* 0x000000220c005986 */ /* 0x020fe8000c101114 */
[----:B------:R1:W-:Y:S04]  /*5f150*/  @P6 STG.E.U8 desc[UR20][R36.64], R0 ;  /* 0x0000000024006986 */ /* 0x0003e8000c101114 */
[----:B-1----:R-:W2:Y:S01]  /*5f160*/  LDL.LU.64 R36, [R1+0x1760] ;  /* 0x0017600001247983 */ /* 0x002ea20000300a00 */
[----:B0-----:R-:W-:Y:S01]  /*5f170*/  ISETP.GE.AND P5, PT, R4, UR4, PT ;  /* 0x0000000404007c0c */ /* 0x001fe2000bfa6270 */
[----:B------:R-:W0:Y:S01]  /*5f180*/  LDCU UR4, c[0x0][0x39c] ;  /* 0x00007380ff0477ac */ /* 0x000e220008000800 */
[----:B------:R-:W-:Y:S01]  /*5f190*/  ISETP.LT.AND P4, PT, R77, UR6, !P4 ;  /* 0x000000064d007c0c */ /* 0x000fe2000e781270 */
[----:B------:R-:W5:Y:S01]  /*5f1a0*/  LDL.LU R7, [R1+0x388] ;  /* 0x0003880001077983 */ /* 0x000f620000300800 */
[----:B------:R-:W-:Y:S01]  /*5f1b0*/  PRMT R2, R34, 0x9910, RZ ;  /* 0x0000991022027816 */ /* 0x000fe200000000ff */
[----:B------:R-:W1:Y:S01]  /*5f1c0*/  LDCU UR6, c[0x0][0x398] ;  /* 0x00007300ff0677ac */ /* 0x000e620008000800 */
[----:B------:R-:W-:Y:S01]  /*5f1d0*/  ISETP.LT.AND P6, PT, R81, UR7, !P5 ;  /* 0x0000000751007c0c */ /* 0x000fe2000efc1270 */
[----:B------:R-:W5:Y:S01]  /*5f1e0*/  LDL.LU R4, [R1+0x38c] ;  /* 0x00038c0001047983 */ /* 0x000f620000300800 */
[----:B------:R-:W-:Y:S01]  /*5f1f0*/  SHF.R.S32.HI R2, RZ, 0x8, R2 ;  /* 0x00000008ff027819 */ /* 0x000fe20000011402 */
[----:B------:R-:W0:Y:S01]  /*5f200*/  LDCU UR7, c[0x0][0x398] ;  /* 0x00007300ff0777ac */ /* 0x000e220008000800 */
[----:B------:R-:W-:Y:S01]  /*5f210*/  F2FP.SATFINITE.E5M2.F32.PACK_AB_MERGE_C R0, R5, R17, RZ ;  /* 0x000000110500723e */ /* 0x000fe200048060ff */
[----:B------:R-:W5:Y:S01]  /*5f220*/  LDL.LU.64 R12, [R1+0x260] ;  /* 0x00026000010c7983 */ /* 0x000f620000300a00 */
[----:B------:R-:W-:Y:S01]  /*5f230*/  ISETP.LT.AND P5, PT, R77, UR9, !P5 ;  /* 0x000000094d007c0c */ /* 0x000fe2000efa1270 */
[----:B------:R-:W0:Y:S02]  /*5f240*/  LDCU UR9, c[0x0][0x398] ;  /* 0x00007300ff0977ac */ /* 0x000e240008000800 */
[----:B----4-:R4:W-:Y:S01]  /*5f250*/  @P4 STG.E.U8 desc[UR20][R8.64], R2 ;  /* 0x0000000208004986 */ /* 0x0109e2000c101114 */
[----:B---3--:R-:W-:Y:S01]  /*5f260*/  ISETP.GE.AND P4, PT, R6, UR5, PT ;  /* 0x0000000506007c0c */ /* 0x008fe2000bf86270 */
[----:B------:R-:W3:Y:S02]  /*5f270*/  LDCU UR5, c[0x0][0x39c] ;  /* 0x00007380ff0577ac */ /* 0x000ee40008000800 */
[----:B------:R0:W-:Y:S01]  /*5f280*/  @P6 STG.E.U8 desc[UR20][R10.64], R0 ;  /* 0x000000000a006986 */ /* 0x0001e2000c101114 */
[----:B------:R-:W-:Y:S01]  /*5f290*/  ISETP.LT.AND P6, PT, R81, UR10, !P4 ;  /* 0x0000000a51007c0c */ /* 0x000fe2000e7c1270 */
[----:B------:R-:W1:Y:S02]  /*5f2a0*/  LDCU UR10, c[0x0][0x398] ;  /* 0x00007300ff0a77ac */ /* 0x000e640008000800 */
[----:B------:R-:W3:Y:S04]  /*5f2b0*/  LDL.LU R5, [R1+0x16b8] ;  /* 0x0016b80001057983 */ /* 0x000ee80000300800 */
[----:B----4-:R-:W4:Y:S01]  /*5f2c0*/  LDL.LU.64 R8, [R1+0x258] ;  /* 0x0002580001087983 */ /* 0x010f220000300a00 */
[----:B0-----:R-:W-:-:S03]  /*5f2d0*/  PRMT R0, R0, 0x9910, RZ ;  /* 0x0000991000007816 */ /* 0x001fc600000000ff */
[----:B------:R-:W3:Y:S01]  /*5f2e0*/  LDL.LU.64 R10, [R1+0x250] ;  /* 0x00025000010a7983 */ /* 0x000ee20000300a00 */
[----:B------:R-:W-:Y:S02]  /*5f2f0*/  SHF.R.S32.HI R0, RZ, 0x8, R0 ;  /* 0x00000008ff007819 */ /* 0x000fe40000011400 */
[----:B--2---:R-:W-:-:S05]  /*5f300*/  F2FP.SATFINITE.E5M2.F32.PACK_AB_MERGE_C R36, R37, R36, RZ ;  /* 0x000000242524723e */ /* 0x004fca00048060ff */
[----:B------:R-:W-:Y:S01]  /*5f310*/  @P5 STG.E.U8 desc[UR20][R14.64], R36 ;  /* 0x000000240e005986 */ /* 0x000fe2000c101114 */
[----:B------:R-:W-:Y:S01]  /*5f320*/  ISETP.GE.AND P5, PT, R3, UR4, PT ;  /* 0x0000000403007c0c */ /* 0x000fe2000bfa6270 */
[----:B------:R-:W0:Y:S02]  /*5f330*/  LDCU UR4, c[0x0][0x39c] ;  /* 0x00007380ff0477ac */ /* 0x000e240008000800 */
[----:B------:R-:W0:Y:S04]  /*5f340*/  LDL.LU R3, [R1+0x1324] ;  /* 0x0013240001037983 */ /* 0x000e280000300800 */
[----:B------:R2:W-:Y:S04]  /*5f350*/  @P6 STG.E.U8 desc[UR20][R38.64], R0 ;  /* 0x0000000026006986 */ /* 0x0005e8000c101114 */
[----:B--2---:R-:W2:Y:S01]  /*5f360*/  LDL.LU.64 R38, [R1+0x1758] ;  /* 0x0017580001267983 */ /* 0x004ea20000300a00 */
[----:B-1----:R-:W-:Y:S01]  /*5f370*/  ISETP.LT.AND P4, PT, R77, UR6, !P4 ;  /* 0x000000064d007c0c */ /* 0x002fe2000e781270 */
[----:B------:R-:W1:Y:S01]  /*5f380*/  LDCU UR6, c[0x0][0x398] ;  /* 0x00007300ff0677ac */ /* 0x000e620008000800 */
[----:B------:R-:W-:-:S02]  /*5f390*/  PRMT R2, R36, 0x9910, RZ ;  /* 0x0000991024027816 */ /* 0x000fc400000000ff */
[----:B------:R-:W-:Y:S01]  /*5f3a0*/  ISETP.LT.AND P6, PT, R81, UR7, !P5 ;  /* 0x0000000751007c0c */ /* 0x000fe2000efc1270 */
[----:B------:R-:W0:Y:S01]  /*5f3b0*/  LDCU UR7, c[0x0][0x398] ;  /* 0x00007300ff0777ac */ /* 0x000e220008000800 */
[----:B------:R-:W-:Y:S02]  /*5f3c0*/  SHF.R.S32.HI R2, RZ, 0x8, R2 ;  /* 0x00000008ff027819 */ /* 0x000fe40000011402 */
[----:B-----5:R-:W-:Y:S02]  /*5f3d0*/  F2FP.SATFINITE.E5M2.F32.PACK_AB_MERGE_C R0, R4, R7, RZ ;  /* 0x000000070400723e */ /* 0x020fe400048060ff */
[----:B------:R-:W-:Y:S01]  /*5f3e0*/  ISETP.LT.AND P5, PT, R77, UR9, !P5 ;  /* 0x000000094d007c0c */ /* 0x000fe2000efa1270 */
[----:B------:R-:W5:Y:S01]  /*5f3f0*/  LDL.LU R7, [R1+0x390] ;  /* 0x0003900001077983 */ /* 0x000f620000300800 */
[----:B------:R-:W0:Y:S03]  /*5f400*/  LDCU UR9, c[0x0][0x398] ;  /* 0x00007300ff0977ac */ /* 0x000e260008000800 */
[----:B------:R-:W-:Y:S01]  /*5f410*/  @P4 STG.E.U8 desc[UR20][R12.64], R2 ;  /* 0x000000020c004986 */ /* 0x000fe2000c101114 */
[----:B---3--:R-:W-:Y:S01]  /*5f420*/  ISETP.GE.AND P4, PT, R5, UR5, PT ;  /* 0x0000000505007c0c */ /* 0x008fe2000bf86270 */
[----:B------:R-:W3:Y:S02]  /*5f430*/  LDCU UR5, c[0x0][0x39c] ;  /* 0x00007380ff0577ac */ /* 0x000ee40008000800 */
[----:B----4-:R4:W-:Y:S01]  /*5f440*/  @P6 STG.E.U8 desc[UR20][R8.64], R0 ;  /* 0x0000000008006986 */ /* 0x0109e2000c101114 */
[----:B------:R-:W-:Y:S01]  /*5f450*/  ISETP.LT.AND P6, PT, R81, UR10, !P4 ;  /* 0x0000000a51007c0c */ /* 0x000fe2000e7c1270 */
[----:B------:R-:W0:Y:S02]  /*5f460*/  LDCU UR10, c[0x0][0x398] ;  /* 0x00007300ff0a77ac */ /* 0x000e240008000800 */
[----:B------:R-:W5:Y:S04]  /*5f470*/  LDL.LU R4, [R1+0x394] ;  /* 0x0003940001047983 */ /* 0x000f680000300800 */
[----:B------:R-:W3:Y:S04]  /*5f480*/  LDL.LU.64 R16, [R1+0x240] ;  /* 0x0002400001107983 */ /* 0x000ee80000300a00 */
[----:B------:R-:W3:Y:S01]  /*5f490*/  LDL.LU R6, [R1+0x131c] ;  /* 0x00131c0001067983 */ /* 0x000ee20000300800 */
[----:B----4-:R-:W-:-:S03]  /*5f4a0*/  PRMT R0, R0, 0x9910, RZ ;  /* 0x0000991000007816 */ /* 0x010fc600000000ff */
[----:B------:R-:W4:Y:S01]  /*5f4b0*/  LDL.LU.64 R8, [R1+0x238] ;  /* 0x0002380001087983 */ /* 0x000f220000300a00 */
[----:B------:R-:W-:-:S03]  /*5f4c0*/  SHF.R.S32.HI R0, RZ, 0x8, R0 ;  /* 0x00000008ff007819 */ /* 0x000fc60000011400 */
[----:B------:R-:W4:Y:S04]  /*5f4d0*/  LDL.LU.64 R14, [R1+0x230] ;  /* 0x00023000010e7983 */ /* 0x000f280000300a00 */
[----:B------:R-:W4:Y:S01]  /*5f4e0*/  LDL.LU R5, [R1+0x1310] ;  /* 0x0013100001057983 */ /* 0x000f220000300800 */
[----:B--2---:R-:W-:-:S05]  /*5f4f0*/  F2FP.SATFINITE.E5M2.F32.PACK_AB_MERGE_C R38, R39, R38, RZ ;  /* 0x000000262726723e */ /* 0x004fca00048060ff */
[----:B------:R-:W-:Y:S04]  /*5f500*/  @P5 STG.E.U8 desc[UR20][R10.64], R38 ;  /* 0x000000260a005986 */ /* 0x000fe8000c101114 */
[----:B------:R2:W-:Y:S04]  /*5f510*/  @P6 STG.E.U8 desc[UR20][R40.64], R0 ;  /* 0x0000000028006986 */ /* 0x0005e8000c101114 */
[----:B--2---:R-:W2:Y:S01]  /*5f520*/  LDL.LU.64 R40, [R1+0x1750] ;  /* 0x0017500001287983 */ /* 0x004ea20000300a00 */
[----:B0-----:R-:W-:Y:S01]  /*5f530*/  ISETP.GE.AND P5, PT, R3, UR4, PT ;  /* 0x0000000403007c0c */ /* 0x001fe2000bfa6270 */
[----:B------:R-:W0:Y:S01]  /*5f540*/  LDCU UR4, c[0x0][0x39c] ;  /* 0x00007380ff0477ac */ /* 0x000e220008000800 */
[----:B-1----:R-:W-:Y:S01]  /*5f550*/  ISETP.LT.AND P4, PT, R77, UR6, !P4 ;  /* 0x000000064d007c0c */ /* 0x002fe2000e781270 */
[----:B------:R-:W2:Y:S01]  /*5f560*/  LDL.LU R11, [R1+0x398] ;  /* 0x00039800010b7983 */ /* 0x000ea20000300800 */
[----:B------:R-:W-:Y:S01]  /*5f570*/  PRMT R2, R38, 0x9910, RZ ;  /* 0x0000991026027816 */ /* 0x000fe200000000ff */
[----:B------:R-:W1:Y:S01]  /*5f580*/  LDCU UR6, c[0x0][0x398] ;  /* 0x00007300ff0677ac */ /* 0x000e620008000800 */
[----:B------:R-:W-:Y:S01]  /*5f590*/  ISETP.LT.AND P6, PT, R81, UR7, !P5 ;  /* 0x0000000751007c0c */ /* 0x000fe2000efc1270 */
[----:B------:R-:W2:Y:S01]  /*5f5a0*/  LDL.LU R3, [R1+0x39c] ;  /* 0x00039c0001037983 */ /* 0x000ea20000300800 */
[----:B------:R-:W-:Y:S01]  /*5f5b0*/  SHF.R.S32.HI R2, RZ, 0x8, R2 ;  /* 0x00000008ff027819 */ /* 0x000fe20000011402 */
[----:B------:R-:W0:Y:S01]  /*5f5c0*/  LDCU UR7, c[0x0][0x398] ;  /* 0x00007300ff0777ac */ /* 0x000e220008000800 */
[----:B-----5:R-:W-:Y:S01]  /*5f5d0*/  F2FP.SATFINITE.E5M2.F32.PACK_AB_MERGE_C R0, R4, R7, RZ ;  /* 0x000000070400723e */ /* 0x020fe200048060ff */
[----:B------:R-:W5:Y:S01]  /*5f5e0*/  LDL.LU.64 R12, [R1+0x220] ;  /* 0x00022000010c7983 */ /* 0x000f620000300a00 */
[----:B------:R-:W-:Y:S01]  /*5f5f0*/  ISETP.LT.AND P5, PT, R77, UR9, !P5 ;  /* 0x000000094d007c0c */ /* 0x000fe2000efa1270 */
[----:B------:R-:W0:Y:S02]  /*5f600*/  LDCU UR9, c[0x0][0x398] ;  /* 0x00007300ff0977ac */ /* 0x000e240008000800 */
[----:B---3--:R-:W-:Y:S01]  /*5f610*/  @P4 STG.E.U8 desc[UR20][R16.64], R2 ;  /* 0x0000000210004986 */ /* 0x008fe2000c101114 */
[----:B------:R-:W-:Y:S01]  /*5f620*/  ISETP.GE.AND P4, PT, R6, UR5, PT ;  /* 0x0000000506007c0c */ /* 0x000fe2000bf86270 */
[----:B------:R-:W3:Y:S02]  /*5f630*/  LDCU UR5, c[0x0][0x39c] ;  /* 0x00007380ff0577ac */ /* 0x000ee40008000800 */
[----:B----4-:R4:W-:Y:S01]  /*5f640*/  @P6 STG.E.U8 desc[UR20][R8.64], R0 ;  /* 0x0000000008006986 */ /* 0x0109e2000c101114 */
[----:B------:R-:W-:Y:S01]  /*5f650*/  ISETP.LT.AND P6, PT, R81, UR10, !P4 ;  /* 0x0000000a51007c0c */ /* 0x000fe2000e7c1270 */
[----:B------:R-:W0:Y:S02]  /*5f660*/  LDCU UR10, c[0x0][0x398] ;  /* 0x00007300ff0a77ac */ /* 0x000e240008000800 */
[----:B------:R-:W3:Y:S04]  /*5f670*/  LDL.LU R4, [R1+0x1304] ;  /* 0x0013040001047983 */ /* 0x000ee80000300800 */
[----:B------:R-:W3:Y:S01]  /*5f680*/  LDL.LU.64 R6, [R1+0x218] ;  /* 0x0002180001067983 */ /* 0x000ee20000300a00 */
[----:B----4-:R-:W-:-:S03]  /*5f690*/  PRMT R0, R0, 0x9910, RZ ;  /* 0x0000991000007816 */ /* 0x010fc600000000ff */
[----:B------:R-:W4:Y:S01]  /*5f6a0*/  LDL.LU.64 R8, [R1+0x210] ;  /* 0x0002100001087983 */ /* 0x000f220000300a00 */
[----:B------:R-:W-:Y:S02]  /*5f6b0*/  SHF.R.S32.HI R0, RZ, 0x8, R0 ;  /* 0x00000008ff007819 */ /* 0x000fe40000011400 */
[----:B--2---:R-:W-:-:S05]  /*5f6c0*/  F2FP.SATFINITE.E5M2.F32.PACK_AB_MERGE_C R40, R41, R40, RZ ;  /* 0x000000282928723e */ /* 0x004fca00048060ff */
[----:B------:R-:W-:Y:S01]  /*5f6d0*/  @P5 STG.E.U8 desc[UR20][R14.64], R40 ;  /* 0x000000280e005986 */ /* 0x000fe2000c101114 */
[----:B0-----:R-:W-:Y:S01]  /*5f6e0*/  ISETP.GE.AND P5, PT, R5, UR4, PT ;  /* 0x0000000405007c0c */ /* 0x001fe2000bfa6270 */
        /* <DEDUP_REMOVED lines=10> */
[----:B------:R-:W-:Y:S02]  /*5f790*/  F2FP.SATFINITE.E5M2.F32.PACK_AB_MERGE_C R0, R3, R11, RZ ;  /* 0x0000000b0300723e */ /* 0x000fe400048060ff */
[----:B------:R-:W-:Y:S01]  /*5f7a0*/  ISETP.LT.AND P5, PT, R77, UR9, !P5 ;  /* 0x000000094d007c0c */ /* 0x000fe2000efa1270 */
[----:B------:R-:W4:Y:S01]  /*5f7b0*/  LDL.LU R11, [R1+0x3a0] ;  /* 0x0003a000010b7983 */ /* 0x000f220000300800 */
[----:B------:R-:W0:Y:S03]  /*5f7c0*/  LDCU UR9, c[0x0][0x398] ;  /* 0x00007300ff0977ac */ /* 0x000e260008000800 */
[----:B-----5:R-:W-:Y:S01]  /*5f7d0*/  @P4 STG.E.U8 desc[UR20][R12.64], R2 ;  /* 0x000000020c004986 */ /* 0x020fe2000c101114 */
[----:B---3--:R-:W-:Y:S01]  /*5f7e0*/  ISETP.GE.AND P4, PT, R4, UR5, PT ;  /* 0x0000000504007c0c */ /* 0x008fe2000bf86270 */
[----:B------:R-:W3:Y:S02]  /*5f7f0*/  LDCU UR5, c[0x0][0x39c] ;  /* 0x00007380ff0577ac */ /* 0x000ee40008000800 */
[----:B------:R5:W-:Y:S01]  /*5f800*/  @P6 STG.E.U8 desc[UR20][R6.64], R0 ;  /* 0x0000000006006986 */ /* 0x000be2000c101114 */
[----:B------:R-:W-:Y:S01]  /*5f810*/  ISETP.LT.AND P6, PT, R81, UR10, !P4 ;  /* 0x0000000a51007c0c */ /* 0x000fe2000e7c1270 */
[----:B------:R-:W0:Y:S02]  /*5f820*/  LDCU UR10, c[0x0][0x398] ;  /* 0x00007300ff0a77ac */ /* 0x000e240008000800 */
[----:B------:R-:W3:Y:S04]  /*5f830*/  LDL.LU R3, [R1+0x3a4] ;  /* 0x0003a40001037983 */ /* 0x000ee80000300800 */
[----:B------:R-:W3:Y:S04]  /*5f840*/  LDL.LU.64 R16, [R1+0x200] ;  /* 0x0002000001107983 */ /* 0x000ee80000300a00 */
[----:B------:R-:W3:Y:S01]  /*5f850*/  LDL.LU R10, [R1+0x16bc] ;  /* 0x0016bc00010a7983 */ /* 0x000ee20000300800 */
[----:B-----5:R-:W-:-:S03]  /*5f860*/  PRMT R0, R0, 0x9910, RZ ;  /* 0x0000991000007816 */ /* 0x020fc600000000ff */
[----:B------:R-:W5:Y:S01]  /*5f870*/  LDL.LU.64 R6, [R1+0x1f8] ;  /* 0x0001f80001067983 */ /* 0x000f620000300a00 */
[----:B------:R-:W-:-:S03]  /*5f880*/  SHF.R.S32.HI R0, RZ, 0x8, R0 ;  /* 0x00000008ff007819 */ /* 0x000fc60000011400 */
[----:B------:R-:W5:Y:S04]  /*5f890*/  LDL.LU.64 R14, [R1+0x1f0] ;  /* 0x0001f000010e7983 */ /* 0x000f680000300a00 */
[----:B------:R-:W5:Y:S01]  /*5f8a0*/  LDL.LU R4, [R1+0x16c0] ;  /* 0x0016c00001047983 */ /* 0x000f620000300800 */
[----:B--2---:R-:W-:-:S05]  /*5f8b0*/  F2FP.SATFINITE.E5M2.F32.PACK_AB_MERGE_C R42, R43, R42, RZ ;  /* 0x0000002a2b2a723e */ /* 0x004fca00048060ff */
[----:B----4-:R-:W-:Y:S04]  /*5f8c0*/  @P5 STG.E.U8 desc[UR20][R8.64], R42 ;  /* 0x0000002a08005986 */ /* 0x010fe8000c101114 */
[----:B------:R2:W-:Y:S04]  /*5f8d0*/  @P6 STG.E.U8 desc[UR20][R44.64], R0 ;  /* 0x000000002c006986 */ /* 0x0005e8000c101114 */
[----:B--2---:R-:W2:Y:S01]  /*5f8e0*/  LDL.LU.64 R44, [R1+0x1740] ;  /* 0x00174000012c7983 */ /* 0x004ea20000300a00 */
[----:B0-----:R-:W-:Y:S01]  /*5f8f0*/  ISETP.GE.AND P5, PT, R5, UR4, PT ;  /* 0x0000000405007c0c */ /* 0x001fe2000bfa6270 */
[----:B------:R-:W0:Y:S01]  /*5f900*/  LDCU UR4, c[0x0][0x39c] ;  /* 0x00007380ff0477ac */ /* 0x000e220008000800 */
[----:B-1----:R-:W-:Y:S01]  /*5f910*/  ISETP.LT.AND P4, PT, R77, UR6, !P4 ;  /* 0x000000064d007c0c */ /* 0x002fe2000e781270 */
[----:B------:R-:W4:Y:S01]  /*5f920*/  LDL.LU R13, [R1+0x3a8] ;  /* 0x0003a800010d7983 */ /* 0x000f220000300800 */
[----:B------:R-:W-:Y:S01]  /*5f930*/  PRMT R2, R42, 0x9910, RZ ;  /* 0x000099102a027816 */ /* 0x000fe200000000ff */
[----:B------:R-:W1:Y:S01]  /*5f940*/  LDCU UR6, c[0x0][0x398] ;  /* 0x00007300ff0677ac */ /* 0x000e620008000800 */
[----:B------:R-:W-:Y:S01]  /*5f950*/  ISETP.LT.AND P6, PT, R81, UR7, !P5 ;  /* 0x0000000751007c0c */ /* 0x000fe2000efc1270 */
[----:B------:R-:W4:Y:S01]  /*5f960*/  LDL.LU R5, [R1+0x3ac] ;  /* 0x0003ac0001057983 */ /* 0x000f220000300800 */
[----:B------:R-:W-:Y:S01]  /*5f970*/  SHF.R.S32.HI R2, RZ, 0x8, R2 ;  /* 0x00000008ff027819 */ /* 0x000fe20000011402 */
[----:B------:R-:W0:Y:S01]  /*5f980*/  LDCU UR7, c[0x0][0x398] ;  /* 0x00007300ff0777ac */ /* 0x000e220008000800 */
[----:B---3--:R-:W-:Y:S01]  /*5f990*/  F2FP.SATFINITE.E5M2.F32.PACK_AB_MERGE_C R0, R3, R11, RZ ;  /* 0x0000000b0300723e */ /* 0x008fe200048060ff */
[----:B------:R-:W3:Y:S01]  /*5f9a0*/  LDL.LU.64 R8, [R1+0x1e0] ;  /* 0x0001e00001087983 */ /* 0x000ee20000300a00 */
[----:B------:R-:W-:Y:S01]  /*5f9b0*/  ISETP.LT.AND P5, PT, R77, UR9, !P5 ;  /* 0x000000094d007c0c */ /* 0x000fe2000efa1270 */
[----:B------:R-:W0:Y:S02]  /*5f9c0*/  LDCU UR9, c[0x0][0x398] ;  /* 0x00007300ff0977ac */ /* 0x000e240008000800 */
[----:B------:R-:W-:Y:S01]  /*5f9d0*/  @P4 STG.E.U8 desc[UR20][R16.64], R2 ;  /* 0x0000000210004986 */ /* 0x000fe2000c101114 */
[----:B------:R-:W-:Y:S01]  /*5f9e0*/  ISETP.GE.AND P4, PT, R10, UR5, PT ;  /* 0x000000050a007c0c */ /* 0x000fe2000bf86270 */
[----:B------:R-:W0:Y:S02]  /*5f9f0*/  LDCU UR5, c[0x0][0x39c] ;  /* 0x00007380ff0577ac */ /* 0x000e240008000800 */
[----:B-----5:R5:W-:Y:S01]  /*5fa00*/  @P6 STG.E.U8 desc[UR20][R6.64], R0 ;  /* 0x0000000006006986 */ /* 0x020be2000c101114 */
[----:B------:R-:W-:Y:S01]  /*5fa10*/  ISETP.LT.AND P6, PT, R81, UR10, !P4 ;  /* 0x0000000a51007c0c */ /* 0x000fe2000e7c1270 */
[----:B------:R-:W0:Y:S02]  /*5fa20*/  LDCU UR10, c[0x0][0x398] ;  /* 0x00007300ff0a77ac */ /* 0x000e240008000800 */
[----:B------:R-:W3:Y:S04]  /*5fa30*/  LDL.LU R3, [R1+0x16c8] ;  /* 0x0016c80001037983 */ /* 0x000ee80000300800 */
[----:B------:R-:W3:Y:S01]  /*5fa40*/  LDL.LU.64 R10, [R1+0x1d8] ;  /* 0x0001d800010a7983 */ /* 0x000ee20000300a00 */
        /* <DEDUP_REMOVED lines=12> */
[----:B------:R-:W-:Y:S01]  /*5fb10*/  PRMT R2, R44, 0x9910, RZ ;  /* 0x000099102c027816 */ /* 0x000fe200000000ff */
[----:B------:R-:W5:Y:S01]  /*5fb20*/  LDL.LU R17, [R1+0x3b0] ;  /* 0x0003b00001117983 */ /* 0x000f620000300800 */
[----:B------:R-:W-:Y:S01]  /*5fb30*/  ISETP.LT.AND P6, PT, R81, UR7, !P5 ;  /* 0x0000000751007c0c */ /* 0x000fe2000efc1270 */
[----:B------:R-:W0:Y:S01]  /*5fb40*/  LDCU UR7, c[0x0][0x398] ;  /* 0x00007300ff0777ac */ /* 0x000e220008000800 */
[----:B------:R-:W-:-:S02]  /*5fb50*/  SHF.R.S32.HI R2, RZ, 0x8, R2 ;  /* 0x00000008ff027819 */ /* 0x000fc40000011402 */
[----:B----4-:R-:W-:Y:S02]  /*5fb60*/  F2FP.SATFINITE.E5M2.F32.PACK_AB_MERGE_C R0, R5, R13, RZ ;  /* 0x0000000d0500723e */ /* 0x010fe400048060ff */
[----:B------:R-:W-:Y:S01]  /*5fb70*/  ISETP.LT.AND P5, PT, R77, UR9, !P5 ;  /* 0x000000094d007c0c */ /* 0x000fe2000efa1270 */
[----:B------:R-:W4:Y:S01]  /*5fb80*/  LDL.LU R5, [R1+0x3b4] ;  /* 0x0003b40001057983 */ /* 0x000f220000300800 */
[----:B------:R-:W0:Y:S03]  /*5fb90*/  LDCU UR9, c[0x0][0x398] ;  /* 0x00007300ff0977ac */ /* 0x000e260008000800 */
[----:B---3--:R3:W-:Y:S01]  /*5fba0*/  @P4 STG.E.U8 desc[UR20][R8.64], R2 ;  /* 0x0000000208004986 */ /* 0x0087e2000c101114 */
[----:B------:R-:W-:Y:S01]  /*5fbb0*/  ISETP.GE.AND P4, PT, R3, UR5, PT ;  /* 0x0000000503007c0c */ /* 0x000fe2000bf86270 */
[----:B------:R-:W0:Y:S02]  /*5fbc0*/  LDCU UR5, c[0x0][0x39c] ;  /* 0x00007380ff0577ac */ /* 0x000e240008000800 */
        /* <DEDUP_REMOVED lines=24> */
[----:B----4-:R-:W-:Y:S01]  /*5fd50*/  F2FP.SATFINITE.E5M2.F32.PACK_AB_MERGE_C R0, R5, R17, RZ ;  /* 0x000000110500723e */ /* 0x010fe200048060ff */
[----:B------:R-:W4:Y:S01]  /*5fd60*/  LDL.LU.64 R6, [R1+0x1a0] ;  /* 0x0001a00001067983 */ /* 0x000f220000300a00 */
[----:B------:R-:W-:Y:S01]  /*5fd70*/  ISETP.LT.AND P5, PT, R77, UR9, !P5 ;  /* 0x000000094d007c0c */ /* 0x000fe2000efa1270 */
[----:B------:R-:W0:Y:S02]  /*5fd80*/  LDCU UR9, c[0x0][0x398] ;  /* 0x00007300ff0977ac */ /* 0x000e240008000800 */
[----:B------:R1:W-:Y:S01]  /*5fd90*/  @P4 STG.E.U8 desc[UR20][R12.64], R2 ;  /* 0x000000020c004986 */ /* 0x0003e2000c101114 */
[----:B---3--:R-:W-:Y:S01]  /*5fda0*/  ISETP.GE.AND P4, PT, R8, UR5, PT ;  /* 0x0000000508007c0c */ /* 0x008fe2000bf86270 */
[----:B------:R-:W3:Y:S02]  /*5fdb0*/  LDCU UR5, c[0x0][0x39c] ;  /* 0x00007380ff0577ac */ /* 0x000ee40008000800 */
[----:B------:R0:W-:Y:S01]  /*5fdc0*/  @P6 STG.E.U8 desc[UR20][R10.64], R0 ;  /* 0x000000000a006986 */ /* 0x0001e2000c101114 */
[----:B------:R-:W-:Y:S01]  /*5fdd0*/  ISETP.LT.AND P6, PT, R81, UR10, !P4 ;  /* 0x0000000a51007c0c */ /* 0x000fe2000e7c1270 */
[----:B------:R-:W2:Y:S02]  /*5fde0*/  LDCU UR10, c[0x0][0x398] ;  /* 0x00007300ff0a77ac */ /* 0x000ea40008000800 */
[----:B------:R-:W3:Y:S04]  /*5fdf0*/  LDL.LU R5, [R1+0x12f0] ;  /* 0x0012f00001057983 */ /* 0x000ee80000300800 */
[----:B-1----:R-:W3:Y:S01]  /*5fe00*/  LDL.LU.64 R12, [R1+0x198] ;  /* 0x00019800010c7983 */ /* 0x002ee20000300a00 */
        /* <DEDUP_REMOVED lines=14> */
[----:B------:R-:W-:Y:S01]  /*5fef0*/  ISETP.LT.AND P6, PT, R81, UR7, !P5 ;  /* 0x0000000751007c0c */ /* 0x000fe2000efc1270 */
[----:B------:R-:W0:Y:S01]  /*5ff00*/  LDCU UR7, c[0x0][0x398] ;  /* 0x00007300ff0777ac */ /* 0x000e220008000800 */
[----:B------:R-:W-:-:S02]  /*5ff10*/  SHF.R.S32.HI R2, RZ, 0x8, R2 ;  /* 0x00000008ff027819 */ /* 0x000fc40000011402 */
[----:B-----5:R-:W-:Y:S02]  /*5ff20*/  F2FP.SATFINITE.E5M2.F32.PACK_AB_MERGE_C R0, R4, R9, RZ ;  /* 0x000000090400723e */ /* 0x020fe400048060ff */
[----:B------:R-:W-:Y:S01]  /*5ff30*/  ISETP.LT.AND P5, PT, R77, UR9, !P5 ;  /* 0x000000094d007c0c */ /* 0x000fe2000efa1270 */
[----:B------:R-:W5:Y:S01]  /*5ff40*/  LDL.LU R4, [R1+0x3c4] ;  /* 0x0003c40001047983 */ /* 0x000f620000300800 */
[----:B------:R-:W0:Y:S03]  /*5ff50*/  LDCU UR9, c[0x0][0x398] ;  /* 0x00007300ff0977ac */ /* 0x000e260008000800 */
[----:B----4-:R4:W-:Y:S01]  /*5ff60*/  @P4 STG.E.U8 desc[UR20][R6.64], R2 ;  /* 0x0000000206004986 */ /* 0x0109e2000c101114 */
[----:B---3--:R-:W-:Y:S01]  /*5ff70*/  ISETP.GE.AND P4, PT, R5, UR5, PT ;  /* 0x0000000505007c0c */ /* 0x008fe2000bf86270 */
[----:B------:R-:W3:Y:S02]  /*5ff80*/  LDCU UR5, c[0x0][0x39c] ;  /* 0x00007380ff0577ac */ /* 0x000ee40008000800 */
[----:B------:R1:W-:Y:S01]  /*5ff90*/  @P6 STG.E.U8 desc[UR20][R12.64], R0 ;  /* 0x000000000c006986 */ /* 0x0003e2000c101114 */
[----:B------:R-:W-:Y:S01]  /*5ffa0*/  ISETP.LT.AND P6, PT, R81, UR10, !P4 ;  /* 0x0000000a51007c0c */ /* 0x000fe2000e7c1270 */
[----:B------:R-:W0:Y:S02]  /*5ffb0*/  LDCU UR10, c[0x0][0x398] ;  /* 0x00007300ff0a77ac */ /* 0x000e240008000800 */
[----:B------:R-:W3:Y:S04]  /*5ffc0*/  LDL.LU.64 R8, [R1+0x180] ;  /* 0x0001800001087983 */ /* 0x000ee80000300a00 */
[----:B----4-:R-:W4:Y:S01]  /*5ffd0*/  LDL.LU R7, [R1+0x16d8] ;  /* 0x0016d80001077983 */ /* 0x010f220000300800 */
[----:B-1----:R-:W-:-:S03]  /*5ffe0*/  PRMT R0, R0, 0x9910, RZ ;  /* 0x0000991000007816 */ /* 0x002fc600000000ff */
[----:B------:R-:W3:Y:S01]  /*5fff0*/  LDL.LU.64 R12, [R1+0x178] ;  /* 0x00017800010c7983 */ /* 0x000ee20000300a00 */
[----:B------:R-:W-:-:S03]  /*60000*/  SHF.R.S32.HI R0, RZ, 0x8, R0 ;  /* 0x00000008ff007819 */ /* 0x000fc60000011400 */
[----:B------:R-:W3:Y:S04]  /*60010*/  LDL.LU.64 R14, [R1+0x170] ;  /* 0x00017000010e7983 */ /* 0x000ee80000300a00 */
[----:B------:R-:W3:Y:S01]  /*60020*/  LDL.LU R6, [R1+0x1580] ;  /* 0x0015800001067983 */ /* 0x000ee20000300800 */
[----:B--2---:R-:W-:-:S05]  /*60030*/  F2FP.SATFINITE.E5M2.F32.PACK_AB_MERGE_C R50, R51, R50, RZ ;  /* 0x000000323332723e */ /* 0x004fca00048060ff */
[----:B------:R1:W-:Y:S04]  /*60040*/  @P5 STG.E.U8 desc[UR20][R10.64], R50 ;  /* 0x000000320a005986 */ /* 0x0003e8000c101114 */
[----:B------:R2:W-:Y:S04]  /*60050*/  @P6 STG.E.U8 desc[UR20][R52.64], R0 ;  /* 0x0000000034006986 */ /* 0x0005e8000c101114 */
[----:B-1----:R-:W4:Y:S04]  /*60060*/  LDL.LU.64 R10, [R1+0x168] ;  /* 0x00016800010a7983 */ /* 0x002f280000300a00 */
[----:B--2---:R-:W2:Y:S01]  /*60070*/  LDL.LU.64 R52, [R1+0x1720] ;  /* 0x0017200001347983 */ /* 0x004ea20000300a00 */
[----:B0-----:R-:W-:Y:S01]  /*60080*/  ISETP.GE.AND P5, PT, R3, UR4, PT ;  /* 0x0000000403007c0c */ /* 0x001fe2000bfa6270 */
[----:B------:R-:W0:Y:S02]  /*60090*/  LDCU UR4, c[0x0][0x39c] ;  /* 0x00007380ff0477ac */ /* 0x000e240008000800 */
[----:B------:R-:W2:Y:S04]  /*600a0*/  LDL.LU R5, [R1+0x3c8] ;  /* 0x0003c80001057983 */ /* 0x000ea80000300800 */
[----:B------:R-:W2:Y:S01]  /*600b0*/  LDL.LU R3, [R1+0x3cc] ;  /* 0x0003cc0001037983 */ /* 0x000ea20000300800 */
[----:B------:R-:W-:Y:S01]  /*600c0*/  ISETP.LT.AND P4, PT, R77, UR6, !P4 ;  /* 0x000000064d007c0c */ /* 0x000fe2000e781270 */
[----:B------:R-:W1:Y:S01]  /*600d0*/  LDCU UR6, c[0x0][0x398] ;  /* 0x00007300ff0677ac */ /* 0x000e620008000800 */
[----:B------:R-:W-:-:S02]  /*600e0*/  PRMT R2, R50, 0x9910, RZ ;  /* 0x0000991032027816 */ /* 0x000fc400000000ff */
[----:B------:R-:W-:Y:S01]  /*600f0*/  ISETP.LT.AND P6, PT, R81, UR7, !P5 ;  /* 0x0000000751007c0c */ /* 0x000fe2000efc1270 */
[----:B------:R-:W0:Y:S01]  /*60100*/  LDCU UR7, c[0x0][0x398] ;  /* 0x00007300ff0777ac */ /* 0x000e220008000800 */
[----:B------:R-:W-:Y:S02]  /*60110*/  SHF.R.S32.HI R2, RZ, 0x8, R2 ;  /* 0x00000008ff027819 */ /* 0x000fe40000011402 */
[----:B------:R-:W-:Y:S01]  /*60120*/  ISETP.LT.AND P5, PT, R77, UR9, !P5 ;  /* 0x000000094d007c0c */ /* 0x000fe2000efa1270 */
[----:B------:R-:W0:Y:S01]  /*60130*/  LDCU UR9, c[0x0][0x398] ;  /* 0x00007300ff0977ac */ /* 0x000e220008000800 */
[----:B-----5:R-:W-:Y:S02]  /*60140*/  F2FP.SATFINITE.E5M2.F32.PACK_AB_MERGE_C R0, R4, R17, RZ ;  /* 0x000000110400723e */ /* 0x020fe400048060ff */
[----:B------:R-:W5:Y:S04]  /*60150*/  LDL.LU R4, [R1+0x1590] ;  /* 0x0015900001047983 */ /* 0x000f680000300800 */
[----:B---3--:R3:W-:Y:S01]  /*60160*/  @P4 STG.E.U8 desc[UR20][R8.64], R2 ;  /* 0x0000000208004986 */ /* 0x0087e2000c101114 */
[----:B----4-:R-:W-:Y:S01]  /*60170*/  ISETP.GE.AND P4, PT, R7, UR5, PT ;  /* 0x0000000507007c0c */ /* 0x010fe2000bf86270 */
[----:B------:R-:W5:Y:S02]  /*60180*/  LDCU UR5, c[0x0][0x39c] ;  /* 0x00007380ff0577ac */ /* 0x000f640008000800 */
[----:B------:R4:W-:Y:S01]  /*60190*/  @P6 STG.E.U8 desc[UR20][R12.64], R0 ;  /* 0x000000000c006986 */ /* 0x0009e2000c101114 */
[----:B------:R-:W-:Y:S01]  /*601a0*/  ISETP.LT.AND P6, PT, R81, UR10, !P4 ;  /* 0x0000000a51007c0c */ /* 0x000fe2000e7c1270 */
[----:B------:R-:W0:Y:S01]  /*601b0*/  LDCU UR10, c[0x0][0x398] ;  /* 0x00007300ff0a77ac */ /* 0x000e220008000800 */
[----:B-1----:R-:W-:Y:S01]  /*601c0*/  ISETP.LT.AND P4, PT, R77, UR6, !P4 ;  /* 0x000000064d007c0c */ /* 0x002fe2000e781270 */
[----:B------:R-:W1:Y:S01]  /*601d0*/  LDCU UR6, c[0x0][0x398] ;  /* 0x00007300ff0677ac */ /* 0x000e620008000800 */
[----:B---3--:R-:W3:Y:S01]  /*601e0*/  LDL.LU.64 R8, [R1+0x158] ;  /* 0x0001580001087983 */ /* 0x008ee20000300a00 */
[----:B----4-:R-:W-:-:S03]  /*601f0*/  PRMT R0, R0, 0x9910, RZ ;  /* 0x0000991000007816 */ /* 0x010fc600000000ff */
[----:B------:R-:W4:Y:S01]  /*60200*/  LDL.LU.64 R12, [R1+0x150] ;  /* 0x00015000010c7983 */ /* 0x000f220000300a00 */
[----:B------:R-:W-:Y:S02]  /*60210*/  SHF.R.S32.HI R0, RZ, 0x8, R0 ;  /* 0x00000008ff007819 */ /* 0x000fe40000011400 */
[----:B--2---:R-:W-:-:S05]  /*60220*/  F2FP.SATFINITE.E5M2.F32.PACK_AB_MERGE_C R52, R53, R52, RZ ;  /* 0x000000343534723e */ /* 0x004fca00048060ff */
[----:B------:R2:W-:Y:S01]  /*60230*/  @P5 STG.E.U8 desc[UR20][R14.64], R52 ;  /* 0x000000340e005986 */ /* 0x0005e2000c101114 */
[----:B0-----:R-:W-:Y:S01]  /*60240*/  ISETP.GE.AND P5, PT, R6, UR4, PT ;  /* 0x0000000406007c0c */ /* 0x001fe2000bfa6270 */
[----:B------:R-:W0:Y:S02]  /*60250*/  LDCU UR4, c[0x0][0x39c] ;  /* 0x00007380ff0477ac */ /* 0x000e240008000800 */
[----:B------:R-:W0:Y:S01]  /*60260*/  LDL.LU R6, [R1+0x130c] ;  /* 0x00130c0001067983 */ /* 0x000e220000300800 */
[----:B--2---:R-:W-:-:S03]  /*60270*/  PRMT R52, R52, 0x9910, RZ ;  /* 0x0000991034347816 */ /* 0x004fc600000000ff */
[----:B------:R2:W-:Y:S01]  /*60280*/  @P6 STG.E.U8 desc[UR20][R10.64], R0 ;  /* 0x000000000a006986 */ /* 0x0005e2000c101114 */
[----:B------:R-:W-:-:S03]  /*60290*/  SHF.R.S32.HI R52, RZ, 0x8, R52 ;  /* 0x00000008ff347819 */ /* 0x000fc60000011434 */
[----:B------:R-:W4:Y:S04]  /*602a0*/  LDL.LU R7, [R1+0x3d0] ;  /* 0x0003d00001077983 */ /* 0x000f280000300800 */
[----:B------:R1:W-:Y:S01]  /*602b0*/  @P4 STG.E.U8 desc[UR20][R54.64], R52 ;  /* 0x0000003436004986 */ /* 0x0003e2000c101114 */
[----:B--2---:R-:W-:-:S03]  /*602c0*/  F2FP.SATFINITE.E5M2.F32.PACK_AB_MERGE_C R0, R3, R5, RZ ;  /* 0x000000050300723e */ /* 0x004fc600048060ff */
[----:B------:R-:W2:Y:S04]  /*602d0*/  LDL.LU R3, [R1+0x3d4] ;  /* 0x0003d40001037983 */ /* 0x000ea80000300800 */
[----:B-1----:R-:W2:Y:S01]  /*602e0*/  LDL.LU.64 R54, [R1+0x1718] ;  /* 0x0017180001367983 */ /* 0x002ea20000300a00 */
[----:B------:R-:W-:Y:S01]  /*602f0*/  ISETP.LT.AND P6, PT, R81, UR7, !P5 ;  /* 0x0000000751007c0c */ /* 0x000fe2000efc1270 */
[----:B------:R-:W1:Y:S01]  /*60300*/  LDCU UR7, c[0x0][0x398] ;  /* 0x00007300ff0777ac */ /* 0x000e620008000800 */
[----:B-----5:R-:W-:Y:S01]  /*60310*/  ISETP.GE.AND P4, PT, R4, UR5, PT ;  /* 0x0000000504007c0c */ /* 0x020fe2000bf86270 */
[----:B------:R-:W5:Y:S01]  /*60320*/  LDL.LU.64 R14, [R1+0x140] ;  /* 0x00014000010e7983 */ /* 0x000f620000300a00 */
[----:B------:R-:W-:Y:S01]  /*60330*/  ISETP.LT.AND P5, PT, R77, UR9, !P5 ;  /* 0x000000094d007c0c */ /* 0x000fe2000efa1270 */
[----:B------:R-:W0:Y:S01]  /*60340*/  LDCU UR5, c[0x0][0x398] ;  /* 0x00007300ff0577ac */ /* 0x000e220008000800 */
[----:B------:R-:W-:Y:S01]  /*60350*/  PRMT R2, R0, 0x9910, RZ ;  /* 0x0000991000027816 */ /* 0x000fe200000000ff */
[----:B------:R-:W5:Y:S01]  /*60360*/  LDL.LU.64 R4, [R1+0x138] ;  /* 0x0001380001047983 */ /* 0x000f620000300a00 */
[----:B------:R-:W0:Y:S05]  /*60370*/  LDCU UR9, c[0x0][0x398] ;  /* 0x00007300ff0977ac */ /* 0x000e2a0008000800 */
[----:B---3--:R3:W-:Y:S01]  /*60380*/  @P6 STG.E.U8 desc[UR20][R8.64], R0 ;  /* 0x0000000008006986 */ /* 0x0087e2000c101114 */
[----:B------:R-:W-:Y:S01]  /*60390*/  ISETP.LT.AND P6, PT, R81, UR10, !P4 ;  /* 0x0000000a51007c0c */ /* 0x000fe2000e7c1270 */
[----:B------:R-:W0:Y:S01]  /*603a0*/  LDCU UR10, c[0x0][0x398] ;  /* 0x00007300ff0a77ac */ /* 0x000e220008000800 */
[----:B------:R-:W-:Y:S01]  /*603b0*/  SHF.R.S32.HI R2, RZ, 0x8, R2 ;  /* 0x00000008ff027819 */ /* 0x000fe20000011402 */
[----:B---3--:R-:W3:Y:S04]  /*603c0*/  LDL.LU R9, [R1+0x158c] ;  /* 0x00158c0001097983 */ /* 0x008ee80000300800 */
[----:B------:R-:W3:Y:S01]  /*603d0*/  LDL.LU.64 R10, [R1+0x130] ;  /* 0x00013000010a7983 */ /* 0x000ee20000300a00 */
[----:B--2---:R-:W-:-:S05]  /*603e0*/  F2FP.SATFINITE.E5M2.F32.PACK_AB_MERGE_C R54, R55, R54, RZ ;  /* 0x000000363736723e */ /* 0x004fca00048060ff */
[----:B----4-:R-:W-:Y:S04]  /*603f0*/  @P5 STG.E.U8 desc[UR20][R12.64], R54 ;  /* 0x000000360c005986 */ /* 0x010fe8000c101114 */
[----:B------:R2:W-:Y:S04]  /*60400*/  @P6 STG.E.U8 desc[UR20][R56.64], R2 ;  /* 0x0000000238006986 */ /* 0x0005e8000c101114 */
[----:B--2---:R-:W2:Y:S01]  /*60410*/  LDL.LU.64 R56, [R1+0x1710] ;  /* 0x0017100001387983 */ /* 0x004ea20000300a00 */
[----:B------:R-:W-:Y:S01]  /*60420*/  ISETP.LT.AND P4, PT, R77, UR6, !P4 ;  /* 0x000000064d007c0c */ /* 0x000fe2000e781270 */
[----:B------:R-:W4:Y:S01]  /*60430*/  LDCU UR6, c[0x0][0x398] ;  /* 0x00007300ff0677ac */ /* 0x000f220008000800 */
[----:B------:R-:W-:Y:S01]  /*60440*/  PRMT R0, R54, 0x9910, RZ ;  /* 0x0000991036007816 */ /* 0x000fe200000000ff */
[----:B------:R-:W3:Y:S01]  /*60450*/  LDL.LU R8, [R1+0x1588] ;  /* 0x0015880001087983 */ /* 0x000ee20000300800 */
[----:B0-----:R-:W-:Y:S01]  /*60460*/  ISETP.GE.AND P5, PT, R6, UR4, PT ;  /* 0x0000000406007c0c */ /* 0x001fe2000bfa6270 */
[----:B------:R-:W0:Y:S01]  /*60470*/  LDCU UR4, c[0x0][0x398] ;  /* 0x00007300ff0477ac */ /* 0x000e220008000800 */
[----:B------:R-:W-:Y:S01]  /*60480*/  SHF.R.S32.HI R0, RZ, 0x8, R0 ;  /* 0x00000008ff007819 */ /* 0x000fe20000011400 */
[----:B------:R-:W4:Y:S01]  /*60490*/  LDL.LU R13, [R1+0x3d8] ;  /* 0x0003d800010d7983 */ /* 0x000f220000300800 */
[----:B-1----:R-:W-:Y:S01]  /*604a0*/  ISETP.LT.AND P6, PT, R81, UR7, !P5 ;  /* 0x0000000751007c0c */ /* 0x002fe2000efc1270 */
[----:B------:R-:W1:Y:S01]  /*604b0*/  LDCU UR7, c[0x0][0x398] ;  /* 0x00007300ff0777ac */ /* 0x000e620008000800 */
[----:B------:R-:W-:Y:S01]  /*604c0*/  ISETP.LT.AND P5, PT, R77, UR5, !P5 ;  /* 0x000000054d007c0c */ /* 0x000fe2000efa1270 */
[----:B------:R-:W4:Y:S01]  /*604d0*/  LDL.LU R6, [R1+0x3dc] ;  /* 0x0003dc0001067983 */ /* 0x000f220000300800 */
[----:B------:R-:W-:Y:S01]  /*604e0*/  F2FP.SATFINITE.E5M2.F32.PACK_AB_MERGE_C R3, R3, R7, RZ ;  /* 0x000000070303723e */ /* 0x000fe200048060ff */
[----:B------:R-:W0:Y:S02]  /*604f0*/  LDCU UR5, c[0x0][0x398] ;  /* 0x00007300ff0577ac */ /* 0x000e240008000800 */
[----:B-----5:R5:W-:Y:S01]  /*60500*/  @P4 STG.E.U8 desc[UR20][R14.64], R0 ;  /* 0x000000000e004986 */ /* 0x020be2000c101114 */
[----:B------:R-:W-:Y:S01]  /*60510*/  ISETP.LT.AND P4, PT, R81, UR9, !P3 ;  /* 0x0000000951007c0c */ /* 0x000fe2000df81270 */
[----:B------:R-:W0:Y:S01]  /*60520*/  LDCU UR9, c[0x0][0x398] ;  /* 0x00007300ff0977ac */ /* 0x000e220008000800 */
[----:B------:R-:W-:Y:S01]  /*60530*/  PRMT R2, R3, 0x9910, RZ ;  /* 0x0000991003027816 */ /* 0x000fe200000000ff */
[----:B------:R-:W4:Y:S03]  /*60540*/  LDL.LU.64 R16, [R1+0x120] ;  /* 0x0001200001107983 */ /* 0x000f260000300a00 */
[----:B------:R-:W-:Y:S01]  /*60550*/  SHF.R.S32.HI R2, RZ, 0x8, R2 ;  /* 0x00000008ff027819 */ /* 0x000fe20000011402 */
[----:B------:R0:W-:Y:S04]  /*60560*/  @P6 STG.E.U8 desc[UR20][R4.64], R3 ;  /* 0x0000000304006986 */ /* 0x0001e8000c101114 */
[----:B-----5:R-:W5:Y:S04]  /*60570*/  LDL.LU.64 R14, [R1+0x118] ;  /* 0x00011800010e7983 */ /* 0x020f680000300a00 */
[----:B------:R-:W4:Y:S04]  /*60580*/  LDL.LU R7, [R1+0x1584] ;  /* 0x0015840001077983 */ /* 0x000f280000300800 */
[----:B0-----:R-:W5:Y:S01]  /*60590*/  LDL.LU.64 R4, [R1+0x110] ;  /* 0x0001100001047983 */ /* 0x001f620000300a00 */
[----:B--2---:R-:W-:-:S05]  /*605a0*/  F2FP.SATFINITE.E5M2.F32.PACK_AB_MERGE_C R56, R57, R56, RZ ;  /* 0x000000383938723e */ /* 0x004fca00048060ff */
[----:B---3--:R-:W-:Y:S04]  /*605b0*/  @P5 STG.E.U8 desc[UR20][R10.64], R56 ;  /* 0x000000380a005986 */ /* 0x008fe8000c101114 */
[----:B------:R0:W-:Y:S04]  /*605c0*/  @P4 STG.E.U8 desc[UR20][R58.64], R2 ;  /* 0x000000023a004986 */ /* 0x0001e8000c101114 */
[----:B0-----:R-:W2:Y:S01]  /*605d0*/  LDL.LU.64 R58, [R1+0x1708] ;  /* 0x00170800013a7983 */ /* 0x001ea20000300a00 */
[----:B------:R-:W-:Y:S01]  /*605e0*/  ISETP.LT.AND P3, PT, R77, UR4, !P3 ;  /* 0x000000044d007c0c */ /* 0x000fe2000df61270 */
[----:B------:R-:W0:Y:S01]  /*605f0*/  LDCU UR4, c[0x0][0x398] ;  /* 0x00007300ff0477ac */ /* 0x000e220008000800 */
[----:B------:R-:W-:Y:S01]  /*60600*/  PRMT R0, R56, 0x9910, RZ ;  /* 0x0000991038007816 */ /* 0x000fe200000000ff */
[----:B------:R-:W3:Y:S03]  /*60610*/  LDL.LU R12, [R1+0x1514] ;  /* 0x00151400010c7983 */ /* 0x000ee60000300800 */
[----:B------:R-:W-:Y:S01]  /*60620*/  SHF.R.S32.HI R0, RZ, 0x8, R0 ;  /* 0x00000008ff007819 */ /* 0x000fe20000011400 */
[----:B------:R-:W3:Y:S01]  /*60630*/  LDL.LU R10, [R1+0x3e0] ;  /* 0x0003e000010a7983 */ /* 0x000ee20000300800 */
[----:B------:R-:W-:Y:S01]  /*60640*/  ISETP.LT.AND P5, PT, R81, UR5, !P2 ;  /* 0x0000000551007c0c */ /* 0x000fe2000d7a1270 */
[----:B------:R-:W0:Y:S01]  /*60650*/  LDCU UR5, c[0x0][0x398] ;  /* 0x00007300ff0577ac */ /* 0x000e220008000800 */
[----:B----4-:R-:W-:Y:S01]  /*60660*/  ISETP.LT.AND P2, PT, R77, UR6, !P2 ;  /* 0x000000064d007c0c */ /* 0x010fe2000d741270 */
[----:B------:R-:W3:Y:S01]  /*60670*/  LDL.LU R11, [R1+0x3e4] ;  /* 0x0003e400010b7983 */ /* 0x000ee20000300800 */
[----:B------:R-:W-:Y:S01]  /*60680*/  F2FP.SATFINITE.E5M2.F32.PACK_AB_MERGE_C R3, R6, R13, RZ ;  /* 0x0000000d0603723e */ /* 0x000fe200048060ff */
[----:B------:R-:W4:Y:S02]  /*60690*/  LDCU UR6, c[0x0][0x398] ;  /* 0x00007300ff0677ac */ /* 0x000f240008000800 */
[----:B------:R-:W-:Y:S01]  /*606a0*/  @P3 STG.E.U8 desc[UR20][R16.64], R0 ;  /* 0x0000000010003986 */ /* 0x000fe2000c101114 */
[----:B-1----:R-:W-:Y:S01]  /*606b0*/  ISETP.LT.AND P3, PT, R81, UR7, !P0 ;  /* 0x0000000751007c0c */ /* 0x002fe2000c761270 */
[----:B------:R-:W1:Y:S01]  /*606c0*/  LDCU UR7, c[0x0][0x398] ;  /* 0x00007300ff0777ac */ /* 0x000e620008000800 */
[----:B------:R-:W-:-:S04]  /*606d0*/  PRMT R2, R3, 0x9910, RZ ;  /* 0x0000991003027816 */ /* 0x000fc800000000ff */
[----:B------:R-:W-:Y:S01]  /*606e0*/  SHF.R.S32.HI R2, RZ, 0x8, R2 ;  /* 0x00000008ff027819 */ /* 0x000fe20000011402 */
[----:B-----5:R-:W-:Y:S01]  /*606f0*/  @P5 STG.E.U8 desc[UR20][R14.64], R3 ;  /* 0x000000030e005986 */ /* 0x020fe2000c101114 */
[----:B------:R-:W-:Y:S01]  /*60700*/  ISETP.GE.AND P6, PT, R9, UR13, PT ;  /* 0x0000000d09007c0c */ /* 0x000fe2000bfc6270 */
[----:B------:R-:W5:Y:S01]  /*60710*/  LDCU UR13, c[0x0][0x398] ;  /* 0x00007300ff0d77ac */ /* 0x000f620008000800 */
[----:B------:R-:W-:Y:S02]  /*60720*/  ISETP.GE.AND P4, PT, R8, UR15, PT ;  /* 0x0000000f08007c0c */ /* 0x000fe4000bf86270 */
[----:B------:R-:W3:Y:S04]  /*60730*/  LDL.LU.64 R8, [R1+0x100] ;  /* 0x0001000001087983 */ /* 0x000ee80000300a00 */
[----:B------:R-:W3:Y:S01]  /*60740*/  LDL.LU R6, [R1+0x12fc] ;  /* 0x0012fc0001067983 */ /* 0x000ee20000300800 */
[----:B--2---:R-:W-:-:S05]  /*60750*/  F2FP.SATFINITE.E5M2.F32.PACK_AB_MERGE_C R58, R59, R58, RZ ;  /* 0x0000003a3b3a723e */ /* 0x004fca00048060ff */
[----:B------:R-:W-:Y:S04]  /*60760*/  @P2 STG.E.U8 desc[UR20][R4.64], R58 ;  /* 0x0000003a04002986 */ /* 0x000fe8000c101114 */
[----:B------:R2:W-:Y:S04]  /*60770*/  @P3 STG.E.U8 desc[UR20][R60.64], R2 ;  /* 0x000000023c003986 */ /* 0x0005e8000c101114 */
[----:B--2---:R-:W2:Y:S01]  /*60780*/  LDL.LU.64 R60, [R1+0x1700] ;  /* 0x00170000013c7983 */ /* 0x004ea20000300a00 */
[----:B0-----:R-:W-:Y:S01]  /*60790*/  ISETP.LT.AND P0, PT, R77, UR4, !P0 ;  /* 0x000000044d007c0c */ /* 0x001fe2000c701270 */
[----:B------:R-:W0:Y:S01]  /*607a0*/  LDCU UR4, c[0x0][0x398] ;  /* 0x00007300ff0477ac */ /* 0x000e220008000800 */
[----:B------:R-:W-:Y:S01]  /*607b0*/  ISETP.LT.AND P3, PT, R81, UR5, !P6 ;  /* 0x0000000551007c0c */ /* 0x000fe2000f761270 */
[----:B------:R-:W5:Y:S01]  /*607c0*/  LDL.LU R4, [R1+0x12f8] ;  /* 0x0012f80001047983 */ /* 0x000f620000300800 */
[----:B------:R-:W-:Y:S01]  /*607d0*/  PRMT R0, R58, 0x9910, RZ ;  /* 0x000099103a007816 */ /* 0x000fe200000000ff */
[----:B------:R-:W0:Y:S01]  /*607e0*/  LDCU UR5, c[0x0][0x398] ;  /* 0x00007300ff0577ac */ /* 0x000e220008000800 */
[----:B----4-:R-:W-:-:S02]  /*607f0*/  ISETP.LT.AND P6, PT, R77, UR6, !P6 ;  /* 0x000000064d007c0c */ /* 0x010fc4000f7c1270 */
[----:B------:R-:W-:Y:S01]  /*60800*/  ISETP.GE.AND P5, PT, R7, UR19, PT ;  /* 0x0000001307007c0c */ /* 0x000fe2000bfa6270 */
[----:B------:R-:W4:Y:S01]  /*60810*/  LDCU UR6, c[0x0][0x398] ;  /* 0x00007300ff0677ac */ /* 0x000f220008000800 */
[----:B------:R-:W-:Y:S01]  /*60820*/  SHF.R.S32.HI R0, RZ, 0x8, R0 ;  /* 0x00000008ff007819 */ /* 0x000fe20000011400 */
[----:B------:R-:W4:Y:S01]  /*60830*/  LDL.LU R7, [R1+0x3e8] ;  /* 0x0003e80001077983 */ /* 0x000f220000300800 */
[----:B---3--:R-:W-:-:S03]  /*60840*/  F2FP.SATFINITE.E5M2.F32.PACK_AB_MERGE_C R3, R11, R10, RZ ;  /* 0x0000000a0b03723e */ /* 0x008fc600048060ff */
[----:B------:R-:W4:Y:S04]  /*60850*/  LDL.LU R5, [R1+0x3ec] ;  /* 0x0003ec0001057983 */ /* 0x000f280000300800 */
[----:B------:R-:W-:Y:S04]  /*60860*/  @P0 STG.E.U8 desc[UR20][R8.64], R0 ;  /* 0x0000000008000986 */ /* 0x000fe8000c101114 */
[----:B------:R3:W-:Y:S04]  /*60870*/  @P3 STG.E.U8 desc[UR20][R62.64], R3 ;  /* 0x000000033e003986 */ /* 0x0007e8000c101114 */
[----:B---3--:R-:W3:Y:S01]  /*60880*/  LDL.LU.64 R62, [R1+0x16f8] ;  /* 0x0016f800013e7983 */ /* 0x008ee20000300a00 */
[----:B--2---:R-:W-:-:S05]  /*60890*/  F2FP.SATFINITE.E5M2.F32.PACK_AB_MERGE_C R60, R61, R60, RZ ;  /* 0x0000003c3d3c723e */ /* 0x004fca00048060ff */
[----:B------:R2:W-:Y:S04]  /*608a0*/  @P6 STG.E.U8 desc[UR20][R64.64], R60 ;  /* 0x0000003c40006986 */ /* 0x0005e8000c101114 */
[----:B--2---:R-:W2:Y:S04]  /*608b0*/  LDL.LU.64 R64, [R1+0x16f0] ;  /* 0x0016f00001407983 */ /* 0x004ea80000300a00 */
[----:B------:R-:W2:Y:S04]  /*608c0*/  LDL.LU R10, [R1+0x12f4] ;  /* 0x0012f400010a7983 */ /* 0x000ea80000300800 */
[----:B------:R-:W2:Y:S04]  /*608d0*/  LDL.LU R8, [R1+0x3f0] ;  /* 0x0003f00001087983 */ /* 0x000ea80000300800 */
[----:B------:R-:W2:Y:S01]  /*608e0*/  LDL.LU R9, [R1+0x3f4] ;  /* 0x0003f40001097983 */ /* 0x000ea20000300800 */
[----:B-1----:R-:W-:Y:S01]  /*608f0*/  ISETP.LT.AND P0, PT, R81, UR7, !P4 ;  /* 0x0000000751007c0c */ /* 0x002fe2000e701270 */
[----:B------:R-:W1:Y:S01]  /*60900*/  LDCU UR7, c[0x0][0x398] ;  /* 0x00007300ff0777ac */ /* 0x000e620008000800 */
[----:B------:R-:W-:-:S02]  /*60910*/  PRMT R0, R60, 0x9910, RZ ;  /* 0x000099103c007816 */ /* 0x000fc400000000ff */
[----:B0-----:R-:W-:Y:S01]  /*60920*/  ISETP.LT.AND P4, PT, R77, UR4, !P4 ;  /* 0x000000044d007c0c */ /* 0x001fe2000e781270 */
[----:B------:R-:W0:Y:S01]  /*60930*/  LDCU UR4, c[0x0][0x398] ;  /* 0x00007300ff0477ac */ /* 0x000e220008000800 */
[----:B------:R-:W-:Y:S01]  /*60940*/  PRMT R2, R3, 0x9910, RZ ;  /* 0x0000991003027816 */ /* 0x000fe200000000ff */
[----:B------:R-:W-:Y:S01]  /*60950*/  IMAD.MOV.U32 R3, RZ, RZ, R0 ;  /* 0x000000ffff037224 */ /* 0x000fe200078e0000 */
[----:B------:R-:W-:Y:S01]  /*60960*/  ISETP.LT.AND P6, PT, R81, UR5, !P5 ;  /* 0x0000000551007c0c */ /* 0x000fe2000efc1270 */
[----:B------:R-:W0:Y:S01]  /*60970*/  LDCU UR5, c[0x0][0x398] ;  /* 0x00007300ff0577ac */ /* 0x000e220008000800 */
[----:B------:R-:W-:Y:S02]  /*60980*/  SHF.R.S32.HI R2, RZ, 0x8, R2 ;  /* 0x00000008ff027819 */ /* 0x000fe40000011402 */
[----:B------:R-:W-:Y:S02]  /*60990*/  SHF.R.S32.HI R3, RZ, 0x8, R3 ;  /* 0x00000008ff037819 */ /* 0x000fe40000011403 */
[----:B------:R-:W-:Y:S01]  /*609a0*/  ISETP.GE.AND P2, PT, R12, UR11, PT ;  /* 0x0000000b0c007c0c */ /* 0x000fe2000bf46270 */
[----:B------:R0:W-:Y:S01]  /*609b0*/  @P0 STG.E.U8 desc[UR20][R66.64], R2 ;  /* 0x0000000242000986 */ /* 0x0001e2000c101114 */
[----:B----4-:R-:W-:Y:S01]  /*609c0*/  F2FP.SATFINITE.E5M2.F32.PACK_AB_MERGE_C R7, R5, R7, RZ ;  /* 0x000000070507723e */ /* 0x010fe200048060ff */
[----:B------:R-:W4:Y:S01]  /*609d0*/  LDCU UR11, c[0x0][0x398] ;  /* 0x00007300ff0b77ac */ /* 0x000f220008000800 */
[----:B------:R-:W-:Y:S01]  /*609e0*/  ISETP.GE.AND P3, PT, R6, UR17, PT ;  /* 0x0000001106007c0c */ /* 0x000fe2000bf66270 */
[----:B------:R0:W-:Y:S01]  /*609f0*/  @P4 STG.E.U8 desc[UR20][R92.64], R3 ;  /* 0x000000035c004986 */ /* 0x0001e2000c101114 */
[----:B------:R-:W-:Y:S01]  /*60a00*/  ISETP.LT.AND P5, PT, R77, UR6, !P5 ;  /* 0x000000064d007c0c */ /* 0x000fe2000efa1270 */
[----:B------:R-:W4:Y:S01]  /*60a10*/  LDCU UR6, c[0x0][0x398] ;  /* 0x00007300ff0677ac */ /* 0x000f220008000800 */
[----:B------:R-:W-:-:S02]  /*60a20*/  ISETP.LT.AND P4, PT, R81, UR9, !P2 ;  /* 0x0000000951007c0c */ /* 0x000fc4000d781270 */
[----:B-1----:R-:W-:Y:S01]  /*60a30*/  ISETP.LT.AND P2, PT, R77, UR7, !P2 ;  /* 0x000000074d007c0c */ /* 0x002fe2000d741270 */
[----:B------:R-:W1:Y:S01]  /*60a40*/  LDCU UR7, c[0x0][0x398] ;  /* 0x00007300ff0777ac */ /* 0x000e620008000800 */
[----:B---3--:R-:W-:Y:S01]  /*60a50*/  F2FP.SATFINITE.E5M2.F32.PACK_AB_MERGE_C R63, R63, R62, RZ ;  /* 0x0000003e3f3f723e */ /* 0x008fe200048060ff */
[----:B------:R3:W-:Y:S01]  /*60a60*/  @P6 STG.E.U8 desc[UR20][R90.64], R7 ;  /* 0x000000075a006986 */ /* 0x0007e2000c101114 */
[----:B------:R-:W-:Y:S02]  /*60a70*/  ISETP.LT.AND P6, PT, R81, UR10, !P3 ;  /* 0x0000000a51007c0c */ /* 0x000fe4000dfc1270 */
[----:B------:R-:W-:Y:S01]  /*60a80*/  PRMT R0, R7, 0x9910, RZ ;  /* 0x0000991007007816 */ /* 0x000fe200000000ff */
[----:B0-----:R-:W2:Y:S01]  /*60a90*/  LDL.LU.64 R66, [R1+0x16e8] ;  /* 0x0016e80001427983 */ /* 0x001ea20000300a00 */
[----:B------:R-:W-:Y:S02]  /*60aa0*/  PRMT R5, R63, 0x9910, RZ ;  /* 0x000099103f057816 */ /* 0x000fe400000000ff */
[----:B-----5:R-:W-:Y:S01]  /*60ab0*/  ISETP.GE.AND P0, PT, R4, UR25, PT ;  /* 0x0000001904007c0c */ /* 0x020fe2000bf06270 */
[----:B------:R-:W5:Y:S01]  /*60ac0*/  LDL.LU R6, [R1+0x3f8] ;  /* 0x0003f80001067983 */ /* 0x000f620000300800 */
[----:B------:R-:W-:-:S02]  /*60ad0*/  SHF.R.S32.HI R3, RZ, 0x8, R0 ;  /* 0x00000008ff037819 */ /* 0x000fc40000011400 */
[----:B------:R-:W-:Y:S01]  /*60ae0*/  SHF.R.S32.HI R5, RZ, 0x8, R5 ;  /* 0x00000008ff057819 */ /* 0x000fe20000011405 */
[----:B------:R-:W5:Y:S04]  /*60af0*/  LDL.LU R4, [R1+0x3fc] ;  /* 0x0003fc0001047983 */ /* 0x000f680000300800 */
[----:B------:R-:W-:Y:S04]  /*60b00*/  @P5 STG.E.U8 desc[UR20][R88.64], R63 ;  /* 0x0000003f58005986 */ /* 0x000fe8000c101114 */
[----:B------:R0:W-:Y:S01]  /*60b10*/  @P4 STG.E.U8 desc[UR20][R86.64], R3 ;  /* 0x0000000356004986 */ /* 0x0001e2000c101114 */
[----:B------:R-:W-:-:S03]  /*60b20*/  ISETP.LT.AND P4, PT, R81, UR5, !P0 ;  /* 0x0000000551007c0c */ /* 0x000fc6000c781270 */
[----:B------:R0:W-:Y:S01]  /*60b30*/  @P2 STG.E.U8 desc[UR20][R84.64], R5 ;  /* 0x0000000554002986 */ /* 0x0001e2000c101114 */
[----:B------:R-:W-:Y:S02]  /*60b40*/  ISETP.LT.AND P2, PT, R81, UR12, !P1 ;  /* 0x0000000c51007c0c */ /* 0x000fe4000cf41270 */
[C---:B------:R-:W-:Y:S02]  /*60b50*/  ISETP.LT.AND P3, PT, R77.reuse, UR4, !P3 ;  /* 0x000000044d007c0c */ /* 0x040fe4000df61270 */
[C---:B------:R-:W-:Y:S02]  /*60b60*/  ISETP.LT.AND P1, PT, R77.reuse, UR13, !P1 ;  /* 0x0000000d4d007c0c */ /* 0x040fe4000cf21270 */
[----:B----4-:R-:W-:Y:S02]  /*60b70*/  ISETP.LT.AND P0, PT, R77, UR6, !P0 ;  /* 0x000000064d007c0c */ /* 0x010fe4000c701270 */
[----:B--2---:R-:W-:Y:S02]  /*60b80*/  ISETP.GE.AND P5, PT, R10, UR23, PT ;  /* 0x000000170a007c0c */ /* 0x004fe4000bfa6270 */
[----:B---3--:R-:W-:-:S05]  /*60b90*/  F2FP.SATFINITE.E5M2.F32.PACK_AB_MERGE_C R7, R9, R8, RZ ;  /* 0x000000080907723e */ /* 0x008fca00048060ff */
[----:B------:R2:W-:Y:S01]  /*60ba0*/  @P6 STG.E.U8 desc[UR20][R82.64], R7 ;  /* 0x0000000752006986 */ /* 0x0005e2000c101114 */
[----:B------:R-:W-:Y:S02]  /*60bb0*/  ISETP.LT.AND P6, PT, R81, UR11, !P5 ;  /* 0x0000000b51007c0c */ /* 0x000fe4000efc1270 */
[----:B-1----:R-:W-:Y:S01]  /*60bc0*/  ISETP.LT.AND P5, PT, R77, UR7, !P5 ;  /* 0x000000074d007c0c */ /* 0x002fe2000efa1270 */
[----:B------:R-:W3:Y:S04]  /*60bd0*/  LDL.LU R81, [R1+0x16e0] ;  /* 0x0016e00001517983 */ /* 0x000ee80000300800 */
[----:B------:R-:W4:Y:S01]  /*60be0*/  LDL.LU R77, [R1+0x16dc] ;  /* 0x0016dc00014d7983 */ /* 0x000f220000300800 */
[----:B------:R-:W-:Y:S02]  /*60bf0*/  PRMT R0, R7, 0x9910, RZ ;  /* 0x0000991007007816 */ /* 0x000fe400000000ff */
[----:B------:R-:W-:-:S03]  /*60c00*/  F2FP.SATFINITE.E5M2.F32.PACK_AB_MERGE_C R65, R65, R64, RZ ;  /* 0x000000404141723e */ /* 0x000fc600048060ff */
[----:B0-----:R-:W-:Y:S01]  /*60c10*/  IMAD.MOV.U32 R3, RZ, RZ, R0 ;  /* 0x000000ffff037224 */ /* 0x001fe200078e0000 */
[----:B------:R-:W-:-:S04]  /*60c20*/  PRMT R5, R65, 0x9910, RZ ;  /* 0x0000991041057816 */ /* 0x000fc800000000ff */
[----:B------:R-:W-:Y:S02]  /*60c30*/  SHF.R.S32.HI R3, RZ, 0x8, R3 ;  /* 0x00000008ff037819 */ /* 0x000fe40000011403 */
[----:B------:R-:W-:Y:S02]  /*60c40*/  SHF.R.S32.HI R5, RZ, 0x8, R5 ;  /* 0x00000008ff057819 */ /* 0x000fe40000011405 */
[----:B------:R-:W-:Y:S02]  /*60c50*/  F2FP.SATFINITE.E5M2.F32.PACK_AB_MERGE_C R67, R67, R66, RZ ;  /* 0x000000424343723e */ /* 0x000fe400048060ff */
[----:B-----5:R-:W-:Y:S02]  /*60c60*/  F2FP.SATFINITE.E5M2.F32.PACK_AB_MERGE_C R11, R4, R6, RZ ;  /* 0x00000006040b723e */ /* 0x020fe400048060ff */
[----:B------:R-:W-:Y:S02]  /*60c70*/  PRMT R9, R67, 0x9910, RZ ;  /* 0x0000991043097816 */ /* 0x000fe400000000ff */
[----:B--2---:R-:W-:-:S02]  /*60c80*/  PRMT R7, R11, 0x9910, RZ ;  /* 0x000099100b077816 */ /* 0x004fc400000000ff */
[----:B------:R-:W-:Y:S02]  /*60c90*/  SHF.R.S32.HI R9, RZ, 0x8, R9 ;  /* 0x00000008ff097819 */ /* 0x000fe40000011409 */
[----:B------:R-:W-:Y:S01]  /*60ca0*/  SHF.R.S32.HI R7, RZ, 0x8, R7 ;  /* 0x00000008ff077819 */ /* 0x000fe20000011407 */
[----:B---3--:R0:W-:Y:S04]  /*60cb0*/  @P3 STG.E.U8 desc[UR20][R80.64], R65 ;  /* 0x0000004150003986 */ /* 0x0081e8000c101114 */
[----:B------:R0:W-:Y:S04]  /*60cc0*/  @P4 STG.E.U8 desc[UR20][R78.64], R3 ;  /* 0x000000034e004986 */ /* 0x0001e8000c101114 */
[----:B----4-:R0:W-:Y:S04]  /*60cd0*/  @P0 STG.E.U8 desc[UR20][R76.64], R5 ;  /* 0x000000054c000986 */ /* 0x0101e8000c101114 */
[----:B------:R0:W-:Y:S04]  /*60ce0*/  @P6 STG.E.U8 desc[UR20][R74.64], R11 ;  /* 0x0000000b4a006986 */ /* 0x0001e8000c101114 */
[----:B------:R0:W-:Y:S04]  /*60cf0*/  @P5 STG.E.U8 desc[UR20][R72.64], R67 ;  /* 0x0000004348005986 */ /* 0x0001e8000c101114 */
[----:B------:R0:W-:Y:S04]  /*60d00*/  @P2 STG.E.U8 desc[UR20][R70.64], R7 ;  /* 0x0000000746002986 */ /* 0x0001e8000c101114 */
[----:B------:R0:W-:Y:S01]  /*60d10*/  @P1 STG.E.U8 desc[UR20][R68.64], R9 ;  /* 0x0000000944001986 */ /* 0x0001e2000c101114 */
[----:B------:R-:W-:Y:S06]  /*60d20*/  BAR.SYNC.DEFER_BLOCKING 0x0 ;  /* 0x0000000000007b1d */ /* 0x000fec0000010000 */
[----:B------:R-:W-:Y:S05]  /*60d30*/  BRA.U UP0, `(.L_x_13) ;  /* 0x0000000100a07547 */ /* 0x000fea000b800000 */
[----:B------:R-:W1:Y:S01]  /*60d40*/  S2UR UR5, SR_CgaCtaId ;  /* 0x00000000000579c3 */ /* 0x000e620000008800 */
[----:B------:R-:W-:Y:S01]  /*60d50*/  NOP ;  /* 0x0000000000007918 */ /* 0x000fe20000000000 */
[----:B------:R-:W-:Y:S01]  /*60d60*/  UMOV UR4, 0x50 ;  /* 0x0000005000047882 */ /* 0x000fe20000000000 */
[----:B------:R-:W-:Y:S02]  /*60d70*/  IMAD.U32 R0, RZ, RZ, UR8 ;  /* 0x00000008ff007e24 */ /* 0x000fe4000f8e00ff */
[----:B0-----:R-:W-:Y:S02]  /*60d80*/  IMAD.MOV.U32 R3, RZ, RZ, 0xffff ;  /* 0x0000ffffff037424 */ /* 0x001fe400078e00ff */
[----:B------:R-:W-:Y:S01]  /*60d90*/  IMAD.MOV.U32 R7, RZ, RZ, 0x1 ;  /* 0x00000001ff077424 */ /* 0x000fe200078e00ff */
[----:B------:R-:W-:-:S04]  /*60da0*/  LOP3.LUT R0, R0, 0xffff, RZ, 0xc0, !PT ;  /* 0x0000ffff00007812 */ /* 0x000fc800078ec0ff */
[----:B------:R-:W-:-:S05]  /*60db0*/  SHF.R.U32.HI R0, RZ, 0x5, R0 ;  /* 0x00000005ff007819 */ /* 0x000fca0000011600 */
[----:B------:R-:W-:Y:S01]  /*60dc0*/  VIADD R2, R0, 0x10 ;  /* 0x0000001000027836 */ /* 0x000fe20000000000 */
[----:B------:R-:W-:Y:S01]  /*60dd0*/  SHF.L.U32 R0, R3, R0, RZ ;  /* 0x0000000003007219 */ /* 0x000fe200000006ff */
[----:B-1----:R-:W-:-:S03]  /*60de0*/  ULEA UR6, UR5, UR4, 0x18 ;  /* 0x0000000405067291 */ /* 0x002fc6000f8ec0ff */
[----:B------:R-:W-:-:S04]  /*60df0*/  SHF.L.U32 R3, R7, R2, RZ ;  /* 0x0000000207037219 */ /* 0x000fc800000006ff */
[----:B------:R-:W-:Y:S02]  /*60e00*/  LOP3.LUT R0, R3, R0, RZ, 0xfc, !PT ;  /* 0x0000000003007212 */ /* 0x000fe400078efcff */
[----:B------:R-:W0:Y:S02]  /*60e10*/  LDS R5, [UR6] ;  /* 0x00000006ff057984 */ /* 0x000e240008000800 */
[C---:B------:R-:W-:Y:S02]  /*60e20*/  LOP3.LUT R2, R0.reuse, 0xffff, RZ, 0xc0, !PT ;  /* 0x0000ffff00027812 */ /* 0x040fe400078ec0ff */
[----:B0-----:R-:W-:-:S04]  /*60e30*/  LOP3.LUT R3, R0, 0xffff, R5, 0x80, !PT ;  /* 0x0000ffff00037812 */ /* 0x001fc800078e8005 */
[----:B------:R-:W-:-:S13]  /*60e40*/  ISETP.NE.AND P0, PT, R3, R2, PT ;  /* 0x000000020300720c */ /* 0x000fda0003f05270 */
[----:B------:R-:W-:Y:S05]  /*60e50*/  @P0 BRA `(.L_x_14) ;  /* 0x0000000000500947 */ /* 0x000fea0003800000 */
[----:B------:R-:W-:Y:S02]  /*60e60*/  SHF.R.U32.HI R5, RZ, 0x10, R5 ;  /* 0x00000010ff057819 */ /* 0x000fe40000011605 */
[----:B------:R-:W-:-:S04]  /*60e70*/  SHF.R.U32.HI R2, RZ, 0x10, R0 ;  /* 0x00000010ff027819 */ /* 0x000fc80000011600 */
[----:B------:R-:W-:-:S04]  /*60e80*/  LOP3.LUT R5, R5, R2, RZ, 0xc0, !PT ;  /* 0x0000000205057212 */ /* 0x000fc800078ec0ff */
[----:B------:R-:W-:-:S13]  /*60e90*/  ISETP.NE.AND P0, PT, R5, R2, PT ;  /* 0x000000020500720c */ /* 0x000fda0003f05270 */
[----:B------:R-:W-:Y:S05]  /*60ea0*/  @P0 BRA `(.L_x_15) ;  /* 0x0000000000300947 */ /* 0x000fea0003800000 */
[----:B------:R-:W-:Y:S01]  /*60eb0*/  R2UR UR4, R0 ;  /* 0x00000000000472ca */ /* 0x000fe200000e0000 */
[----:B------:R-:W-:Y:S01]  /*60ec0*/  VOTEU.ANY UR5, UPT, PT ;  /* 0x0000000000057886 */ /* 0x000fe200038e0100 */
[----:B------:R-:W0:Y:S01]  /*60ed0*/  S2R R0, SR_LANEID ;  /* 0x0000000000007919 */ /* 0x000e220000000000 */
[----:B------:R-:W-:-:S10]  /*60ee0*/  UFLO.U32 UR5, UR5 ;  /* 0x00000005000572bd */ /* 0x000fd400080e0000 */
[----:B------:R-:W-:-:S06]  /*60ef0*/  ULOP3.LUT UR4, URZ, UR4, URZ, 0x33, !UPT ;  /* 0x00000004ff047292 */ /* 0x000fcc000f8e33ff */
[----:B------:R-:W-:-:S04]  /*60f00*/  IMAD.U32 R2, RZ, RZ, UR4 ;  /* 0x00000004ff027e24 */ /* 0x000fc8000f8e00ff */
[----:B------:R-:W1:Y:S02]  /*60f10*/  REDUX UR7, R2 ;  /* 0x00000000020773c4 */ /* 0x000e640000000000 */
[----:B------:R2:W-:Y:S01]  /*60f20*/  UTCATOMSWS.AND URZ, UR4 ;  /* 0x0000000400ff79e3 */ /* 0x0005e20008000000 */
[----:B0-----:R-:W-:Y:S01]  /*60f30*/  ISETP.EQ.U32.AND P0, PT, R0, UR5, PT ;  /* 0x0000000500007c0c */ /* 0x001fe2000bf02070 */
[----:B-1----:R-:W-:-:S12]  /*60f40*/  IMAD.U32 R0, RZ, RZ, UR7 ;  /* 0x00000007ff007e24 */ /* 0x002fd8000f8e00ff */
[----:B------:R2:W-:Y:S01]  /*60f50*/  @P0 ATOMS.AND RZ, [UR6], R0 ;  /* 0x00000000ffff098c */ /* 0x0005e2000a800006 */
[----:B------:R-:W-:Y:S05]  /*60f60*/  BRA `(.L_x_13) ;  /* 0x0000000000147947 */ /* 0x000fea0003800000 */
.L_x_15:
[----:B------:R-:W-:-:S07]  /*60f70*/  MOV R2, 0x60f90 ;  /* 0x00060f9000027802 */ /* 0x000fce0000000f00 */
[----:B------:R-:W-:Y:S05]  /*60f80*/  CALL.REL.NOINC `($__internal_0_$__cuda_sm10x_tcgen05_guardrail_trap_col_being_dealloced_not_returned_by_alloc) ;  /* 0x00000000002c7944 */ /* 0x000fea0003c00000 */
[----:B------:R-:W-:Y:S05]  /*60f90*/  BRA `(.L_x_13) ;  /* 0x0000000000087947 */ /* 0x000fea0003800000 */
.L_x_14:
[----:B------:R-:W-:-:S07]  /*60fa0*/  MOV R2, 0x60fc0 ;  /* 0x00060fc000027802 */ /* 0x000fce0000000f00 */
[----:B------:R-:W-:Y:S05]  /*60fb0*/  CALL.REL.NOINC `($__internal_2_$__cuda_sm10x_tcgen05_guardrail_trap_unallocated_columns_being_dealloced) ;  /* 0x0000000000387944 */ /* 0x000fea0003c00000 */
.L_x_13:
[----:B------:R-:W-:Y:S01]  /*60fc0*/  NOP ;  /* 0x0000000000007918 */ /* 0x000fe20000000000 */
[----:B--2---:R-:W-:Y:S05]  /*60fd0*/  EXIT ;  /* 0x000000000000794d */ /* 0x004fea0003800000 */
.L_x_8:
[----:B------:R-:W0:Y:S02]  /*60fe0*/  SYNCS.PHASECHK.TRANS64.TRYWAIT P1, [UR11], R8 ;  /* 0x00000008ff0075a7 */ /* 0x000e24000802110b */
[----:B0-----:R-:W-:Y:S05]  /*60ff0*/  @!P1 BRA `(.L_x_8) ;  /* 0xfffffffc00f89947 */ /* 0x001fea000383ffff */
[----:B------:R-:W-:Y:S05]  /*61000*/  BRA `(.L_x_16) ;  /* 0xfffffd68007c7947 */ /* 0x000fea000383ffff */
.L_x_12:
[----:B------:R-:W0:Y:S02]  /*61010*/  SYNCS.PHASECHK.TRANS64.TRYWAIT P5, [UR11], R4 ;  /* 0x00000004ff0075a7 */ /* 0x000e2400080a110b */
[----:B0-----:R-:W-:Y:S05]  /*61020*/  @!P5 BRA `(.L_x_12) ;  /* 0xfffffffc00f8d947 */ /* 0x001fea000383ffff */
[----:B------:R-:W-:Y:S05]  /*61030*/  BRA `(.L_x_11) ;  /* 0xfffffe8c00e87947 */ /* 0x000fea000383ffff */
        .weak           $__internal_0_$__cuda_sm10x_tcgen05_guardrail_trap_col_being_dealloced_not_returned_by_alloc
        .type           $__internal_0_$__cuda_sm10x_tcgen05_guardrail_trap_col_being_dealloced_not_returned_by_alloc,@function
        .size           $__internal_0_$__cuda_sm10x_tcgen05_guardrail_trap_col_being_dealloced_not_returned_by_alloc,($__internal_1_$__cuda_sm10x_tcgen05_guardrail_trap_phase_invalid_during_alloc - $__internal_0_$__cuda_sm10x_tcgen05_guardrail_trap_col_being_dealloced_not_returned_by_alloc)
$__internal_0_$__cuda_sm10x_tcgen05_guardrail_trap_col_being_dealloced_not_returned_by_alloc:
[----:B------:R-:W-:Y:S05]  /*61040*/  BPT.TRAP 0x1 ;  /* 0x000000040000795c */ /* 0x000fea0000300000 */
[----:B------:R-:W-:-:S04]  /*61050*/  IMAD.MOV.U32 R3, RZ, RZ, 0x0 ;  /* 0x00000000ff037424 */ /* 0x000fc800078e00ff */
[----:B------:R-:W-:Y:S05]  /*61060*/  RET.REL.NODEC R2 `(matmul_kernel) ;  /* 0xfffff9ec02e47950 */ /* 0x000fea0003c3ffff */
        .weak           $__internal_1_$__cuda_sm10x_tcgen05_guardrail_trap_phase_invalid_during_alloc
        .type           $__internal_1_$__cuda_sm10x_tcgen05_guardrail_trap_phase_invalid_during_alloc,@function
        .size           $__internal_1_$__cuda_sm10x_tcgen05_guardrail_trap_phase_invalid_during_alloc,($__internal_2_$__cuda_sm10x_tcgen05_guardrail_trap_unallocated_columns_being_dealloced - $__internal_1_$__cuda_sm10x_tcgen05_guardrail_trap_phase_invalid_during_alloc)
$__internal_1_$__cuda_sm10x_tcgen05_guardrail_trap_phase_invalid_during_alloc:
[----:B------:R-:W-:Y:S05]  /*61070*/  BPT.TRAP 0x1 ;  /* 0x000000040000795c */ /* 0x000fea0000300000 */
[----:B------:R-:W-:-:S04]  /*61080*/  IMAD.MOV.U32 R3, RZ, RZ, 0x0 ;  /* 0x00000000ff037424 */ /* 0x000fc800078e00ff */
[----:B------:R-:W-:Y:S05]  /*61090*/  RET.REL.NODEC R2 `(matmul_kernel) ;  /* 0xfffff9ec02d87950 */ /* 0x000fea0003c3ffff */
        .weak           $__internal_2_$__cuda_sm10x_tcgen05_guardrail_trap_unallocated_columns_being_dealloced
        .type           $__internal_2_$__cuda_sm10x_tcgen05_guardrail_trap_unallocated_columns_being_dealloced,@function
        .size           $__internal_2_$__cuda_sm10x_tcgen05_guardrail_trap_unallocated_columns_being_dealloced,(.L_x_20 - $__internal_2_$__cuda_sm10x_tcgen05_guardrail_trap_unallocated_columns_being_dealloced)
$__internal_2_$__cuda_sm10x_tcgen05_guardrail_trap_unallocated_columns_being_dealloced:
[----:B------:R-:W-:Y:S05]  /*610a0*/  BPT.TRAP 0x1 ;  /* 0x000000040000795c */ /* 0x000fea0000300000 */
[----:B------:R-:W-:-:S04]  /*610b0*/  IMAD.MOV.U32 R3, RZ, RZ, 0x0 ;  /* 0x00000000ff037424 */ /* 0x000fc800078e00ff */
[----:B------:R-:W-:Y:S05]  /*610c0*/  RET.REL.NODEC R2 `(matmul_kernel) ;  /* 0xfffff9ec02cc7950 */ /* 0x000fea0003c3ffff */
.L_x_17:
[----:B------:R-:W-:-:S00]  /*610d0*/  BRA `(.L_x_17) ;  /* 0xfffffffc00fc7947 */ /* 0x000fc0000383ffff */
[----:B------:R-:W-:-:S00]  /*610e0*/  NOP ;  /* 0x0000000000007918 */ /* 0x000fc00000000000 */
        /* <DEDUP_REMOVED lines=9> */
.L_x_20:


//--------------------- .nv.shared.matmul_kernel  --------------------------
	.section	.nv.shared.matmul_kernel,"aw",@nobits
	.sectionflags	@""
	.align	16
	.zero		1024


//--------------------- .nv.shared.reserved.0     --------------------------
	.section	.nv.shared.reserved.0,"aw",@nobits
	.align	8
	.weak		__nv_reservedSMEM_offset_0_alias
	.size		__nv_reservedSMEM_offset_0_alias, 0, 64
	.other		__nv_reservedSMEM_offset_0_alias,@"STO_CUDA_RESERVED_SHARED STV_DEFAULT"
__nv_reservedSMEM_offset_0_alias:
	.zero		0
.nv.shared.reserved.0:
	.zero		64
	.weak		__nv_reservedSMEM_allocation_phase
	.type		__nv_reservedSMEM_allocation_phase,@object
	.size		__nv_reservedSMEM_allocation_phase,(.L_0 - __nv_reservedSMEM_allocation_phase)
__nv_reservedSMEM_allocation_phase:
	.zero		1
.L_0:
	.zero		7
	.weak		__nv_reservedSMEM_devtool_atexit_pc
	.type		__nv_reservedSMEM_devtool_atexit_pc,@object
	.size		__nv_reservedSMEM_devtool_atexit_pc,(__nv_reservedSMEM_allocation_mask - __nv_reservedSMEM_devtool_atexit_pc)
__nv_reservedSMEM_devtool_atexit_pc:
	.zero		8
	.weak		__nv_reservedSMEM_allocation_mask
	.type		__nv_reservedSMEM_allocation_mask,@object
	.size		__nv_reservedSMEM_allocation_mask,(.L_2 - __nv_reservedSMEM_allocation_mask)
__nv_reservedSMEM_allocation_mask:
	.zero		4
.L_2:


//--------------------- .nv.constant0.matmul_kernel --------------------------
	.section	.nv.constant0.matmul_kernel,"a",@progbits
	.sectionflags	@""
	.align	4
.nv.constant0.matmul_kernel:
	.zero		976


//--------------------- SYMBOLS --------------------------

	.type		.nv.reservedSmem.offset0,@object
	.size		.nv.reservedSmem.offset0,0x4
	.type		.nv.reservedSmem.cap,@object
	.size		.nv.reservedSmem.cap,0x4
